def matmul_kernel(
    a_ptr,
    b_ptr,
    c_ptr,
    M,
    N,
    K,
    stride_am,
    stride_ak,
    stride_bk,
    stride_bn,
    stride_cm,
    stride_cn,
    BLOCK_M: tl.constexpr,
    BLOCK_N: tl.constexpr,
    BLOCK_K: tl.constexpr,
    GROUP_M: tl.constexpr,
):
    pid = tl.program_id(axis=0)
    num_pid_m = tl.cdiv(M, BLOCK_M)
    num_pid_n = tl.cdiv(N, BLOCK_N)
    num_pid_in_group = GROUP_M * num_pid_n
    group_id = pid // num_pid_in_group
    first_pid_m = group_id * GROUP_M
    group_size_m = min(num_pid_m - first_pid_m, GROUP_M)
    pid_m = first_pid_m + ((pid % num_pid_in_group) % group_size_m)
    pid_n = (pid % num_pid_in_group) // group_size_m

    offs_am = (pid_m * BLOCK_M + tl.arange(0, BLOCK_M)) % M
    offs_bn = (pid_n * BLOCK_N + tl.arange(0, BLOCK_N)) % N
    offs_k = tl.arange(0, BLOCK_K)
    a_ptrs = a_ptr + offs_am[:, None] * stride_am + offs_k[None, :] * stride_ak
    b_ptrs = b_ptr + offs_k[:, None] * stride_bk + offs_bn[None, :] * stride_bn

    acc = tl.zeros((BLOCK_M, BLOCK_N), dtype=tl.float32)
    for kk in range(0, tl.cdiv(K, BLOCK_K)):
        a = tl.load(a_ptrs, mask=offs_k[None, :] < K - kk * BLOCK_K, other=0.0)
        b = tl.load(b_ptrs, mask=offs_k[:, None] < K - kk * BLOCK_K, other=0.0)
        acc = tl.dot(a, b, acc)
        a_ptrs += BLOCK_K * stride_ak
        b_ptrs += BLOCK_K * stride_bk

    c = acc.to(c_ptr.dtype.element_ty)
    offs_cm = pid_m * BLOCK_M + tl.arange(0, BLOCK_M)
    offs_cn = pid_n * BLOCK_N + tl.arange(0, BLOCK_N)
    c_ptrs = c_ptr + offs_cm[:, None] * stride_cm + offs_cn[None, :] * stride_cn
    mask = (offs_cm[:, None] < M) & (offs_cn[None, :] < N)
    tl.store(c_ptrs, c, mask=mask)

# config = {"BLOCK_K": 128, "BLOCK_M": 256, "BLOCK_N": 128, "GROUP_M": 8, "arch": "sm_100", "dtype": "fp32", "num_ctas": 2, "num_stages": 3, "num_warps": 4}
# arch = sm_100


// ===== COMPILED SASS (sm_100a) =====

	.target	sm_100a

	.elftype	@"ET_EXEC"


//--------------------- .note.nv.tkinfo           --------------------------
	.section	.note.nv.tkinfo,"",@"SHT_NOTE"
	.sectionflags	@"SHF_NOTE_NV_TKINFO"
	.tkinfo
        /*0018*/ 	.word	0x00000081
        /*0030*/ 	.string	""
        /*0030*/ 	.string	"ptxas-blackwell"
        /*0030*/ 	.string	"Cuda compilation tools, release 12.9, V12.9.86"
        /*0030*/ 	.string	"Build cuda_12.9.r12.9/compiler.36037853_0"
        /*0030*/ 	.string	"-v  -suppress-debug-info  -lineinfo  -arch sm_100a "



//--------------------- .note.nv.cuver            --------------------------
	.section	.note.nv.cuver,"",@"SHT_NOTE"
	.sectionflags	@"SHF_NOTE_NV_CUVER"
        /*0018*/ 	.short	0x0001
        /*001a*/ 	.short	0x0064
        /*001c*/ 	.short	0x0001
        /*001e*/ 	.short	0x0000
        /*0020*/ 	.short	0x0001
        /*0022*/ 	.short	0x0000


//--------------------- .nv.info                  --------------------------
	.section	.nv.info,"",@"SHT_CUDA_INFO"
	.align	4


	//----- nvinfo : EIATTR_REGCOUNT
	.align		4
        /*0000*/ 	.byte	0x04, 0x2f
        /*0002*/ 	.short	(.L_6 - .L_5)
	.align		4
.L_5:
        /*0004*/ 	.word	index@(matmul_kernel)
        /*0008*/ 	.word	0x000000ff


	//----- nvinfo : EIATTR_FRAME_SIZE
	.align		4
.L_6:
        /*000c*/ 	.byte	0x04, 0x11
        /*000e*/ 	.short	(.L_8 - .L_7)
	.align		4
.L_7:
        /*0010*/ 	.word	index@($__internal_2_$__cuda_sm10x_tcgen05_guardrail_trap_unallocated_columns_being_dealloced)
        /*0014*/ 	.word	0x00000758


	//----- nvinfo : EIATTR_FRAME_SIZE
	.align		4
.L_8:
        /*0018*/ 	.byte	0x04, 0x11
        /*001a*/ 	.short	(.L_10 - .L_9)
	.align		4
.L_9:
        /*001c*/ 	.word	index@($__internal_1_$__cuda_sm10x_tcgen05_guardrail_trap_phase_invalid_during_alloc)
        /*0020*/ 	.word	0x00000758


	//----- nvinfo : EIATTR_FRAME_SIZE
	.align		4
.L_10:
        /*0024*/ 	.byte	0x04, 0x11
        /*0026*/ 	.short	(.L_12 - .L_11)
	.align		4
.L_11:
        /*0028*/ 	.word	index@($__internal_0_$__cuda_sm10x_tcgen05_guardrail_trap_col_being_dealloced_not_returned_by_alloc)
        /*002c*/ 	.word	0x00000758


	//----- nvinfo : EIATTR_FRAME_SIZE
	.align		4
.L_12:
        /*0030*/ 	.byte	0x04, 0x11
        /*0032*/ 	.short	(.L_14 - .L_13)
	.align		4
.L_13:
        /*0034*/ 	.word	index@(matmul_kernel)
        /*0038*/ 	.word	0x00000758


	//----- nvinfo : EIATTR_MIN_STACK_SIZE
	.align		4
.L_14:
        /*003c*/ 	.byte	0x04, 0x12
        /*003e*/ 	.short	(.L_16 - .L_15)
	.align		4
.L_15:
        /*0040*/ 	.word	index@(matmul_kernel)
        /*0044*/ 	.word	0x00000758
.L_16:


//--------------------- .nv.info.matmul_kernel    --------------------------
	.section	.nv.info.matmul_kernel,"",@"SHT_CUDA_INFO"
	.sectionflags	@""
	.align	4


	//----- nvinfo : EIATTR_CUDA_API_VERSION
	.align		4
        /*0000*/ 	.byte	0x04, 0x37
        /*0002*/ 	.short	(.L_18 - .L_17)
.L_17:
        /*0004*/ 	.word	0x00000081


	//----- nvinfo : EIATTR_KPARAM_INFO
	.align		4
.L_18:
        /*0008*/ 	.byte	0x04, 0x17
        /*000a*/ 	.short	(.L_20 - .L_19)
.L_19:
        /*000c*/ 	.word	0x00000000
        /*0010*/ 	.short	0x000d
        /*0012*/ 	.short	0x0048
        /*0014*/ 	.byte	0x00, 0xf4, 0x21, 0x00


	//----- nvinfo : EIATTR_KPARAM_INFO
	.align		4
.L_20:
        /*0018*/ 	.byte	0x04, 0x17
        /*001a*/ 	.short	(.L_22 - .L_21)
.L_21:
        /*001c*/ 	.word	0x00000000
        /*0020*/ 	.short	0x000c
        /*0022*/ 	.short	0x0040
        /*0024*/ 	.byte	0x00, 0xf4, 0x21, 0x00


	//----- nvinfo : EIATTR_KPARAM_INFO
	.align		4
.L_22:
        /*0028*/ 	.byte	0x04, 0x17
        /*002a*/ 	.short	(.L_24 - .L_23)
.L_23:
        /*002c*/ 	.word	0x00000000
        /*0030*/ 	.short	0x000b
        /*0032*/ 	.short	0x0038
        /*0034*/ 	.byte	0x00, 0xf0, 0x11, 0x00


	//----- nvinfo : EIATTR_KPARAM_INFO
	.align		4
.L_24:
        /*0038*/ 	.byte	0x04, 0x17
        /*003a*/ 	.short	(.L_26 - .L_25)
.L_25:
        /*003c*/ 	.word	0x00000000
        /*0040*/ 	.short	0x000a
        /*0042*/ 	.short	0x0034
        /*0044*/ 	.byte	0x00, 0xf0, 0x11, 0x00


	//----- nvinfo : EIATTR_KPARAM_INFO
	.align		4
.L_26:
        /*0048*/ 	.byte	0x04, 0x17
        /*004a*/ 	.short	(.L_28 - .L_27)
.L_27:
        /*004c*/ 	.word	0x00000000
        /*0050*/ 	.short	0x0009
        /*0052*/ 	.short	0x0030
        /*0054*/ 	.byte	0x00, 0xf0, 0x11, 0x00


	//----- nvinfo : EIATTR_KPARAM_INFO
	.align		4
.L_28:
        /*0058*/ 	.byte	0x04, 0x17
        /*005a*/ 	.short	(.L_30 - .L_29)
.L_29:
        /*005c*/ 	.word	0x00000000
        /*0060*/ 	.short	0x0008
        /*0062*/ 	.short	0x002c
        /*0064*/ 	.byte	0x00, 0xf0, 0x11, 0x00


	//----- nvinfo : EIATTR_KPARAM_INFO
	.align		4
.L_30:
        /*0068*/ 	.byte	0x04, 0x17
        /*006a*/ 	.short	(.L_32 - .L_31)
.L_31:
        /*006c*/ 	.word	0x00000000
        /*0070*/ 	.short	0x0007
        /*0072*/ 	.short	0x0028
        /*0074*/ 	.byte	0x00, 0xf0, 0x11, 0x00


	//----- nvinfo : EIATTR_KPARAM_INFO
	.align		4
.L_32:
        /*0078*/ 	.byte	0x04, 0x17
        /*007a*/ 	.short	(.L_34 - .L_33)
.L_33:
        /*007c*/ 	.word	0x00000000
        /*0080*/ 	.short	0x0006
        /*0082*/ 	.short	0x0024
        /*0084*/ 	.byte	0x00, 0xf0, 0x11, 0x00


	//----- nvinfo : EIATTR_KPARAM_INFO
	.align		4
.L_34:
        /*0088*/ 	.byte	0x04, 0x17
        /*008a*/ 	.short	(.L_36 - .L_35)
.L_35:
        /*008c*/ 	.word	0x00000000
        /*0090*/ 	.short	0x0005
        /*0092*/ 	.short	0x0020
        /*0094*/ 	.byte	0x00, 0xf0, 0x11, 0x00


	//----- nvinfo : EIATTR_KPARAM_INFO
	.align		4
.L_36:
        /*0098*/ 	.byte	0x04, 0x17
        /*009a*/ 	.short	(.L_38 - .L_37)
.L_37:
        /*009c*/ 	.word	0x00000000
        /*00a0*/ 	.short	0x0004
        /*00a2*/ 	.short	0x001c
        /*00a4*/ 	.byte	0x00, 0xf0, 0x11, 0x00


	//----- nvinfo : EIATTR_KPARAM_INFO
	.align		4
.L_38:
        /*00a8*/ 	.byte	0x04, 0x17
        /*00aa*/ 	.short	(.L_40 - .L_39)
.L_39:
        /*00ac*/ 	.word	0x00000000
        /*00b0*/ 	.short	0x0003
        /*00b2*/ 	.short	0x0018
        /*00b4*/ 	.byte	0x00, 0xf0, 0x11, 0x00


	//----- nvinfo : EIATTR_KPARAM_INFO
	.align		4
.L_40:
        /*00b8*/ 	.byte	0x04, 0x17
        /*00ba*/ 	.short	(.L_42 - .L_41)
.L_41:
        /*00bc*/ 	.word	0x00000000
        /*00c0*/ 	.short	0x0002
        /*00c2*/ 	.short	0x0010
        /*00c4*/ 	.byte	0x00, 0xf4, 0x21, 0x00


	//----- nvinfo : EIATTR_KPARAM_INFO
	.align		4
.L_42:
        /*00c8*/ 	.byte	0x04, 0x17
        /*00ca*/ 	.short	(.L_44 - .L_43)
.L_43:
        /*00cc*/ 	.word	0x00000000
        /*00d0*/ 	.short	0x0001
        /*00d2*/ 	.short	0x0008
        /*00d4*/ 	.byte	0x00, 0xf4, 0x21, 0x00


	//----- nvinfo : EIATTR_KPARAM_INFO
	.align		4
.L_44:
        /*00d8*/ 	.byte	0x04, 0x17
        /*00da*/ 	.short	(.L_46 - .L_45)
.L_45:
        /*00dc*/ 	.word	0x00000000
        /*00e0*/ 	.short	0x0000
        /*00e2*/ 	.short	0x0000
        /*00e4*/ 	.byte	0x00, 0xf4, 0x21, 0x00


	//----- nvinfo : EIATTR_EXPLICIT_CLUSTER
	.align		4
.L_46:
        /*00e8*/ 	.byte	0x01, 0x3e
	.zero		2


	//----- nvinfo : EIATTR_CTA_PER_CLUSTER
	.align		4
        /*00ec*/ 	.byte	0x04, 0x3d
        /*00ee*/ 	.short	(.L_48 - .L_47)
.L_47:
        /*00f0*/ 	.word	0x00000002
        /*00f4*/ 	.word	0x00000001
        /*00f8*/ 	.word	0x00000001


	//----- nvinfo : EIATTR_AT_ENTRY_FRAGMENTS
	.align		4
.L_48:
        /*00fc*/ 	.byte	0x04, 0x4f
        /*00fe*/ 	.short	(.L_50 - .L_49)


	//   ....[0]....
.L_49:
        /*0100*/ 	.word	0x00000004


	//   ....[1]....
        /*0104*/ 	.word	0x00000005


	//----- nvinfo : EIATTR_RESERVED_SMEM_USED
	.align		4
.L_50:
        /*0108*/ 	.byte	0x01, 0x41
	.zero		2


	//----- nvinfo : EIATTR_SPARSE_MMA_MASK
	.align		4
        /*010c*/ 	.byte	0x03, 0x50
        /*010e*/ 	.short	0x0000


	//----- nvinfo : EIATTR_TCGEN05_2CTA_USED
	.align		4
        /*0110*/ 	.byte	0x01, 0x52
	.zero		2


	//----- nvinfo : EIATTR_MAXREG_COUNT
	.align		4
        /*0114*/ 	.byte	0x03, 0x1b
        /*0116*/ 	.short	0x00ff


	//----- nvinfo : EIATTR_NUM_BARRIERS
	.align		4
        /*0118*/ 	.byte	0x02, 0x4c
        /*011a*/ 	.byte	0x01
	.zero		1


	//----- nvinfo : EIATTR_ANNOTATIONS
	.align		4
        /*011c*/ 	.byte	0x04, 0x55
        /*011e*/ 	.short	(.L_52 - .L_51)


	//   ....[0]....
.L_51:
        /*0120*/ 	.word	0x00000001
        /*0124*/ 	.byte	0x90, 0x0d, 0x00, 0x00, 0x01, 0x00, 0x00, 0x00, 0x30, 0x45, 0x00, 0x00, 0x01, 0x00, 0x00, 0x00
        /* <DEDUP_REMOVED lines=815> */
        /*3424*/ 	.byte	0xa0, 0xe3, 0x01, 0x00, 0x01, 0x00, 0x00, 0x00, 0x30, 0xe4, 0x01, 0x00


	//----- nvinfo : EIATTR_INT_WARP_WIDE_INSTR_OFFSETS
	.align		4
.L_52:
        /*3430*/ 	.byte	0x04, 0x31
        /*3432*/ 	.short	(.L_54 - .L_53)


	//   ....[0]....
.L_53:
        /*3434*/ 	.word	0x00006ed0


	//   ....[1]....
        /*3438*/ 	.word	0x00007030


	//   ....[2]....
        /*343c*/ 	.word	0x00007090


	//   ....[3]....
        /*3440*/ 	.word	0x00021de0


	//   ....[4]....
        /*3444*/ 	.word	0x00021e30


	//----- nvinfo : EIATTR_COOP_GROUP_MASK_REGIDS
	.align		4
.L_54:
        /*3448*/ 	.byte	0x04, 0x29
        /*344a*/ 	.short	(.L_56 - .L_55)


	//   ....[0]....
.L_55:
        /*344c*/ 	.word	0xffffffff


	//   ....[1]....
        /*3450*/ 	.word	0xffffffff


	//   ....[2]....
        /*3454*/ 	.word	0xffffffff


	//   ....[3]....
        /*3458*/ 	.word	0xffffffff


	//----- nvinfo : EIATTR_COOP_GROUP_INSTR_OFFSETS
	.align		4
.L_56:
        /*345c*/ 	.byte	0x04, 0x28
        /*345e*/ 	.short	(.L_58 - .L_57)


	//   ....[0]....
.L_57:
        /*3460*/ 	.word	0x00000070


	//   ....[1]....
        /*3464*/ 	.word	0x00000670


	//   ....[2]....
        /*3468*/ 	.word	0x00021c70


	//   ....[3]....
        /*346c*/ 	.word	0x00021ee0


	//----- nvinfo : EIATTR_VRC_CTA_INIT_COUNT
	.align		4
.L_58:
        /*3470*/ 	.byte	0x02, 0x4a
        /*3472*/ 	.byte	0x80
	.zero		1


	//----- nvinfo : EIATTR_MBARRIER_INSTR_OFFSETS
	.align		4
        /*3474*/ 	.byte	0x04, 0x39
        /*3476*/ 	.short	(.L_60 - .L_59)


	//   ....[0]....
.L_59:
        /*3478*/ 	.word	0x000002f0
        /*347c*/ 	.word	0x00000009
        /*3480*/ 	.word	0x00000000
        /*3484*/ 	.short	0x010a
        /*3486*/ 	.byte	0xff
	.zero		1


	//   ....[1]....
        /*3488*/ 	.word	0x00000310
        /*348c*/ 	.word	0x00000009
        /*3490*/ 	.word	0x00000000
        /*3494*/ 	.short	0x010a
        /*3496*/ 	.byte	0xff
	.zero		1


	//   ....[2]....
        /*3498*/ 	.word	0x000004e0
        /*349c*/ 	.word	0x00000009
        /*34a0*/ 	.word	0x00000000
        /*34a4*/ 	.short	0x010a
        /*34a6*/ 	.byte	0xff
	.zero		1


	//   ....[3]....
        /*34a8*/ 	.word	0x00000500
        /*34ac*/ 	.word	0x00000009
        /*34b0*/ 	.word	0x00000000
        /*34b4*/ 	.short	0x010a
        /*34b6*/ 	.byte	0xff
	.zero		1


	//   ....[4]....
        /*34b8*/ 	.word	0x000005f0
        /*34bc*/ 	.word	0x00000005
        /*34c0*/ 	.word	0x00000000
        /*34c4*/ 	.short	0x0101
        /*34c6*/ 	.byte	0xff
	.zero		1


	//   ....[5]....
        /*34c8*/ 	.word	0x00007110
        /*34cc*/ 	.word	0x000000ff
        /*34d0*/ 	.word	0x00000000
        /*34d4*/ 	.short	0x0100
        /*34d6*/ 	.byte	0x0a
	.zero		1


	//   ....[6]....
        /*34d8*/ 	.word	0x000071c0
        /*34dc*/ 	.word	0x000000ff
        /*34e0*/ 	.word	0x00038008
        /*34e4*/ 	.short	0x0100
        /*34e6*/ 	.byte	0x07
	.zero		1


	//   ....[7]....
        /*34e8*/ 	.word	0x000159d0
        /*34ec*/ 	.word	0x000000ff
        /*34f0*/ 	.word	0x00000000
        /*34f4*/ 	.short	0x010a
        /*34f6*/ 	.byte	0x0a
	.zero		1


	//   ....[8]....
        /*34f8*/ 	.word	0x0001e5d0
        /*34fc*/ 	.word	0x000000ff
        /*3500*/ 	.word	0x00000000
        /*3504*/ 	.short	0x010a
        /*3506*/ 	.byte	0x0a
	.zero		1


	//   ....[9]....
        /*3508*/ 	.word	0x0001e750
        /*350c*/ 	.word	0x000000ff
        /*3510*/ 	.word	0x00038000
        /*3514*/ 	.short	0x0108
        /*3516*/ 	.byte	0x07
	.zero		1


	//   ....[10]....
        /*3518*/ 	.word	0x0001e820
        /*351c*/ 	.word	0x000000ff
        /*3520*/ 	.word	0x00038008
        /*3524*/ 	.short	0x0108
        /*3526*/ 	.byte	0x07
	.zero		1


	//   ....[11]....
        /*3528*/ 	.word	0x00021f10
        /*352c*/ 	.word	0x00000009
        /*3530*/ 	.word	0x00000000
        /*3534*/ 	.short	0x010a
        /*3536*/ 	.byte	0xff
	.zero		1


	//   ....[12]....
        /*3538*/ 	.word	0x00021f70
        /*353c*/ 	.word	0x00000009
        /*3540*/ 	.word	0x00000000
        /*3544*/ 	.short	0x010a
        /*3546*/ 	.byte	0xff
	.zero		1


	//   ....[13]....
        /*3548*/ 	.word	0x00021fc0
        /*354c*/ 	.word	0x000000ff
        /*3550*/ 	.word	0x00000000
        /*3554*/ 	.short	0x010a
        /*3556*/ 	.byte	0x0a
	.zero		1


	//   ....[14]....
        /*3558*/ 	.word	0x00021ff0
        /*355c*/ 	.word	0x000000ff
        /*3560*/ 	.word	0x00000000
        /*3564*/ 	.short	0x010a
        /*3566*/ 	.byte	0x0a
	.zero		1


	//----- nvinfo : EIATTR_NUM_MBARRIERS
	.align		4
.L_60:
        /*3568*/ 	.byte	0x03, 0x38
        /*356a*/ 	.short	0x0002


	//----- nvinfo : EIATTR_EXIT_INSTR_OFFSETS
	.align		4
        /*356c*/ 	.byte	0x04, 0x1c
        /*356e*/ 	.short	(.L_62 - .L_61)


	//   ....[0]....
.L_61:
        /*3570*/ 	.word	0x00021ef0


	//----- nvinfo : EIATTR_REQNTID
	.align		4
.L_62:
        /*3574*/ 	.byte	0x04, 0x10
        /*3576*/ 	.short	(.L_64 - .L_63)
.L_63:
        /*3578*/ 	.word	0x00000080
        /*357c*/ 	.word	0x00000001
        /*3580*/ 	.word	0x00000001


	//----- nvinfo : EIATTR_CRS_STACK_SIZE
	.align		4
.L_64:
        /*3584*/ 	.byte	0x04, 0x1e
        /*3586*/ 	.short	(.L_66 - .L_65)
.L_65:
        /*3588*/ 	.word	0x00000000


	//----- nvinfo : EIATTR_CBANK_PARAM_SIZE
	.align		4
.L_66:
        /*358c*/ 	.byte	0x03, 0x19
        /*358e*/ 	.short	0x0050


	//----- nvinfo : EIATTR_PARAM_CBANK
	.align		4
        /*3590*/ 	.byte	0x04, 0x0a
        /*3592*/ 	.short	(.L_68 - .L_67)
	.align		4
.L_67:
        /*3594*/ 	.word	index@(.nv.constant0.matmul_kernel)
        /*3598*/ 	.short	0x0380
        /*359a*/ 	.short	0x0050


	//----- nvinfo : EIATTR_SW_WAR
	.align		4
.L_68:
        /*359c*/ 	.byte	0x04, 0x36
        /*359e*/ 	.short	(.L_70 - .L_69)
.L_69:
        /*35a0*/ 	.word	0x00000008
.L_70:


//--------------------- .nv.compat                --------------------------
	.section	.nv.compat,"",@"SHT_CUDA_COMPAT_INFO"
	.align	4
        /*0000*/ 	.byte	0x02, 0x02, 0x02, 0x00, 0x02, 0x05, 0x05, 0x00, 0x02, 0x03, 0x00, 0x00, 0x02, 0x06, 0x01, 0x00


//--------------------- .nv.callgraph             --------------------------
	.section	.nv.callgraph,"",@"SHT_CUDA_CALLGRAPH"
	.align	4
	.sectionentsize	8
	.align		4
        /*0000*/ 	.word	0x00000000
	.align		4
        /*0004*/ 	.word	0xffffffff
	.align		4
        /*0008*/ 	.word	0x00000000
	.align		4
        /*000c*/ 	.word	0xfffffffe
	.align		4
        /*0010*/ 	.word	0x00000000
	.align		4
        /*0014*/ 	.word	0xfffffffd
	.align		4
        /*0018*/ 	.word	0x00000000
	.align		4
        /*001c*/ 	.word	0xfffffffc


//--------------------- .text.matmul_kernel       --------------------------
	.section	.text.matmul_kernel,"ax",@progbits
	.align	128
        .global         matmul_kernel
        .type           matmul_kernel,@function
        .size           matmul_kernel,(.L_x_29 - matmul_kernel)
        .other          matmul_kernel,@"STO_CUDA_ENTRY STV_DEFAULT"
matmul_kernel:
.text.matmul_kernel:
[----:B------:R-:W1:Y:S01]  /*0000*/  LDC R1, c[0x0][0x37c] ;  /* 0x0000df00ff017b82 */ /* 0x000e620000000800 */
[----:B------:R-:W2:Y:S01]  /*0010*/  S2R R0, SR_TID.X ;  /* 0x0000000000007919 */ /* 0x000ea20000002100 */
[----:B-1----:R-:W-:Y:S01]  /*0020*/  VIADD R1, R1, 0xfffff8a8 ;  /* 0xfffff8a801017836 */ /* 0x002fe20000000000 */
[----:B--2---:R-:W-:-:S13]  /*0030*/  ISETP.GE.U32.AND P0, PT, R0, 0x20, PT ;  /* 0x000000200000780c */ /* 0x004fda0003f06070 */
[----:B------:R-:W-:Y:S02]  /*0040*/  VOTEU.ANY UP0, P0 ;  /* 0x0000000000ff7886 */ /* 0x000fe40000000100 */
[----:B------:R-:W-:Y:S05]  /*0050*/  BRA.U UP0, `(.L_x_0) ;  /* 0x0000000500887547 */ /* 0x000fea000b800000 */
[----:B------:R-:W1:Y:S01]  /*0060*/  S2R R13, SR_CgaCtaId ;  /* 0x00000000000d7919 */ /* 0x000e620000008800 */
[----:B------:R-:W-:Y:S01]  /*0070*/  NOP ;  /* 0x0000000000007918 */ /* 0x000fe20000000000 */
[----:B------:R-:W-:-:S04]  /*0080*/  MOV R2, 0x40 ;  /* 0x0000004000027802 */ /* 0x000fc80000000f00 */
[----:B-1----:R-:W-:Y:S02]  /*0090*/  LEA R3, R13, R2, 0x18 ;  /* 0x000000020d037211 */ /* 0x002fe400078ec0ff */
[----:B------:R-:W-:-:S04]  /*00a0*/  MOV R2, 0x400 ;  /* 0x0000040000027802 */ /* 0x000fc80000000f00 */
[----:B------:R-:W1:Y:S01]  /*00b0*/  LDS.U8 R3, [R3] ;  /* 0x0000000003037984 */ /* 0x000e620000000000 */
[----:B------:R-:W-:Y:S02]  /*00c0*/  LEA R4, R13, R2, 0x18 ;  /* 0x000000020d047211 */ /* 0x000fe400078ec0ff */
[----:B-1----:R-:W-:-:S13]  /*00d0*/  ISETP.NE.AND P0, PT, R3, RZ, PT ;  /* 0x000000ff0300720c */ /* 0x002fda0003f05270 */
[----:B------:R-:W-:Y:S05]  /*00e0*/  @P0 BRA `(.L_x_1) ;  /* 0x00000004004c0947 */ /* 0x000fea0003800000 */
[C---:B------:R-:W-:Y:S02]  /*00f0*/  LOP3.LUT R2, R13.reuse, 0x1, RZ, 0xc0, !PT ;  /* 0x000000010d027812 */ /* 0x040fe400078ec0ff */
[----:B------:R-:W-:Y:S02]  /*0100*/  LOP3.LUT R5, R13, 0x1, RZ, 0x3c, !PT ;  /* 0x000000010d057812 */ /* 0x000fe400078e3cff */
[----:B------:R-:W-:-:S13]  /*0110*/  ISETP.NE.U32.AND P0, PT, R2, 0x1, PT ;  /* 0x000000010200780c */ /* 0x000fda0003f05070 */
[----:B------:R-:W-:Y:S05]  /*0120*/  @!P0 BRA `(.L_x_2) ;  /* 0x0000000000c08947 */ /* 0x000fea0003800000 */
[----:B------:R-:W-:Y:S01]  /*0130*/  ELECT P1, URZ, PT ;  /* 0x0000000000ff782f */ /* 0x000fe20003820000 */
[----:B------:R-:W-:-:S12]  /*0140*/  BSSY B0, `(.L_x_2) ;  /* 0x000002e000007945 */ /* 0x000fd80003800000 */
[----:B------:R-:W-:Y:S05]  /*0150*/  @!P1 BRA `(.L_x_3) ;  /* 0x0000000000b09947 */ /* 0x000fea0003800000 */
[----:B------:R-:W-:-:S05]  /*0160*/  UMOV UR4, 0x8 ;  /* 0x0000000800047882 */ /* 0x000fca0000000000 */
[----:B------:R-:W-:Y:S04]  /*0170*/  DEPBAR.LE SB1, 0x36 ;  /* 0x00009d800000791a */ /* 0x000fe80000000000 */
[----:B------:R-:W1:Y:S02]  /*0180*/  UTCATOMSWS.2CTA.FIND_AND_SET.ALIGN UP1, UR4, UR4 ;  /* 0x00000004000475e3 */ /* 0x000e640008220800 */
[----:B-1----:R-:W-:Y:S01]  /*0190*/  PLOP3.LUT P1, PT, PT, PT, UP1, 0x80, 0x8 ;  /* 0x000000000008781c */ /* 0x002fe20003f2f018 */
[----:B------:R-:W-:-:S03]  /*01a0*/  IMAD.U32 R6, RZ, RZ, UR4 ;  /* 0x00000004ff067e24 */ /* 0x000fc6000f8e00ff */
[----:B------:R-:W-:-:S04]  /*01b0*/  SEL R2, RZ, 0xffffffff, !P1 ;  /* 0xffffffffff027807 */ /* 0x000fc80004800000 */
[----:B------:R-:W-:-:S13]  /*01c0*/  ISETP.NE.AND P1, PT, R2, RZ, PT ;  /* 0x000000ff0200720c */ /* 0x000fda0003f25270 */
[----:B------:R-:W-:Y:S05]  /*01d0*/  @P1 BRA `(.L_x_4) ;  /* 0x0000000000241947 */ /* 0x000fea0003800000 */
.L_x_5:
[----:B------:R-:W-:Y:S05]  /*01e0*/  NANOSLEEP 0x64 ;  /* 0x000000640000795d */ /* 0x000fea0003800000 */
[----:B------:R-:W-:-:S05]  /*01f0*/  UMOV UR4, 0x8 ;  /* 0x0000000800047882 */ /* 0x000fca0000000000 */
[----:B------:R-:W-:Y:S04]  /*0200*/  DEPBAR.LE SB1, 0x36 ;  /* 0x00009d800000791a */ /* 0x000fe80000000000 */
[----:B------:R-:W1:Y:S02]  /*0210*/  UTCATOMSWS.2CTA.FIND_AND_SET.ALIGN UP1, UR4, UR4 ;  /* 0x00000004000475e3 */ /* 0x000e640008220800 */
[----:B-1----:R-:W-:Y:S01]  /*0220*/  PLOP3.LUT P1, PT, PT, PT, UP1, 0x80, 0x8 ;  /* 0x000000000008781c */ /* 0x002fe20003f2f018 */
[----:B------:R-:W-:-:S03]  /*0230*/  IMAD.U32 R6, RZ, RZ, UR4 ;  /* 0x00000004ff067e24 */ /* 0x000fc6000f8e00ff */
[----:B------:R-:W-:-:S04]  /*0240*/  SEL R2, RZ, 0xffffffff, !P1 ;  /* 0xffffffffff027807 */ /* 0x000fc80004800000 */
[----:B------:R-:W-:-:S13]  /*0250*/  ISETP.NE.AND P1, PT, R2, RZ, PT ;  /* 0x000000ff0200720c */ /* 0x000fda0003f25270 */
[----:B------:R-:W-:Y:S05]  /*0260*/  @!P1 BRA `(.L_x_5) ;  /* 0xfffffffc00dc9947 */ /* 0x000fea000383ffff */
.L_x_4:
[----:B------:R-:W-:Y:S01]  /*0270*/  MOV R2, 0x60 ;  /* 0x0000006000027802 */ /* 0x000fe20000000f00 */
[----:B------:R-:W-:Y:S01]  /*0280*/  IMAD.MOV.U32 R12, RZ, RZ, 0x4 ;  /* 0x00000004ff0c7424 */ /* 0x000fe200078e00ff */
[----:B------:R-:W-:Y:S01]  /*0290*/  MOV R3, 0x58 ;  /* 0x0000005800037802 */ /* 0x000fe20000000f00 */
[----:B------:R-:W-:Y:S01]  /*02a0*/  IMAD.MOV.U32 R11, RZ, RZ, 0xff ;  /* 0x000000ffff0b7424 */ /* 0x000fe200078e00ff */
[C---:B------:R-:W-:Y:S02]  /*02b0*/  LEA R7, R13.reuse, R2, 0x18 ;  /* 0x000000020d077211 */ /* 0x040fe400078ec0ff */
[----:B------:R-:W-:-:S03]  /*02c0*/  LEA R9, R13, R3, 0x18 ;  /* 0x000000030d097211 */ /* 0x000fc600078ec0ff */
[----:B------:R-:W1:Y:S02]  /*02d0*/  LDS R2, [R7] ;  /* 0x0000000007027984 */ /* 0x000e640000000800 */
[----:B-1----:R-:W-:-:S04]  /*02e0*/  IMAD.U32 R2, R2, -0x80000000, RZ ;  /* 0x8000000002027824 */ /* 0x002fc800078e00ff */
[----:B------:R-:W1:Y:S02]  /*02f0*/  SYNCS.PHASECHK.TRANS64.TRYWAIT P1, [R9+URZ], R2 ;  /* 0x00000002090075a7 */ /* 0x000e6400080211ff */
[----:B-1----:R-:W-:Y:S05]  /*0300*/  @P1 BRA `(.L_x_6) ;  /* 0x0000000000081947 */ /* 0x002fea0003800000 */
[----:B------:R-:W1:Y:S02]  /*0310*/  SYNCS.PHASECHK.TRANS64.TRYWAIT P1, [R9+URZ], R2 ;  /* 0x00000002090075a7 */ /* 0x000e6400080211ff */
[----:B-1----:R-:W-:Y:S05]  /*0320*/  @!P1 BRA `(.L_x_7) ;  /* 0x0000021800f49947 */ /* 0x002fea0003800000 */
.L_x_6:
[C---:B-1----:R-:W-:Y:S01]  /*0330*/  PRMT R9, R5.reuse, 0x654, R9 ;  /* 0x0000065405097816 */ /* 0x042fe20000000009 */
[C---:B------:R-:W-:Y:S01]  /*0340*/  IMAD.SHL.U32 R3, R6.reuse, 0x20, RZ ;  /* 0x0000002006037824 */ /* 0x040fe200078e00ff */
[----:B------:R-:W-:Y:S01]  /*0350*/  PRMT R8, R5, 0x654, R4 ;  /* 0x0000065405087816 */ /* 0x000fe20000000004 */
[----:B------:R-:W-:Y:S01]  /*0360*/  IMAD.MOV.U32 R14, RZ, RZ, 0x1 ;  /* 0x00000001ff0e7424 */ /* 0x000fe200078e00ff */
[----:B------:R1:W-:Y:S01]  /*0370*/  SYNCS.ARRIVE.TRANS64.RED RZ, [R9+URZ], R12 ;  /* 0x0000000c09ff79a7 */ /* 0x0003e200080004ff */
[----:B------:R-:W-:Y:S01]  /*0380*/  VIADD R10, R6, 0x10 ;  /* 0x00000010060a7836 */ /* 0x000fe20000000000 */
[----:B------:R1:W-:Y:S01]  /*0390*/  STS [R4], R3 ;  /* 0x0000000304007388 */ /* 0x0003e20000000800 */
[----:B------:R-:W-:-:S03]  /*03a0*/  SHF.L.U32 R2, R11, R6, RZ ;  /* 0x000000060b027219 */ /* 0x000fc600000006ff */
[----:B------:R-:W-:Y:S01]  /*03b0*/  SHF.L.U32 R11, R14, R10, RZ ;  /* 0x0000000a0e0b7219 */ /* 0x000fe200000006ff */
[----:B------:R1:W-:Y:S01]  /*03c0*/  STAS [R8.64], R6 ;  /* 0x0000000608007dbd */ /* 0x0003e2000c0008ff */
[----:B------:R-:W-:Y:S02]  /*03d0*/  MOV R10, 0x50 ;  /* 0x00000050000a7802 */ /* 0x000fe40000000f00 */
[----:B------:R-:W-:Y:S02]  /*03e0*/  LOP3.LUT R2, R11, R2, RZ, 0xfc, !PT ;  /* 0x000000020b027212 */ /* 0x000fe400078efcff */
[----:B------:R-:W-:-:S05]  /*03f0*/  LEA R11, R13, R10, 0x18 ;  /* 0x0000000a0d0b7211 */ /* 0x000fca00078ec0ff */
[----:B------:R1:W-:Y:S04]  /*0400*/  ATOMS.OR RZ, [R11], R2 ;  /* 0x000000020bff738c */ /* 0x0003e80003000000 */
[----:B------:R1:W-:Y:S02]  /*0410*/  ATOMS.XOR RZ, [R7], R14 ;  /* 0x0000000e07ff738c */ /* 0x0003e40003800000 */
.L_x_3:
[----:B------:R-:W-:Y:S05]  /*0420*/  BSYNC B0 ;  /* 0x0000000000007941 */ /* 0x000fea0003800000 */
.L_x_2:
[----:B------:R-:W-:Y:S05]  /*0430*/  @P0 BRA `(.L_x_8) ;  /* 0x0000000000880947 */ /* 0x000fea0003800000 */
[----:B------:R-:W-:Y:S05]  /*0440*/  WARPSYNC.ALL ;  /* 0x0000000000007948 */ /* 0x000fea0003800000 */
[----:B------:R-:W-:Y:S01]  /*0450*/  NOP ;  /* 0x0000000000007918 */ /* 0x000fe20000000000 */
[----:B------:R-:W-:-:S13]  /*0460*/  ELECT P0, URZ, PT ;  /* 0x0000000000ff782f */ /* 0x000fda0003800000 */
[----:B------:R-:W-:Y:S05]  /*0470*/  @!P0 BRA `(.L_x_8) ;  /* 0x0000000000788947 */ /* 0x000fea0003800000 */
[----:B-1----:R-:W-:Y:S02]  /*0480*/  MOV R2, 0x60 ;  /* 0x0000006000027802 */ /* 0x002fe40000000f00 */
[----:B------:R-:W-:Y:S02]  /*0490*/  MOV R6, 0x58 ;  /* 0x0000005800067802 */ /* 0x000fe40000000f00 */
        /* <DEDUP_REMOVED lines=8> */
.L_x_9:
[----:B------:R-:W2:Y:S01]  /*0520*/  LDS R2, [R4] ;  /* 0x0000000004027984 */ /* 0x000ea20000000800 */
[----:B------:R-:W-:Y:S01]  /*0530*/  IMAD.MOV.U32 R7, RZ, RZ, 0xff ;  /* 0x000000ffff077424 */ /* 0x000fe200078e00ff */
[----:B------:R-:W-:Y:S01]  /*0540*/  PRMT R5, R5, 0x654, R9 ;  /* 0x0000065405057816 */ /* 0x000fe20000000009 */
[----:B------:R-:W-:Y:S02]  /*0550*/  IMAD.MOV.U32 R11, RZ, RZ, 0x1 ;  /* 0x00000001ff0b7424 */ /* 0x000fe400078e00ff */
[C---:B-12---:R-:W-:Y:S02]  /*0560*/  IMAD.SHL.U32 R3, R2.reuse, 0x20, RZ ;  /* 0x0000002002037824 */ /* 0x046fe400078e00ff */
[----:B------:R-:W-:Y:S01]  /*0570*/  VIADD R6, R2, 0x10 ;  /* 0x0000001002067836 */ /* 0x000fe20000000000 */
[----:B------:R-:W-:Y:S02]  /*0580*/  SHF.L.U32 R2, R7, R2, RZ ;  /* 0x0000000207027219 */ /* 0x000fe400000006ff */
[----:B------:R2:W-:Y:S02]  /*0590*/  STS [R4], R3 ;  /* 0x0000000304007388 */ /* 0x0005e40000000800 */
[----:B------:R-:W-:-:S02]  /*05a0*/  SHF.L.U32 R7, R11, R6, RZ ;  /* 0x000000060b077219 */ /* 0x000fc400000006ff */
[----:B------:R-:W-:Y:S02]  /*05b0*/  MOV R6, 0x50 ;  /* 0x0000005000067802 */ /* 0x000fe40000000f00 */
[----:B------:R-:W-:Y:S02]  /*05c0*/  LOP3.LUT R2, R7, R2, RZ, 0xfc, !PT ;  /* 0x0000000207027212 */ /* 0x000fe400078efcff */
[----:B------:R-:W-:-:S05]  /*05d0*/  LEA R13, R13, R6, 0x18 ;  /* 0x000000060d0d7211 */ /* 0x000fca00078ec0ff */
[----:B------:R2:W-:Y:S01]  /*05e0*/  ATOMS.OR RZ, [R13], R2 ;  /* 0x000000020dff738c */ /* 0x0005e20003000000 */
[----:B------:R2:W-:Y:S03]  /*05f0*/  SYNCS.ARRIVE.TRANS64.RED.A1T0 RZ, [R5+URZ], RZ ;  /* 0x000000ff05ff79a7 */ /* 0x0005e600081004ff */
[----:B------:R2:W-:Y:S01]  /*0600*/  ATOMS.XOR RZ, [R8], R11 ;  /* 0x0000000b08ff738c */ /* 0x0005e20003800000 */
[----:B------:R-:W-:Y:S05]  /*0610*/  BRA `(.L_x_8) ;  /* 0x0000000000107947 */ /* 0x000fea0003800000 */
.L_x_1:
[----:B------:R-:W-:Y:S01]  /*0620*/  IMAD.MOV.U32 R3, RZ, RZ, -0x1 ;  /* 0xffffffffff037424 */ /* 0x000fe200078e00ff */
[----:B------:R-:W-:-:S04]  /*0630*/  MOV R2, 0x660 ;  /* 0x0000066000027802 */ /* 0x000fc80000000f00 */
[----:B------:R1:W-:Y:S03]  /*0640*/  STS [R4], R3 ;  /* 0x0000000304007388 */ /* 0x0003e60000000800 */
[----:B-1----:R-:W-:Y:S05]  /*0650*/  CALL.REL.NOINC `($__internal_1_$__cuda_sm10x_tcgen05_guardrail_trap_phase_invalid_during_alloc) ;  /* 0x00000218007c7944 */ /* 0x002fea0003c00000 */
.L_x_8:
[----:B------:R-:W-:Y:S05]  /*0660*/  WARPSYNC.ALL ;  /* 0x0000000000007948 */ /* 0x000fea0003800000 */
[----:B------:R-:W-:Y:S01]  /*0670*/  NOP ;  /* 0x0000000000007918 */ /* 0x000fe20000000000 */
.L_x_0:
[----:B------:R-:W3:Y:S08]  /*0680*/  LDC.64 R44, c[0x0][0x398] ;  /* 0x0000e600ff2c7b82 */ /* 0x000ef00000000a00 */
[----:B------:R-:W4:Y:S02]  /*0690*/  S2UR UR5, SR_CgaSize ;  /* 0x00000000000579c3 */ /* 0x000f240000008a00 */
[----:B----4-:R-:W-:-:S12]  /*06a0*/  UIMAD UR5, UR5, -0xa0, URZ ;  /* 0xffffff60050578a4 */ /* 0x010fd8000f8e02ff */
[----:B------:R-:W4:Y:S01]  /*06b0*/  LDCU UR5, c[0x0][UR5+0x2b0] ;  /* 0x00005600050577ac */ /* 0x000f220008000800 */
[----:B------:R-:W-:Y:S01]  /*06c0*/  LOP3.LUT R132, R0, 0x7f, RZ, 0xc0, !PT ;  /* 0x0000007f00847812 */ /* 0x000fe200078ec0ff */
[----:B------:R-:W5:Y:S01]  /*06d0*/  S2UR UR4, SR_CTAID.X ;  /* 0x00000000000479c3 */ /* 0x000f620000002500 */
[----:B-123--:R-:W-:Y:S01]  /*06e0*/  VIADD R2, R45, 0x7f ;  /* 0x0000007f2d027836 */ /* 0x00efe20000000000 */
[----:B------:R-:W-:-:S04]  /*06f0*/  IABS R12, R44 ;  /* 0x0000002c000c7213 */ /* 0x000fc80000000000 */
[----:B------:R-:W-:Y:S02]  /*0700*/  SHF.R.S32.HI R3, RZ, 0x1f, R2 ;  /* 0x0000001fff037819 */ /* 0x000fe40000011402 */
[----:B-----5:R-:W-:Y:S01]  /*0710*/  I2FP.F32.U32 R6, UR4 ;  /* 0x0000000400067c45 */ /* 0x020fe20008201000 */
[----:B------:R-:W1:Y:S01]  /*0720*/  S2UR UR4, SR_CgaCtaId ;  /* 0x00000000000479c3 */ /* 0x000e620000008800 */
[----:B------:R-:W-:-:S03]  /*0730*/  LEA.HI R3, R3, R2, RZ, 0x7 ;  /* 0x0000000203037211 */ /* 0x000fc600078f38ff */
[----:B----4-:R-:W-:Y:S01]  /*0740*/  FMUL R6, R6, UR5 ;  /* 0x0000000506067c20 */ /* 0x010fe20008400000 */
[----:B------:R-:W-:-:S03]  /*0750*/  SHF.R.S32.HI R3, RZ, 0x7, R3 ;  /* 0x00000007ff037819 */ /* 0x000fc60000011403 */
[----:B------:R-:W2:Y:S02]  /*0760*/  F2I.U32.TRUNC.NTZ R7, R6 ;  /* 0x0000000600077305 */ /* 0x000ea4000020f000 */
[----:B------:R-:W-:-:S05]  /*0770*/  IMAD.SHL.U32 R4, R3, 0x8, RZ ;  /* 0x0000000803047824 */ /* 0x000fca00078e00ff */
[----:B------:R-:W-:-:S04]  /*0780*/  IABS R9, R4 ;  /* 0x0000000400097213 */ /* 0x000fc80000000000 */
[----:B------:R-:W3:Y:S01]  /*0790*/  I2F.RP R5, R9 ;  /* 0x0000000900057306 */ /* 0x000ee20000209400 */
[----:B--2---:R-:W-:-:S07]  /*07a0*/  IABS R10, R7 ;  /* 0x00000007000a7213 */ /* 0x004fce0000000000 */
[----:B---3--:R-:W2:Y:S02]  /*07b0*/  MUFU.RCP R5, R5 ;  /* 0x0000000500057308 */ /* 0x008ea40000001000 */
[----:B--2---:R-:W-:Y:S01]  /*07c0*/  VIADD R2, R5, 0xffffffe ;  /* 0x0ffffffe05027836 */ /* 0x004fe20000000000 */
[----:B------:R-:W-:-:S05]  /*07d0*/  IABS R5, R4 ;  /* 0x0000000400057213 */ /* 0x000fca0000000000 */
[----:B------:R2:W3:Y:S02]  /*07e0*/  F2I.FTZ.U32.TRUNC.NTZ R3, R2 ;  /* 0x0000000200037305 */ /* 0x0004e4000021f000 */
[----:B--2---:R-:W-:Y:S02]  /*07f0*/  IMAD.MOV.U32 R2, RZ, RZ, RZ ;  /* 0x000000ffff027224 */ /* 0x004fe400078e00ff */
[----:B---3--:R-:W-:-:S04]  /*0800*/  IMAD.MOV R8, RZ, RZ, -R3 ;  /* 0x000000ffff087224 */ /* 0x008fc800078e0a03 */
[----:B------:R-:W-:Y:S02]  /*0810*/  IMAD R11, R8, R9, RZ ;  /* 0x00000009080b7224 */ /* 0x000fe400078e02ff */
[----:B------:R-:W-:Y:S02]  /*0820*/  IMAD.MOV.U32 R8, RZ, RZ, R10 ;  /* 0x000000ffff087224 */ /* 0x000fe400078e000a */
[----:B------:R-:W-:Y:S01]  /*0830*/  IMAD.HI.U32 R3, R3, R11, R2 ;  /* 0x0000000b03037227 */ /* 0x000fe200078e0002 */
[----:B------:R-:W-:-:S05]  /*0840*/  IADD3 R2, PT, PT, RZ, -R5, RZ ;  /* 0x80000005ff027210 */ /* 0x000fca0007ffe0ff */
[----:B------:R-:W-:-:S04]  /*0850*/  IMAD.HI.U32 R3, R3, R8, RZ ;  /* 0x0000000803037227 */ /* 0x000fc800078e00ff */
[----:B------:R-:W-:Y:S01]  /*0860*/  IMAD R2, R3, R2, R8 ;  /* 0x0000000203027224 */ /* 0x000fe200078e0208 */
[----:B------:R-:W-:Y:S04]  /*0870*/  BAR.SYNC.DEFER_BLOCKING 0x0 ;  /* 0x0000000000007b1d */ /* 0x000fe80000010000 */
[----:B------:R-:W-:-:S13]  /*0880*/  ISETP.GT.U32.AND P1, PT, R9, R2, PT ;  /* 0x000000020900720c */ /* 0x000fda0003f24070 */
[----:B------:R-:W-:Y:S02]  /*0890*/  @!P1 IMAD.IADD R2, R2, 0x1, -R9 ;  /* 0x0000000102029824 */ /* 0x000fe400078e0a09 */
[----:B------:R-:W-:Y:S01]  /*08a0*/  @!P1 VIADD R3, R3, 0x1 ;  /* 0x0000000103039836 */ /* 0x000fe20000000000 */
[----:B------:R-:W-:Y:S02]  /*08b0*/  ISETP.NE.AND P1, PT, R4, RZ, PT ;  /* 0x000000ff0400720c */ /* 0x000fe40003f25270 */
[----:B------:R-:W-:Y:S02]  /*08c0*/  ISETP.GE.U32.AND P0, PT, R2, R9, PT ;  /* 0x000000090200720c */ /* 0x000fe40003f06070 */
[----:B------:R-:W-:-:S04]  /*08d0*/  LOP3.LUT R2, R7, R4, RZ, 0x3c, !PT ;  /* 0x0000000407027212 */ /* 0x000fc800078e3cff */
[----:B------:R-:W-:Y:S01]  /*08e0*/  ISETP.GE.AND P2, PT, R2, RZ, PT ;  /* 0x000000ff0200720c */ /* 0x000fe20003f46270 */
[----:B------:R-:W-:-:S06]  /*08f0*/  VIADD R2, R44, 0xff ;  /* 0x000000ff2c027836 */ /* 0x000fcc0000000000 */
[----:B------:R-:W-:-:S04]  /*0900*/  @P0 VIADD R3, R3, 0x1 ;  /* 0x0000000103030836 */ /* 0x000fc80000000000 */
[----:B------:R-:W-:Y:S01]  /*0910*/  IMAD.MOV.U32 R5, RZ, RZ, R3 ;  /* 0x000000ffff057224 */ /* 0x000fe200078e0003 */
[----:B------:R-:W-:-:S03]  /*0920*/  SHF.R.S32.HI R3, RZ, 0x1f, R2 ;  /* 0x0000001fff037819 */ /* 0x000fc60000011402 */
[----:B------:R-:W-:Y:S01]  /*0930*/  @!P2 IMAD.MOV R5, RZ, RZ, -R5 ;  /* 0x000000ffff05a224 */ /* 0x000fe200078e0a05 */
[----:B------:R-:W-:Y:S02]  /*0940*/  @!P1 LOP3.LUT R5, RZ, R4, RZ, 0x33, !PT ;  /* 0x00000004ff059212 */ /* 0x000fe400078e33ff */
[----:B------:R-:W-:-:S03]  /*0950*/  LEA.HI R3, R3, R2, RZ, 0x8 ;  /* 0x0000000203037211 */ /* 0x000fc600078f40ff */
[----:B------:R-:W-:Y:S02]  /*0960*/  IMAD.SHL.U32 R10, R5, 0x8, RZ ;  /* 0x00000008050a7824 */ /* 0x000fe400078e00ff */
[----:B------:R-:W-:-:S03]  /*0970*/  IMAD.MOV R5, RZ, RZ, -R5 ;  /* 0x000000ffff057224 */ /* 0x000fc600078e0a05 */
[----:B------:R-:W-:Y:S01]  /*0980*/  LEA.HI.SX32 R3, R3, -R10, 0x18 ;  /* 0x8000000a03037211 */ /* 0x000fe200078fc2ff */
[----:B------:R-:W-:-:S03]  /*0990*/  IMAD R13, R4, R5, R7 ;  /* 0x00000005040d7224 */ /* 0x000fc600078e0207 */
[----:B------:R-:W-:Y:S02]  /*09a0*/  VIMNMX R14, PT, PT, R3, 0x8, PT ;  /* 0x00000008030e7848 */ /* 0x000fe40003fe0100 */
[----:B------:R-:W-:Y:S02]  /*09b0*/  IABS R7, R13 ;  /* 0x0000000d00077213 */ /* 0x000fe40000000000 */
[----:B------:R-:W-:-:S04]  /*09c0*/  IABS R11, R14 ;  /* 0x0000000e000b7213 */ /* 0x000fc80000000000 */
[----:B------:R-:W2:Y:S08]  /*09d0*/  I2F.RP R6, R11 ;  /* 0x0000000b00067306 */ /* 0x000eb00000209400 */
[----:B--2---:R-:W2:Y:S02]  /*09e0*/  MUFU.RCP R6, R6 ;  /* 0x0000000600067308 */ /* 0x004ea40000001000 */
[----:B--2---:R-:W-:Y:S01]  /*09f0*/  VIADD R2, R6, 0xffffffe ;  /* 0x0ffffffe06027836 */ /* 0x004fe20000000000 */
[----:B------:R-:W-:-:S05]  /*0a00*/  MOV R6, 0x400 ;  /* 0x0000040000067802 */ /* 0x000fca0000000f00 */
[----:B------:R2:W3:Y:S01]  /*0a10*/  F2I.FTZ.U32.TRUNC.NTZ R3, R2 ;  /* 0x0000000200037305 */ /* 0x0004e2000021f000 */
[----:B------:R-:W-:Y:S01]  /*0a20*/  R2UR UR7, R6 ;  /* 0x00000000060772ca */ /* 0x000fe200000e0000 */
[----:B--2---:R-:W-:-:S12]  /*0a30*/  IMAD.MOV.U32 R2, RZ, RZ, RZ ;  /* 0x000000ffff027224 */ /* 0x004fd800078e00ff */
[----:B-1----:R-:W-:Y:S01]  /*0a40*/  ULEA UR7, UR4, UR7, 0x18 ;  /* 0x0000000704077291 */ /* 0x002fe2000f8ec0ff */
[----:B---3--:R-:W-:-:S04]  /*0a50*/  IMAD.MOV R8, RZ, RZ, -R3 ;  /* 0x000000ffff087224 */ /* 0x008fc800078e0a03 */
[----:B------:R-:W-:Y:S01]  /*0a60*/  IMAD.MOV.U32 R4, RZ, RZ, R8 ;  /* 0x000000ffff047224 */ /* 0x000fe200078e0008 */
[----:B------:R-:W-:-:S03]  /*0a70*/  IABS R8, R14 ;  /* 0x0000000e00087213 */ /* 0x000fc60000000000 */
[----:B------:R-:W-:Y:S01]  /*0a80*/  IMAD R5, R4, R11, RZ ;  /* 0x0000000b04057224 */ /* 0x000fe200078e02ff */
[----:B------:R-:W1:Y:S01]  /*0a90*/  LDS R17, [UR7] ;  /* 0x00000007ff117984 */ /* 0x000e620008000800 */
[----:B------:R-:W-:Y:S02]  /*0aa0*/  IMAD.MOV.U32 R4, RZ, RZ, R7 ;  /* 0x000000ffff047224 */ /* 0x000fe400078e0007 */
[----:B------:R-:W-:Y:S01]  /*0ab0*/  IMAD.HI.U32 R3, R3, R5, R2 ;  /* 0x0000000503037227 */ /* 0x000fe200078e0002 */
[----:B------:R-:W-:-:S03]  /*0ac0*/  LOP3.LUT R5, R13, R14, RZ, 0x3c, !PT ;  /* 0x0000000e0d057212 */ /* 0x000fc600078e3cff */
[----:B------:R-:W-:Y:S01]  /*0ad0*/  IMAD.MOV R2, RZ, RZ, -R8 ;  /* 0x000000ffff027224 */ /* 0x000fe200078e0a08 */
[----:B------:R-:W-:Y:S01]  /*0ae0*/  BAR.SYNC.DEFER_BLOCKING 0x0 ;  /* 0x0000000000007b1d */ /* 0x000fe20000010000 */
[----:B------:R-:W-:Y:S01]  /*0af0*/  IMAD.HI.U32 R3, R3, R4, RZ ;  /* 0x0000000403037227 */ /* 0x000fe200078e00ff */
[----:B------:R-:W-:-:S03]  /*0b00*/  ISETP.GE.AND P2, PT, R5, RZ, PT ;  /* 0x000000ff0500720c */ /* 0x000fc60003f46270 */
[----:B------:R-:W-:Y:S01]  /*0b10*/  IMAD R4, R3, R2, R4 ;  /* 0x0000000203047224 */ /* 0x000fe200078e0204 */
[----:B------:R-:W2:Y:S01]  /*0b20*/  I2F.RP R8, R12 ;  /* 0x0000000c00087306 */ /* 0x000ea20000209400 */
[----:B------:R-:W-:-:S03]  /*0b30*/  IABS R2, R45 ;  /* 0x0000002d00027213 */ /* 0x000fc60000000000 */
[----:B------:R-:W-:-:S04]  /*0b40*/  ISETP.GT.U32.AND P1, PT, R11, R4, PT ;  /* 0x000000040b00720c */ /* 0x000fc80003f24070 */
[----:B------:R-:W3:Y:S08]  /*0b50*/  I2F.RP R9, R2 ;  /* 0x0000000200097306 */ /* 0x000ef00000209400 */
[----:B--2---:R-:W2:Y:S01]  /*0b60*/  MUFU.RCP R8, R8 ;  /* 0x0000000800087308 */ /* 0x004ea20000001000 */
[----:B------:R-:W-:Y:S02]  /*0b70*/  @!P1 IMAD.IADD R4, R4, 0x1, -R11 ;  /* 0x0000000104049824 */ /* 0x000fe400078e0a0b */
[----:B------:R-:W-:Y:S01]  /*0b80*/  @!P1 VIADD R3, R3, 0x1 ;  /* 0x0000000103039836 */ /* 0x000fe20000000000 */
[----:B------:R-:W-:-:S02]  /*0b90*/  ISETP.NE.AND P1, PT, R14, RZ, PT ;  /* 0x000000ff0e00720c */ /* 0x000fc40003f25270 */
[----:B------:R-:W-:Y:S02]  /*0ba0*/  ISETP.GE.U32.AND P0, PT, R4, R11, PT ;  /* 0x0000000b0400720c */ /* 0x000fe40003f06070 */
[----:B------:R-:W4:Y:S01]  /*0bb0*/  S2R R4, SR_CgaCtaId ;  /* 0x0000000000047919 */ /* 0x000f220000008800 */
[----:B---3--:R-:W3:Y:S01]  /*0bc0*/  MUFU.RCP R9, R9 ;  /* 0x0000000900097308 */ /* 0x008ee20000001000 */
[----:B-1----:R-:W-:Y:S01]  /*0bd0*/  R2UR UR8, R17 ;  /* 0x00000000110872ca */ /* 0x002fe200000e0000 */
[----:B--2---:R-:W-:-:S08]  /*0be0*/  VIADD R7, R8, 0xffffffe ;  /* 0x0ffffffe08077836 */ /* 0x004fd00000000000 */
[----:B------:R-:W-:-:S04]  /*0bf0*/  @P0 VIADD R3, R3, 0x1 ;  /* 0x0000000103030836 */ /* 0x000fc80000000000 */
[----:B------:R-:W-:Y:S01]  /*0c00*/  IMAD.MOV.U32 R133, RZ, RZ, R3 ;  /* 0x000000ffff857224 */ /* 0x000fe200078e0003 */
[----:B------:R-:W1:Y:S01]  /*0c10*/  F2I.FTZ.U32.TRUNC.NTZ R7, R7 ;  /* 0x0000000700077305 */ /* 0x000e62000021f000 */
[----:B---3--:R-:W-:Y:S02]  /*0c20*/  VIADD R9, R9, 0xffffffe ;  /* 0x0ffffffe09097836 */ /* 0x008fe40000000000 */
[----:B------:R-:W-:Y:S01]  /*0c30*/  @!P2 IMAD.MOV R133, RZ, RZ, -R133 ;  /* 0x000000ffff85a224 */ /* 0x000fe200078e0a85 */
[----:B------:R-:W-:Y:S02]  /*0c40*/  @!P1 LOP3.LUT R133, RZ, R14, RZ, 0x33, !PT ;  /* 0x0000000eff859212 */ /* 0x000fe400078e33ff */
[----:B------:R-:W-:Y:S02]  /*0c50*/  ISETP.NE.AND P1, PT, R44, RZ, PT ;  /* 0x000000ff2c00720c */ /* 0x000fe40003f25270 */
[----:B------:R-:W2:Y:S01]  /*0c60*/  F2I.FTZ.U32.TRUNC.NTZ R9, R9 ;  /* 0x0000000900097305 */ /* 0x000ea2000021f000 */
[----:B------:R-:W-:-:S02]  /*0c70*/  IMAD.MOV R3, RZ, RZ, -R133 ;  /* 0x000000ffff037224 */ /* 0x000fc400078e0a85 */
[----:B------:R-:W-:Y:S02]  /*0c80*/  IMAD.SHL.U32 R133, R133, 0x80, RZ ;  /* 0x0000008085857824 */ /* 0x000fe400078e00ff */
[----:B------:R-:W-:Y:S01]  /*0c90*/  IMAD R3, R14, R3, R13 ;  /* 0x000000030e037224 */ /* 0x000fe200078e020d */
[C---:B----4-:R-:W-:Y:S01]  /*0ca0*/  SHF.L.U32 R5, R4.reuse, 0x7, RZ ;  /* 0x0000000704057819 */ /* 0x050fe200000006ff */
[----:B------:R-:W-:Y:S02]  /*0cb0*/  IMAD.SHL.U32 R8, R4, 0x40, RZ ;  /* 0x0000004004087824 */ /* 0x000fe400078e00ff */
[----:B------:R-:W-:Y:S01]  /*0cc0*/  IMAD.IADD R3, R10, 0x1, R3 ;  /* 0x000000010a037824 */ /* 0x000fe200078e0203 */
[----:B------:R-:W-:Y:S01]  /*0cd0*/  LOP3.LUT R6, R5, 0x80, RZ, 0xc0, !PT ;  /* 0x0000008005067812 */ /* 0x000fe200078ec0ff */
[----:B-1----:R-:W-:Y:S02]  /*0ce0*/  IMAD.MOV R5, RZ, RZ, -R7 ;  /* 0x000000ffff057224 */ /* 0x002fe400078e0a07 */
[----:B--2---:R-:W-:-:S02]  /*0cf0*/  IMAD.MOV R11, RZ, RZ, -R9 ;  /* 0x000000ffff0b7224 */ /* 0x004fc400078e0a09 */
[----:B------:R-:W-:Y:S02]  /*0d00*/  IMAD R3, R3, 0x100, R6 ;  /* 0x0000010003037824 */ /* 0x000fe400078e0206 */
[----:B------:R-:W-:Y:S02]  /*0d10*/  IMAD R5, R5, R12, RZ ;  /* 0x0000000c05057224 */ /* 0x000fe400078e02ff */
[----:B------:R-:W-:Y:S01]  /*0d20*/  IMAD.IADD R18, R132, 0x1, R3 ;  /* 0x0000000184127824 */ /* 0x000fe200078e0203 */
[----:B------:R-:W-:Y:S01]  /*0d30*/  LOP3.LUT R3, R133, 0x40, R8, 0xf8, !PT ;  /* 0x0000004085037812 */ /* 0x000fe200078ef808 */
[----:B------:R-:W-:Y:S02]  /*0d40*/  IMAD.MOV.U32 R6, RZ, RZ, RZ ;  /* 0x000000ffff067224 */ /* 0x000fe400078e00ff */
[----:B------:R-:W-:Y:S01]  /*0d50*/  IMAD R11, R11, R2, RZ ;  /* 0x000000020b0b7224 */ /* 0x000fe200078e02ff */
[----:B------:R-:W-:Y:S01]  /*0d60*/  IABS R10, R3 ;  /* 0x00000003000a7213 */ /* 0x000fe20000000000 */
[----:B------:R-:W-:Y:S01]  /*0d70*/  IMAD.HI.U32 R6, R7, R5, R6 ;  /* 0x0000000507067227 */ /* 0x000fe200078e0006 */
[----:B------:R-:W-:Y:S01]  /*0d80*/  IABS R5, R18 ;  /* 0x0000001200057213 */ /* 0x000fe20000000000 */
[----:B------:R1:W-:Y:S01]  /*0d90*/  STL [R1+0x658], R18 ;  /* 0x0006581201007387 */ /* 0x0003e20000100800 */
[C---:B------:R-:W-:Y:S01]  /*0da0*/  LOP3.LUT R16, R3.reuse, 0x3f, RZ, 0xfc, !PT ;  /* 0x0000003f03107812 */ /* 0x040fe200078efcff */
[----:B------:R-:W-:Y:S01]  /*0db0*/  IMAD.MOV.U32 R8, RZ, RZ, RZ ;  /* 0x000000ffff087224 */ /* 0x000fe200078e00ff */
[----:B------:R-:W-:Y:S01]  /*0dc0*/  LOP3.LUT R14, R3, 0x1, RZ, 0xfc, !PT ;  /* 0x00000001030e7812 */ /* 0x000fe200078efcff */
[----:B------:R-:W-:Y:S01]  /*0dd0*/  IMAD.HI.U32 R6, R6, R5, RZ ;  /* 0x0000000506067227 */ /* 0x000fe200078e00ff */
[----:B------:R-:W-:-:S02]  /*0de0*/  IABS R13, R16 ;  /* 0x00000010000d7213 */ /* 0x000fc40000000000 */
[----:B------:R-:W-:Y:S01]  /*0df0*/  LOP3.LUT R15, R3, 0x2, RZ, 0xfc, !PT ;  /* 0x00000002030f7812 */ /* 0x000fe200078efcff */
[----:B------:R-:W-:Y:S01]  /*0e00*/  IMAD.MOV R7, RZ, RZ, -R6 ;  /* 0x000000ffff077224 */ /* 0x000fe200078e0a06 */
[----:B------:R-:W-:Y:S01]  /*0e10*/  ISETP.GE.AND P5, PT, R14, RZ, PT ;  /* 0x000000ff0e00720c */ /* 0x000fe20003fa6270 */
[----:B------:R-:W-:Y:S01]  /*0e20*/  IMAD.HI.U32 R6, R9, R11, R8 ;  /* 0x0000000b09067227 */ /* 0x000fe200078e0008 */
[----:B------:R-:W-:Y:S02]  /*0e30*/  IABS R11, R14 ;  /* 0x0000000e000b7213 */ /* 0x000fe40000000000 */
[----:B------:R-:W-:Y:S01]  /*0e40*/  ISETP.GE.AND P6, PT, R15, RZ, PT ;  /* 0x000000ff0f00720c */ /* 0x000fe20003fc6270 */
[----:B------:R-:W-:Y:S01]  /*0e50*/  IMAD R5, R12, R7, R5 ;  /* 0x000000070c057224 */ /* 0x000fe200078e0205 */
[----:B------:R-:W-:Y:S01]  /*0e60*/  LOP3.LUT R14, R3, 0x6, RZ, 0xfc, !PT ;  /* 0x00000006030e7812 */ /* 0x000fe200078efcff */
[----:B------:R-:W-:Y:S01]  /*0e70*/  IMAD.MOV.U32 R9, RZ, RZ, R10 ;  /* 0x000000ffff097224 */ /* 0x000fe200078e000a */
[----:B------:R-:W-:Y:S01]  /*0e80*/  SHF.R.U32.HI R10, RZ, 0x5, R0 ;  /* 0x00000005ff0a7819 */ /* 0x000fe20000011600 */
[----:B------:R-:W-:Y:S01]  /*0e90*/  IMAD.HI.U32 R8, R6, R13, RZ ;  /* 0x0000000d06087227 */ /* 0x000fe200078e00ff */
[----:B------:R-:W-:-:S02]  /*0ea0*/  ISETP.GT.U32.AND P0, PT, R12, R5, PT ;  /* 0x000000050c00720c */ /* 0x000fc40003f04070 */
[----:B------:R-:W-:Y:S01]  /*0eb0*/  R2UR UR4, R10 ;  /* 0x000000000a0472ca */ /* 0x000fe200000e0000 */
[----:B------:R-:W-:Y:S01]  /*0ec0*/  IMAD.HI.U32 R7, R6, R9, RZ ;  /* 0x0000000906077227 */ /* 0x000fe200078e00ff */
[----:B------:R-:W-:Y:S02]  /*0ed0*/  IABS R21, R14 ;  /* 0x0000000e00157213 */ /* 0x000fe40000000000 */
[C---:B------:R-:W-:Y:S01]  /*0ee0*/  LOP3.LUT R22, R3.reuse, 0x7, RZ, 0xfc, !PT ;  /* 0x0000000703167812 */ /* 0x040fe200078efcff */
[----:B------:R-:W-:Y:S01]  /*0ef0*/  IMAD.MOV R7, RZ, RZ, -R7 ;  /* 0x000000ffff077224 */ /* 0x000fe200078e0a07 */
[C---:B------:R-:W-:Y:S01]  /*0f00*/  LOP3.LUT R24, R3.reuse, 0x8, RZ, 0xfc, !PT ;  /* 0x0000000803187812 */ /* 0x040fe200078efcff */
[----:B------:R-:W-:Y:S01]  /*0f10*/  IMAD.MOV R8, RZ, RZ, -R8 ;  /* 0x000000ffff087224 */ /* 0x000fe200078e0a08 */
[C---:B------:R-:W-:Y:S01]  /*0f20*/  LOP3.LUT R25, R3.reuse, 0x9, RZ, 0xfc, !PT ;  /* 0x0000000903197812 */ /* 0x040fe200078efcff */
[----:B------:R-:W-:Y:S01]  /*0f30*/  IMAD R9, R2, R7, R9 ;  /* 0x0000000702097224 */ /* 0x000fe200078e0209 */
[----:B------:R-:W-:Y:S01]  /*0f40*/  LOP3.LUT R26, R3, 0xa, RZ, 0xfc, !PT ;  /* 0x0000000a031a7812 */ /* 0x000fe200078efcff */
[----:B------:R-:W-:Y:S01]  /*0f50*/  @!P0 IMAD.IADD R5, R5, 0x1, -R12 ;  /* 0x0000000105058824 */ /* 0x000fe200078e0a0c */
[----:B------:R-:W-:Y:S01]  /*0f60*/  ISETP.GE.AND P0, PT, R18, RZ, PT ;  /* 0x000000ff1200720c */ /* 0x000fe20003f06270 */
[C---:B------:R-:W-:Y:S01]  /*0f70*/  IMAD R8, R2.reuse, R8, R13 ;  /* 0x0000000802087224 */ /* 0x040fe200078e020d */
[----:B------:R-:W-:Y:S01]  /*0f80*/  ISETP.GT.U32.AND P4, PT, R2, R9, PT ;  /* 0x000000090200720c */ /* 0x000fe20003f84070 */
[----:B------:R-:W-:Y:S01]  /*0f90*/  IMAD.HI.U32 R7, R6, R11, RZ ;  /* 0x0000000b06077227 */ /* 0x000fe200078e00ff */
[----:B------:R-:W-:-:S02]  /*0fa0*/  ISETP.GT.U32.AND P2, PT, R12, R5, PT ;  /* 0x000000050c00720c */ /* 0x000fc40003f44070 */
[C---:B------:R-:W-:Y:S01]  /*0fb0*/  ISETP.GT.U32.AND P3, PT, R2.reuse, R8, PT ;  /* 0x000000080200720c */ /* 0x040fe20003f64070 */
[----:B------:R-:W-:Y:S01]  /*0fc0*/  IMAD.MOV R10, RZ, RZ, -R7 ;  /* 0x000000ffff0a7224 */ /* 0x000fe200078e0a07 */
[----:B------:R-:W-:Y:S02]  /*0fd0*/  IABS R13, R15 ;  /* 0x0000000f000d7213 */ /* 0x000fe40000000000 */
[----:B------:R-:W-:Y:S01]  /*0fe0*/  IABS R20, R25 ;  /* 0x0000001900147213 */ /* 0x000fe20000000000 */
[----:B------:R-:W-:Y:S01]  /*0ff0*/  IMAD R10, R2, R10, R11 ;  /* 0x0000000a020a7224 */ /* 0x000fe200078e020b */
[C---:B------:R-:W-:Y:S01]  /*1000*/  LOP3.LUT R27, R3.reuse, 0xb, RZ, 0xfc, !PT ;  /* 0x0000000b031b7812 */ /* 0x040fe200078efcff */
[----:B------:R-:W-:Y:S01]  /*1010*/  IMAD.HI.U32 R7, R6, R13, RZ ;  /* 0x0000000d06077227 */ /* 0x000fe200078e00ff */
[----:B------:R-:W-:Y:S02]  /*1020*/  LOP3.LUT R28, R3, 0xe, RZ, 0xfc, !PT ;  /* 0x0000000e031c7812 */ /* 0x000fe400078efcff */
[----:B------:R-:W-:Y:S01]  /*1030*/  IABS R23, R27 ;  /* 0x0000001b00177213 */ /* 0x000fe20000000000 */
[----:B------:R-:W-:Y:S01]  /*1040*/  @!P2 IMAD.IADD R5, R5, 0x1, -R12 ;  /* 0x000000010505a824 */ /* 0x000fe200078e0a0c */
[----:B------:R-:W-:Y:S01]  /*1050*/  ISETP.GE.AND P2, PT, R16, RZ, PT ;  /* 0x000000ff1000720c */ /* 0x000fe20003f46270 */
[--C-:B------:R-:W-:Y:S01]  /*1060*/  @!P4 IMAD.IADD R9, R9, 0x1, -R2.reuse ;  /* 0x000000010909c824 */ /* 0x100fe200078e0a02 */
[----:B------:R-:W-:Y:S01]  /*1070*/  LOP3.LUT R12, R3, 0x4, RZ, 0xfc, !PT ;  /* 0x00000004030c7812 */ /* 0x000fe200078efcff */
[----:B------:R-:W-:Y:S01]  /*1080*/  @!P3 IMAD.IADD R8, R8, 0x1, -R2 ;  /* 0x000000010808b824 */ /* 0x000fe200078e0a02 */
[C---:B------:R-:W-:Y:S01]  /*1090*/  ISETP.GT.U32.AND P3, PT, R2.reuse, R10, PT ;  /* 0x0000000a0200720c */ /* 0x040fe20003f64070 */
[----:B------:R-:W-:Y:S01]  /*10a0*/  @!P0 IMAD.MOV R5, RZ, RZ, -R5 ;  /* 0x000000ffff058224 */ /* 0x000fe200078e0a05 */
[C---:B------:R-:W-:Y:S01]  /*10b0*/  ISETP.GT.U32.AND P0, PT, R2.reuse, R9, PT ;  /* 0x000000090200720c */ /* 0x040fe20003f04070 */
[----:B------:R-:W-:Y:S01]  /*10c0*/  IMAD.MOV R7, RZ, RZ, -R7 ;  /* 0x000000ffff077224 */ /* 0x000fe200078e0a07 */
[----:B------:R-:W-:-:S02]  /*10d0*/  ISETP.GT.U32.AND P4, PT, R2, R8, PT ;  /* 0x000000080200720c */ /* 0x000fc40003f84070 */
[----:B------:R-:W-:Y:S01]  /*10e0*/  @!P1 LOP3.LUT R5, RZ, R44, RZ, 0x33, !PT ;  /* 0x0000002cff059212 */ /* 0x000fe200078e33ff */
[----:B------:R-:W-:Y:S01]  /*10f0*/  IMAD R11, R2, R7, R13 ;  /* 0x00000007020b7224 */ /* 0x000fe200078e020d */
[C---:B------:R-:W-:Y:S02]  /*1100*/  LOP3.LUT R7, R3.reuse, 0x3, RZ, 0xfc, !PT ;  /* 0x0000000303077812 */ /* 0x040fe400078efcff */
[----:B------:R-:W-:Y:S02]  /*1110*/  ISETP.GE.AND P1, PT, R3, RZ, PT ;  /* 0x000000ff0300720c */ /* 0x000fe40003f26270 */
[----:B------:R-:W-:Y:S02]  /*1120*/  IABS R15, R7 ;  /* 0x00000007000f7213 */ /* 0x000fe40000000000 */
[----:B------:R-:W-:Y:S01]  /*1130*/  @!P3 IADD3 R10, PT, PT, R10, -R2, RZ ;  /* 0x800000020a0ab210 */ /* 0x000fe20007ffe0ff */
[--C-:B------:R-:W-:Y:S01]  /*1140*/  @!P0 IMAD.IADD R9, R9, 0x1, -R2.reuse ;  /* 0x0000000109098824 */ /* 0x100fe200078e0a02 */
[----:B------:R-:W-:Y:S01]  /*1150*/  ISETP.GT.U32.AND P0, PT, R2, R11, PT ;  /* 0x0000000b0200720c */ /* 0x000fe20003f04070 */
[----:B------:R-:W-:Y:S01]  /*1160*/  @!P4 IMAD.IADD R8, R8, 0x1, -R2 ;  /* 0x000000010808c824 */ /* 0x000fe200078e0a02 */
[----:B------:R-:W-:-:S02]  /*1170*/  ISETP.GT.U32.AND P4, PT, R2, R10, PT ;  /* 0x0000000a0200720c */ /* 0x000fc40003f84070 */
[----:B------:R-:W-:Y:S01]  /*1180*/  ISETP.GE.AND P3, PT, R7, RZ, PT ;  /* 0x000000ff0700720c */ /* 0x000fe20003f66270 */
[----:B------:R-:W-:Y:S01]  /*1190*/  IMAD.HI.U32 R7, R6, R15, RZ ;  /* 0x0000000f06077227 */ /* 0x000fe200078e00ff */
[----:B------:R-:W-:Y:S02]  /*11a0*/  IABS R17, R12 ;  /* 0x0000000c00117213 */ /* 0x000fe40000000000 */
[----:B------:R-:W-:Y:S01]  /*11b0*/  LOP3.LUT R13, R3, 0x5, RZ, 0xfc, !PT ;  /* 0x00000005030d7812 */ /* 0x000fe200078efcff */
[----:B------:R-:W-:Y:S01]  /*11c0*/  @!P2 IMAD.MOV R8, RZ, RZ, -R8 ;  /* 0x000000ffff08a224 */ /* 0x000fe200078e0a08 */
[----:B------:R-:W-:Y:S01]  /*11d0*/  ISETP.GE.AND P2, PT, R12, RZ, PT ;  /* 0x000000ff0c00720c */ /* 0x000fe20003f46270 */
[----:B------:R-:W-:Y:S01]  /*11e0*/  IMAD.MOV R12, RZ, RZ, -R7 ;  /* 0x000000ffff0c7224 */ /* 0x000fe200078e0a07 */
[----:B------:R-:W-:Y:S01]  /*11f0*/  IABS R19, R13 ;  /* 0x0000000d00137213 */ /* 0x000fe20000000000 */
[--C-:B------:R-:W-:Y:S01]  /*1200*/  @!P0 IMAD.IADD R11, R11, 0x1, -R2.reuse ;  /* 0x000000010b0b8824 */ /* 0x100fe200078e0a02 */
[C---:B------:R-:W-:Y:S01]  /*1210*/  LOP3.LUT R30, R3.reuse, 0xf, RZ, 0xfc, !PT ;  /* 0x0000000f031e7812 */ /* 0x040fe200078efcff */
[----:B------:R-:W-:Y:S01]  /*1220*/  @!P4 IMAD.IADD R10, R10, 0x1, -R2 ;  /* 0x000000010a0ac824 */ /* 0x000fe200078e0a02 */
[----:B------:R-:W-:Y:S01]  /*1230*/  ISETP.GE.AND P4, PT, R14, RZ, PT ;  /* 0x000000ff0e00720c */ /* 0x000fe20003f86270 */
[C---:B------:R-:W-:Y:S01]  /*1240*/  IMAD R12, R2.reuse, R12, R15 ;  /* 0x0000000c020c7224 */ /* 0x040fe200078e020f */
[C---:B------:R-:W-:Y:S01]  /*1250*/  ISETP.GT.U32.AND P0, PT, R2.reuse, R11, PT ;  /* 0x0000000b0200720c */ /* 0x040fe20003f04070 */
[----:B------:R-:W-:Y:S01]  /*1260*/  @!P5 IMAD.MOV R10, RZ, RZ, -R10 ;  /* 0x000000ffff0ad224 */ /* 0x000fe200078e0a0a */
[----:B------:R-:W-:Y:S01]  /*1270*/  LOP3.LUT R31, R3, 0x10, RZ, 0xfc, !PT ;  /* 0x00000010031f7812 */ /* 0x000fe200078efcff */
[----:B------:R-:W-:Y:S01]  /*1280*/  @!P1 IMAD.MOV R9, RZ, RZ, -R9 ;  /* 0x000000ffff099224 */ /* 0x000fe200078e0a09 */
[----:B------:R-:W-:Y:S01]  /*1290*/  ISETP.GT.U32.AND P5, PT, R2, R12, PT ;  /* 0x0000000c0200720c */ /* 0x000fe20003fa4070 */
[----:B------:R-:W-:Y:S01]  /*12a0*/  IMAD.HI.U32 R7, R6, R17, RZ ;  /* 0x0000001106077227 */ /* 0x000fe200078e00ff */
[----:B------:R-:W-:-:S02]  /*12b0*/  ISETP.GE.AND P1, PT, R13, RZ, PT ;  /* 0x000000ff0d00720c */ /* 0x000fc40003f26270 */
[C---:B------:R-:W-:Y:S01]  /*12c0*/  LOP3.LUT R32, R3.reuse, 0x11, RZ, 0xfc, !PT ;  /* 0x0000001103207812 */ /* 0x040fe200078efcff */
[----:B------:R-:W-:Y:S01]  /*12d0*/  IMAD.HI.U32 R13, R6, R19, RZ ;  /* 0x00000013060d7227 */ /* 0x000fe200078e00ff */
[C---:B------:R-:W-:Y:S02]  /*12e0*/  LOP3.LUT R33, R3.reuse, 0x13, RZ, 0xfc, !PT ;  /* 0x0000001303217812 */ /* 0x040fe400078efcff */
[----:B------:R-:W-:Y:S01]  /*12f0*/  IABS R29, R32 ;  /* 0x00000020001d7213 */ /* 0x000fe20000000000 */
[----:B------:R-:W-:Y:S01]  /*1300*/  IMAD.MOV R14, RZ, RZ, -R7 ;  /* 0x000000ffff0e7224 */ /* 0x000fe200078e0a07 */
[C---:B------:R-:W-:Y:S01]  /*1310*/  LOP3.LUT R34, R3.reuse, 0x14, RZ, 0xfc, !PT ;  /* 0x0000001403227812 */ /* 0x040fe200078efcff */
[----:B------:R-:W-:Y:S01]  /*1320*/  IMAD.MOV R15, RZ, RZ, -R13 ;  /* 0x000000ffff0f7224 */ /* 0x000fe200078e0a0d */
[----:B------:R-:W-:Y:S01]  /*1330*/  LOP3.LUT R36, R3, 0x15, RZ, 0xfc, !PT ;  /* 0x0000001503247812 */ /* 0x000fe200078efcff */
[C---:B------:R-:W-:Y:S01]  /*1340*/  IMAD R13, R2.reuse, R14, R17 ;  /* 0x0000000e020d7224 */ /* 0x040fe200078e0211 */
[----:B------:R-:W-:Y:S01]  /*1350*/  IABS R17, R22 ;  /* 0x0000001600117213 */ /* 0x000fe20000000000 */
[--C-:B------:R-:W-:Y:S01]  /*1360*/  @!P0 IMAD.IADD R11, R11, 0x1, -R2.reuse ;  /* 0x000000010b0b8824 */ /* 0x100fe200078e0a02 */
[----:B------:R-:W-:Y:S01]  /*1370*/  LOP3.LUT R37, R3, 0x16, RZ, 0xfc, !PT ;  /* 0x0000001603257812 */ /* 0x000fe200078efcff */
[C---:B------:R-:W-:Y:S01]  /*1380*/  IMAD R14, R2.reuse, R15, R19 ;  /* 0x0000000f020e7224 */ /* 0x040fe200078e0213 */
[----:B------:R-:W-:Y:S01]  /*1390*/  ISETP.GT.U32.AND P0, PT, R2, R13, PT ;  /* 0x0000000d0200720c */ /* 0x000fe20003f04070 */
[----:B------:R-:W-:Y:S01]  /*13a0*/  @!P5 IMAD.IADD R12, R12, 0x1, -R2 ;  /* 0x000000010c0cd824 */ /* 0x000fe200078e0a02 */
[----:B------:R-:W-:Y:S01]  /*13b0*/  IABS R19, R24 ;  /* 0x0000001800137213 */ /* 0x000fe20000000000 */
[----:B------:R-:W-:Y:S01]  /*13c0*/  @!P6 IMAD.MOV R11, RZ, RZ, -R11 ;  /* 0x000000ffff0be224 */ /* 0x000fe200078e0a0b */
[----:B------:R-:W-:Y:S01]  /*13d0*/  ISETP.GT.U32.AND P6, PT, R2, R14, PT ;  /* 0x0000000e0200720c */ /* 0x000fe20003fc4070 */
[----:B------:R-:W-:Y:S01]  /*13e0*/  IMAD.HI.U32 R7, R6, R21, RZ ;  /* 0x0000001506077227 */ /* 0x000fe200078e00ff */
[----:B------:R-:W-:-:S02]  /*13f0*/  ISETP.GT.U32.AND P5, PT, R2, R12, PT ;  /* 0x0000000c0200720c */ /* 0x000fc40003fa4070 */
[C---:B------:R-:W-:Y:S01]  /*1400*/  LOP3.LUT R39, R3.reuse, 0x18, RZ, 0xfc, !PT ;  /* 0x0000001803277812 */ /* 0x040fe200078efcff */
[----:B------:R-:W-:Y:S01]  /*1410*/  IMAD.MOV R7, RZ, RZ, -R7 ;  /* 0x000000ffff077224 */ /* 0x000fe200078e0a07 */
[C---:B------:R-:W-:Y:S01]  /*1420*/  LOP3.LUT R38, R3.reuse, 0x17, RZ, 0xfc, !PT ;  /* 0x0000001703267812 */ /* 0x040fe200078efcff */
[----:B------:R-:W-:Y:S01]  /*1430*/  IMAD.HI.U32 R16, R6, R19, RZ ;  /* 0x0000001306107227 */ /* 0x000fe200078e00ff */
[C---:B------:R-:W-:Y:S02]  /*1440*/  LOP3.LUT R42, R3.reuse, 0x1d, RZ, 0xfc, !PT ;  /* 0x0000001d032a7812 */ /* 0x040fe400078efcff */
[----:B------:R-:W-:Y:S01]  /*1450*/  IABS R35, R38 ;  /* 0x0000002600237213 */ /* 0x000fe20000000000 */
[----:B------:R-:W-:Y:S01]  /*1460*/  IMAD R15, R2, R7, R21 ;  /* 0x00000007020f7224 */ /* 0x000fe200078e0215 */
[----:B------:R-:W-:Y:S01]  /*1470*/  IABS R21, R26 ;  /* 0x0000001a00157213 */ /* 0x000fe20000000000 */
[--C-:B------:R-:W-:Y:S01]  /*1480*/  @!P6 IMAD.IADD R14, R14, 0x1, -R2.reuse ;  /* 0x000000010e0ee824 */ /* 0x100fe200078e0a02 */
[----:B------:R-:W-:Y:S01]  /*1490*/  LOP3.LUT R44, R3, 0x1e, RZ, 0xfc, !PT ;  /* 0x0000001e032c7812 */ /* 0x000fe200078efcff */
[--C-:B------:R-:W-:Y:S01]  /*14a0*/  @!P0 IMAD.IADD R13, R13, 0x1, -R2.reuse ;  /* 0x000000010d0d8824 */ /* 0x100fe200078e0a02 */
[----:B------:R-:W-:Y:S01]  /*14b0*/  LOP3.LUT R46, R3, 0x1f, RZ, 0xfc, !PT ;  /* 0x0000001f032e7812 */ /* 0x000fe200078efcff */
[----:B------:R-:W-:Y:S01]  /*14c0*/  @!P5 IMAD.IADD R12, R12, 0x1, -R2 ;  /* 0x000000010c0cd824 */ /* 0x000fe200078e0a02 */
[----:B------:R-:W-:Y:S01]  /*14d0*/  ISETP.GT.U32.AND P5, PT, R2, R15, PT ;  /* 0x0000000f0200720c */ /* 0x000fe20003fa4070 */
[----:B------:R-:W-:Y:S01]  /*14e0*/  IMAD.HI.U32 R7, R6, R17, RZ ;  /* 0x0000001106077227 */ /* 0x000fe200078e00ff */
[----:B------:R-:W-:-:S02]  /*14f0*/  ISETP.GT.U32.AND P6, PT, R2, R14, PT ;  /* 0x0000000e0200720c */ /* 0x000fc40003fc4070 */
[C---:B------:R-:W-:Y:S01]  /*1500*/  ISETP.GT.U32.AND P0, PT, R2.reuse, R13, PT ;  /* 0x0000000d0200720c */ /* 0x040fe20003f04070 */
[----:B------:R-:W-:Y:S01]  /*1510*/  IMAD.MOV R7, RZ, RZ, -R7 ;  /* 0x000000ffff077224 */ /* 0x000fe200078e0a07 */
[----:B------:R-:W-:Y:S01]  /*1520*/  IABS R41, R44 ;  /* 0x0000002c00297213 */ /* 0x000fe20000000000 */
[----:B-1----:R-:W-:Y:S01]  /*1530*/  IMAD.MOV R18, RZ, RZ, -R16 ;  /* 0x000000ffff127224 */ /* 0x002fe200078e0a10 */
[----:B------:R-:W-:Y:S01]  /*1540*/  IABS R43, R46 ;  /* 0x0000002e002b7213 */ /* 0x000fe20000000000 */
[C---:B------:R-:W-:Y:S01]  /*1550*/  IMAD R16, R2.reuse, R7, R17 ;  /* 0x0000000702107224 */ /* 0x040fe200078e0211 */
[C---:B------:R-:W-:Y:S01]  /*1560*/  LOP3.LUT R48, R3.reuse, 0x20, RZ, 0xfc, !PT ;  /* 0x0000002003307812 */ /* 0x040fe200078efcff */
[----:B------:R-:W-:Y:S01]  /*1570*/  IMAD R17, R2, R18, R19 ;  /* 0x0000001202117224 */ /* 0x000fe200078e0213 */
[----:B------:R-:W-:Y:S01]  /*1580*/  LOP3.LUT R49, R3, 0x21, RZ, 0xfc, !PT ;  /* 0x0000002103317812 */ /* 0x000fe200078efcff */
[----:B------:R-:W-:Y:S01]  /*1590*/  @!P5 IMAD.IADD R15, R15, 0x1, -R2 ;  /* 0x000000010f0fd824 */ /* 0x000fe200078e0a02 */
[----:B------:R-:W-:Y:S01]  /*15a0*/  ISETP.GE.AND P5, PT, R22, RZ, PT ;  /* 0x000000ff1600720c */ /* 0x000fe20003fa6270 */
[----:B------:R-:W-:Y:S01]  /*15b0*/  IMAD.MOV.U32 R19, RZ, RZ, R20 ;  /* 0x000000ffff137224 */ /* 0x000fe200078e0014 */
[----:B------:R-:W-:Y:S01]  /*15c0*/  @!P6 IADD3 R14, PT, PT, R14, -R2, RZ ;  /* 0x800000020e0ee210 */ /* 0x000fe20007ffe0ff */
[----:B------:R-:W-:Y:S01]  /*15d0*/  @!P0 IMAD.IADD R13, R13, 0x1, -R2 ;  /* 0x000000010d0d8824 */ /* 0x000fe200078e0a02 */
[C---:B------:R-:W-:Y:S01]  /*15e0*/  ISETP.GT.U32.AND P6, PT, R2.reuse, R17, PT ;  /* 0x000000110200720c */ /* 0x040fe20003fc4070 */
[----:B------:R-:W-:Y:S01]  /*15f0*/  @!P3 IMAD.MOV R12, RZ, RZ, -R12 ;  /* 0x000000ffff0cb224 */ /* 0x000fe200078e0a0c */
[----:B------:R-:W-:Y:S01]  /*1600*/  ISETP.GT.U32.AND P0, PT, R2, R16, PT ;  /* 0x000000100200720c */ /* 0x000fe20003f04070 */
[----:B------:R-:W-:Y:S01]  /*1610*/  IMAD.HI.U32 R7, R6, R19, RZ ;  /* 0x0000001306077227 */ /* 0x000fe200078e00ff */
[----:B------:R-:W-:-:S02]  /*1620*/  ISETP.GT.U32.AND P3, PT, R2, R15, PT ;  /* 0x0000000f0200720c */ /* 0x000fc40003f64070 */
[C---:B------:R-:W-:Y:S01]  /*1630*/  LOP3.LUT R50, R3.reuse, 0x27, RZ, 0xfc, !PT ;  /* 0x0000002703327812 */ /* 0x040fe200078efcff */
[----:B------:R-:W-:Y:S01]  /*1640*/  IMAD.HI.U32 R18, R6, R21, RZ ;  /* 0x0000001506127227 */ /* 0x000fe200078e00ff */
[C---:B------:R-:W-:Y:S02]  /*1650*/  LOP3.LUT R52, R3.reuse, 0x28, RZ, 0xfc, !PT ;  /* 0x0000002803347812 */ /* 0x040fe400078efcff */
[C---:B------:R-:W-:Y:S01]  /*1660*/  LOP3.LUT R54, R3.reuse, 0x29, RZ, 0xfc, !PT ;  /* 0x0000002903367812 */ /* 0x040fe200078efcff */
[----:B------:R-:W-:Y:S01]  /*1670*/  IMAD.MOV R7, RZ, RZ, -R7 ;  /* 0x000000ffff077224 */ /* 0x000fe200078e0a07 */
[----:B------:R-:W-:Y:S01]  /*1680*/  IABS R53, R52 ;  /* 0x0000003400357213 */ /* 0x000fe20000000000 */
[----:B------:R-:W-:Y:S01]  /*1690*/  IMAD.MOV R20, RZ, RZ, -R18 ;  /* 0x000000ffff147224 */ /* 0x000fe200078e0a12 */
[----:B------:R-:W-:Y:S01]  /*16a0*/  LOP3.LUT R56, R3, 0x2a, RZ, 0xfc, !PT ;  /* 0x0000002a03387812 */ /* 0x000fe200078efcff */
[----:B------:R-:W-:Y:S01]  /*16b0*/  IMAD R18, R2, R7, R19 ;  /* 0x0000000702127224 */ /* 0x000fe200078e0213 */
[----:B------:R-:W-:Y:S01]  /*16c0*/  IABS R55, R54 ;  /* 0x0000003600377213 */ /* 0x000fe20000000000 */
[--C-:B------:R-:W-:Y:S01]  /*16d0*/  @!P6 IMAD.IADD R17, R17, 0x1, -R2.reuse ;  /* 0x000000011111e824 */ /* 0x100fe200078e0a02 */
[----:B------:R-:W-:Y:S01]  /*16e0*/  IABS R57, R56 ;  /* 0x0000003800397213 */ /* 0x000fe20000000000 */
[--C-:B------:R-:W-:Y:S01]  /*16f0*/  @!P0 IMAD.IADD R16, R16, 0x1, -R2.reuse ;  /* 0x0000000110108824 */ /* 0x100fe200078e0a02 */
[----:B------:R-:W-:Y:S01]  /*1700*/  ISETP.GE.AND P0, PT, R24, RZ, PT ;  /* 0x000000ff1800720c */ /* 0x000fe20003f06270 */
[C---:B------:R-:W-:Y:S01]  /*1710*/  IMAD R19, R2.reuse, R20, R21 ;  /* 0x0000001402137224 */ /* 0x040fe200078e0215 */
[C---:B------:R-:W-:Y:S01]  /*1720*/  ISETP.GT.U32.AND P6, PT, R2.reuse, R17, PT ;  /* 0x000000110200720c */ /* 0x040fe20003fc4070 */
[----:B------:R-:W-:Y:S01]  /*1730*/  @!P3 IMAD.IADD R15, R15, 0x1, -R2 ;  /* 0x000000010f0fb824 */ /* 0x000fe200078e0a02 */
[----:B------:R-:W-:Y:S01]  /*1740*/  ISETP.GT.U32.AND P3, PT, R2, R18, PT ;  /* 0x000000120200720c */ /* 0x000fe20003f64070 */
[----:B------:R-:W-:Y:S01]  /*1750*/  IMAD.HI.U32 R7, R6, R23, RZ ;  /* 0x0000001706077227 */ /* 0x000fe200078e00ff */
[----:B------:R-:W-:-:S02]  /*1760*/  LOP3.LUT R24, R3, 0xc, RZ, 0xfc, !PT ;  /* 0x0000000c03187812 */ /* 0x000fc400078efcff */
[----:B------:R-:W-:Y:S01]  /*1770*/  LOP3.LUT R60, R3, 0x33, RZ, 0xfc, !PT ;  /* 0x00000033033c7812 */ /* 0x000fe200078efcff */
[----:B------:R-:W-:Y:S01]  /*1780*/  @!P2 IMAD.MOV R13, RZ, RZ, -R13 ;  /* 0x000000ffff0da224 */ /* 0x000fe200078e0a0d */
[C---:B------:R-:W-:Y:S01]  /*1790*/  ISETP.GT.U32.AND P2, PT, R2.reuse, R16, PT ;  /* 0x000000100200720c */ /* 0x040fe20003f44070 */
[----:B------:R-:W-:Y:S01]  /*17a0*/  @!P4 IMAD.MOV R15, RZ, RZ, -R15 ;  /* 0x000000ffff0fc224 */ /* 0x000fe200078e0a0f */
[C---:B------:R-:W-:Y:S01]  /*17b0*/  ISETP.GT.U32.AND P4, PT, R2.reuse, R19, PT ;  /* 0x000000130200720c */ /* 0x040fe20003f84070 */
[----:B------:R-:W-:Y:S01]  /*17c0*/  IMAD.MOV R7, RZ, RZ, -R7 ;  /* 0x000000ffff077224 */ /* 0x000fe200078e0a07 */
[----:B------:R-:W-:Y:S01]  /*17d0*/  IABS R21, R24 ;  /* 0x0000001800157213 */ /* 0x000fe20000000000 */
[--C-:B------:R-:W-:Y:S01]  /*17e0*/  @!P6 IMAD.IADD R17, R17, 0x1, -R2.reuse ;  /* 0x000000011111e824 */ /* 0x100fe200078e0a02 */
[----:B------:R-:W-:Y:S01]  /*17f0*/  IABS R71, R60 ;  /* 0x0000003c00477213 */ /* 0x000fe20000000000 */
[----:B------:R-:W-:Y:S01]  /*1800*/  IMAD R20, R2, R7, R23 ;  /* 0x0000000702147224 */ /* 0x000fe200078e0217 */
[----:B------:R-:W-:Y:S01]  /*1810*/  LOP3.LUT R58, R3, 0x32, RZ, 0xfc, !PT ;  /* 0x00000032033a7812 */ /* 0x000fe200078efcff */
[----:B------:R-:W-:Y:S01]  /*1820*/  @!P3 IMAD.IADD R18, R18, 0x1, -R2 ;  /* 0x000000011212b824 */ /* 0x000fe200078e0a02 */
[----:B------:R-:W-:Y:S01]  /*1830*/  ISETP.GE.AND P3, PT, R27, RZ, PT ;  /* 0x000000ff1b00720c */ /* 0x000fe20003f66270 */
[----:B------:R-:W-:Y:S01]  /*1840*/  IMAD.HI.U32 R7, R6, R21, RZ ;  /* 0x0000001506077227 */ /* 0x000fe200078e00ff */
[----:B------:R-:W-:-:S02]  /*1850*/  ISETP.GT.U32.AND P6, PT, R2, R20, PT ;  /* 0x000000140200720c */ /* 0x000fc40003fc4070 */
[----:B------:R-:W-:Y:S01]  /*1860*/  IABS R27, R30 ;  /* 0x0000001e001b7213 */ /* 0x000fe20000000000 */
[--C-:B------:R-:W-:Y:S01]  /*1870*/  @!P2 IMAD.IADD R16, R16, 0x1, -R2.reuse ;  /* 0x000000011010a824 */ /* 0x100fe200078e0a02 */
[----:B------:R-:W-:Y:S01]  /*1880*/  ISETP.GE.AND P2, PT, R26, RZ, PT ;  /* 0x000000ff1a00720c */ /* 0x000fe20003f46270 */
[----:B------:R-:W-:Y:S01]  /*1890*/  @!P4 IMAD.IADD R19, R19, 0x1, -R2 ;  /* 0x000000011313c824 */ /* 0x000fe200078e0a02 */
[C---:B------:R-:W-:Y:S01]  /*18a0*/  ISETP.GT.U32.AND P4, PT, R2.reuse, R18, PT ;  /* 0x000000120200720c */ /* 0x040fe20003f84070 */
[----:B------:R-:W-:Y:S01]  /*18b0*/  IMAD.MOV R22, RZ, RZ, -R7 ;  /* 0x000000ffff167224 */ /* 0x000fe200078e0a07 */
[----:B------:R-:W-:Y:S01]  /*18c0*/  LOP3.LUT R26, R3, 0xd, RZ, 0xfc, !PT ;  /* 0x0000000d031a7812 */ /* 0x000fe200078efcff */
[----:B------:R-:W-:Y:S01]  /*18d0*/  @!P1 IMAD.MOV R14, RZ, RZ, -R14 ;  /* 0x000000ffff0e9224 */ /* 0x000fe200078e0a0e */
[----:B------:R-:W-:Y:S01]  /*18e0*/  ISETP.GE.AND P1, PT, R25, RZ, PT ;  /* 0x000000ff1900720c */ /* 0x000fe20003f26270 */
[----:B------:R-:W-:Y:S01]  /*18f0*/  IMAD R21, R2, R22, R21 ;  /* 0x0000001602157224 */ /* 0x000fe200078e0215 */
[----:B------:R-:W-:Y:S01]  /*1900*/  IABS R23, R26 ;  /* 0x0000001a00177213 */ /* 0x000fe20000000000 */
[----:B------:R-:W-:Y:S01]  /*1910*/  @!P6 IMAD.IADD R20, R20, 0x1, -R2 ;  /* 0x000000011414e824 */ /* 0x000fe200078e0a02 */
[----:B------:R-:W-:Y:S01]  /*1920*/  ISETP.GT.U32.AND P6, PT, R2, R19, PT ;  /* 0x000000130200720c */ /* 0x000fe20003fc4070 */
[----:B------:R-:W-:Y:S01]  /*1930*/  @!P5 IMAD.MOV R16, RZ, RZ, -R16 ;  /* 0x000000ffff10d224 */ /* 0x000fe200078e0a10 */
[----:B------:R-:W-:Y:S01]  /*1940*/  IABS R25, R28 ;  /* 0x0000001c00197213 */ /* 0x000fe20000000000 */
[----:B------:R-:W-:Y:S01]  /*1950*/  IMAD.HI.U32 R7, R6, R23, RZ ;  /* 0x0000001706077227 */ /* 0x000fe200078e00ff */
[----:B------:R-:W-:-:S02]  /*1960*/  ISETP.GT.U32.AND P5, PT, R2, R20, PT ;  /* 0x000000140200720c */ /* 0x000fc40003fa4070 */
[----:B------:R-:W-:Y:S01]  /*1970*/  IABS R69, R58 ;  /* 0x0000003a00457213 */ /* 0x000fe20000000000 */
[----:B------:R-:W-:Y:S01]  /*1980*/  @!P4 IMAD.IADD R18, R18, 0x1, -R2 ;  /* 0x000000011212c824 */ /* 0x000fe200078e0a02 */
[C---:B------:R-:W-:Y:S01]  /*1990*/  ISETP.GT.U32.AND P4, PT, R2.reuse, R21, PT ;  /* 0x000000150200720c */ /* 0x040fe20003f84070 */
[----:B------:R-:W-:Y:S01]  /*19a0*/  IMAD.MOV R7, RZ, RZ, -R7 ;  /* 0x000000ffff077224 */ /* 0x000fe200078e0a07 */
[C---:B------:R-:W-:Y:S01]  /*19b0*/  LOP3.LUT R62, R3.reuse, 0x35, RZ, 0xfc, !PT ;  /* 0x00000035033e7812 */ /* 0x040fe200078efcff */
[----:B------:R-:W-:Y:S01]  /*19c0*/  @!P0 IMAD.MOV R17, RZ, RZ, -R17 ;  /* 0x000000ffff118224 */ /* 0x000fe200078e0a11 */
[C---:B------:R-:W-:Y:S01]  /*19d0*/  LOP3.LUT R64, R3.reuse, 0x36, RZ, 0xfc, !PT ;  /* 0x0000003603407812 */ /* 0x040fe200078efcff */
[----:B------:R-:W-:Y:S01]  /*19e0*/  IMAD R22, R2, R7, R23 ;  /* 0x0000000702167224 */ /* 0x000fe200078e0217 */
[----:B------:R-:W-:Y:S01]  /*19f0*/  IABS R75, R62 ;  /* 0x0000003e004b7213 */ /* 0x000fe20000000000 */
[----:B------:R-:W-:Y:S01]  /*1a00*/  IMAD.HI.U32 R7, R6, R25, RZ ;  /* 0x0000001906077227 */ /* 0x000fe200078e00ff */
[----:B------:R-:W-:-:S02]  /*1a10*/  LOP3.LUT R66, R3, 0x37, RZ, 0xfc, !PT ;  /* 0x0000003703427812 */ /* 0x000fc400078efcff */
[----:B------:R-:W-:Y:S01]  /*1a20*/  @!P5 IADD3 R20, PT, PT, R20, -R2, RZ ;  /* 0x800000021414d210 */ /* 0x000fe20007ffe0ff */
[----:B------:R-:W-:Y:S01]  /*1a30*/  IMAD.HI.U32 R23, R6, R27, RZ ;  /* 0x0000001b06177227 */ /* 0x000fe200078e00ff */
[----:B------:R-:W-:Y:S02]  /*1a40*/  ISETP.GT.U32.AND P5, PT, R2, R22, PT ;  /* 0x000000160200720c */ /* 0x000fe40003fa4070 */
[----:B------:R-:W-:Y:S01]  /*1a50*/  IABS R77, R64 ;  /* 0x00000040004d7213 */ /* 0x000fe20000000000 */
[----:B------:R-:W-:Y:S01]  /*1a60*/  IMAD.MOV R7, RZ, RZ, -R7 ;  /* 0x000000ffff077224 */ /* 0x000fe200078e0a07 */
[----:B------:R-:W-:Y:S01]  /*1a70*/  IABS R79, R66 ;  /* 0x00000042004f7213 */ /* 0x000fe20000000000 */
[--C-:B------:R-:W-:Y:S01]  /*1a80*/  @!P6 IMAD.IADD R19, R19, 0x1, -R2.reuse ;  /* 0x000000011313e824 */ /* 0x100fe200078e0a02 */
[----:B------:R-:W-:Y:S01]  /*1a90*/  ISETP.GE.AND P6, PT, R24, RZ, PT ;  /* 0x000000ff1800720c */ /* 0x000fe20003fc6270 */
[----:B------:R-:W-:Y:S01]  /*1aa0*/  IMAD.MOV R24, RZ, RZ, -R23 ;  /* 0x000000ffff187224 */ /* 0x000fe200078e0a17 */
[----:B------:R-:W-:Y:S01]  /*1ab0*/  LOP3.LUT R68, R3, 0x39, RZ, 0xfc, !PT ;  /* 0x0000003903447812 */ /* 0x000fe200078efcff */
[----:B------:R-:W-:Y:S01]  /*1ac0*/  @!P4 IMAD.IADD R21, R21, 0x1, -R2 ;  /* 0x000000011515c824 */ /* 0x000fe200078e0a02 */
[----:B------:R-:W-:Y:S01]  /*1ad0*/  ISETP.GE.AND P4, PT, R26, RZ, PT ;  /* 0x000000ff1a00720c */ /* 0x000fe20003f86270 */
[C---:B------:R-:W-:Y:S01]  /*1ae0*/  IMAD R23, R2.reuse, R7, R25 ;  /* 0x0000000702177224 */ /* 0x040fe200078e0219 */
[----:B------:R-:W-:Y:S01]  /*1af0*/  IABS R7, R31 ;  /* 0x0000001f00077213 */ /* 0x000fe20000000000 */
[C---:B------:R-:W-:Y:S01]  /*1b00*/  IMAD R24, R2.reuse, R24, R27 ;  /* 0x0000001802187224 */ /* 0x040fe200078e021b */
[C---:B------:R-:W-:Y:S01]  /*1b10*/  ISETP.GT.U32.AND P0, PT, R2.reuse, R21, PT ;  /* 0x000000150200720c */ /* 0x040fe20003f04070 */
[----:B------:R-:W-:Y:S01]  /*1b20*/  @!P2 IMAD.MOV R19, RZ, RZ, -R19 ;  /* 0x000000ffff13a224 */ /* 0x000fe200078e0a13 */
[----:B------:R-:W-:Y:S01]  /*1b30*/  IABS R81, R68 ;  /* 0x0000004400517213 */ /* 0x000fe20000000000 */
[----:B------:R-:W-:Y:S01]  /*1b40*/  IMAD.MOV.U32 R27, RZ, RZ, R7 ;  /* 0x000000ffff1b7224 */ /* 0x000fe200078e0007 */
[----:B------:R-:W-:Y:S01]  /*1b50*/  ISETP.GT.U32.AND P2, PT, R2, R24, PT ;  /* 0x000000180200720c */ /* 0x000fe20003f44070 */
[----:B------:R-:W-:Y:S01]  /*1b60*/  IMAD.HI.U32 R25, R6, R29, RZ ;  /* 0x0000001d06197227 */ /* 0x000fe200078e00ff */
[----:B------:R-:W-:-:S03]  /*1b70*/  LOP3.LUT R70, R3, 0x3d, RZ, 0xfc, !PT ;  /* 0x0000003d03467812 */ /* 0x000fc600078efcff */
[----:B------:R-:W-:Y:S01]  /*1b80*/  IMAD.HI.U32 R7, R6, R27, RZ ;  /* 0x0000001b06077227 */ /* 0x000fe200078e00ff */
[----:B------:R-:W-:-:S03]  /*1b90*/  IABS R89, R70 ;  /* 0x0000004600597213 */ /* 0x000fc60000000000 */
[----:B------:R-:W-:Y:S02]  /*1ba0*/  IMAD.MOV R7, RZ, RZ, -R7 ;  /* 0x000000ffff077224 */ /* 0x000fe400078e0a07 */
[----:B------:R-:W-:Y:S02]  /*1bb0*/  IMAD.MOV R26, RZ, RZ, -R25 ;  /* 0x000000ffff1a7224 */ /* 0x000fe400078e0a19 */
[--C-:B------:R-:W-:Y:S01]  /*1bc0*/  @!P0 IMAD.IADD R21, R21, 0x1, -R2.reuse ;  /* 0x0000000115158824 */ /* 0x100fe200078e0a02 */
[----:B------:R-:W-:Y:S01]  /*1bd0*/  ISETP.GE.AND P0, PT, R30, RZ, PT ;  /* 0x000000ff1e00720c */ /* 0x000fe20003f06270 */
[----:B------:R-:W-:Y:S01]  /*1be0*/  IMAD R25, R2, R7, R27 ;  /* 0x0000000702197224 */ /* 0x000fe200078e021b */
[----:B------:R-:W-:Y:S01]  /*1bf0*/  LOP3.LUT R27, R3, 0x12, RZ, 0xfc, !PT ;  /* 0x00000012031b7812 */ /* 0x000fe200078efcff */
[----:B------:R-:W-:Y:S01]  /*1c00*/  @!P5 IMAD.IADD R22, R22, 0x1, -R2 ;  /* 0x000000011616d824 */ /* 0x000fe200078e0a02 */
[C---:B------:R-:W-:Y:S01]  /*1c10*/  ISETP.GT.U32.AND P5, PT, R2.reuse, R23, PT ;  /* 0x000000170200720c */ /* 0x040fe20003fa4070 */
[----:B------:R-:W-:Y:S01]  /*1c20*/  @!P6 IMAD.MOV R21, RZ, RZ, -R21 ;  /* 0x000000ffff15e224 */ /* 0x000fe200078e0a15 */
[C---:B------:R-:W-:Y:S01]  /*1c30*/  ISETP.GT.U32.AND P6, PT, R2.reuse, R25, PT ;  /* 0x000000190200720c */ /* 0x040fe20003fc4070 */
[----:B------:R-:W-:Y:S01]  /*1c40*/  @!P1 IMAD.MOV R18, RZ, RZ, -R18 ;  /* 0x000000ffff129224 */ /* 0x000fe200078e0a12 */
[----:B------:R-:W-:Y:S01]  /*1c50*/  ISETP.GT.U32.AND P1, PT, R2, R22, PT ;  /* 0x000000160200720c */ /* 0x000fe20003f24070 */
[----:B------:R-:W-:Y:S01]  /*1c60*/  @!P2 IMAD.IADD R24, R24, 0x1, -R2 ;  /* 0x000000011818a824 */ /* 0x000fe200078e0a02 */
[----:B------:R-:W-:Y:S01]  /*1c70*/  IABS R30, R34 ;  /* 0x00000022001e7213 */ /* 0x000fe20000000000 */
[C---:B------:R-:W-:Y:S01]  /*1c80*/  IMAD R26, R2.reuse, R26, R29 ;  /* 0x0000001a021a7224 */ /* 0x040fe200078e021d */
[----:B------:R-:W-:Y:S01]  /*1c90*/  IABS R29, R27 ;  /* 0x0000001b001d7213 */ /* 0x000fe20000000000 */
[----:B------:R-:W-:Y:S01]  /*1ca0*/  @!P3 IMAD.MOV R20, RZ, RZ, -R20 ;  /* 0x000000ffff14b224 */ /* 0x000fe200078e0a14 */
[----:B------:R-:W-:-:S02]  /*1cb0*/  ISETP.GT.U32.AND P2, PT, R2, R24, PT ;  /* 0x000000180200720c */ /* 0x000fc40003f44070 */
[----:B------:R-:W-:Y:S01]  /*1cc0*/  ISETP.GE.AND P3, PT, R28, RZ, PT ;  /* 0x000000ff1c00720c */ /* 0x000fe20003f66270 */
[----:B------:R-:W-:-:S04]  /*1cd0*/  IMAD.HI.U32 R7, R6, R29, RZ ;  /* 0x0000001d06077227 */ /* 0x000fc800078e00ff */
[--C-:B------:R-:W-:Y:S02]  /*1ce0*/  @!P6 IMAD.IADD R25, R25, 0x1, -R2.reuse ;  /* 0x000000011919e824 */ /* 0x100fe400078e0a02 */
[----:B------:R-:W-:Y:S01]  /*1cf0*/  @!P1 IMAD.IADD R22, R22, 0x1, -R2 ;  /* 0x0000000116169824 */ /* 0x000fe200078e0a02 */
[----:B------:R-:W-:Y:S01]  /*1d00*/  ISETP.GE.AND P1, PT, R31, RZ, PT ;  /* 0x000000ff1f00720c */ /* 0x000fe20003f26270 */
[----:B------:R-:W-:Y:S01]  /*1d10*/  IMAD.MOV R7, RZ, RZ, -R7 ;  /* 0x000000ffff077224 */ /* 0x000fe200078e0a07 */
[----:B------:R-:W-:Y:S01]  /*1d20*/  IABS R31, R33 ;  /* 0x00000021001f7213 */ /* 0x000fe20000000000 */
[----:B------:R-:W-:Y:S01]  /*1d30*/  @!P4 IMAD.MOV R22, RZ, RZ, -R22 ;  /* 0x000000ffff16c224 */ /* 0x000fe200078e0a16 */
[----:B------:R-:W-:Y:S01]  /*1d40*/  ISETP.GT.U32.AND P6, PT, R2, R25, PT ;  /* 0x000000190200720c */ /* 0x000fe20003fc4070 */
[--C-:B------:R-:W-:Y:S01]  /*1d50*/  @!P2 IMAD.IADD R24, R24, 0x1, -R2.reuse ;  /* 0x000000011818a824 */ /* 0x100fe200078e0a02 */
[----:B------:R-:W-:Y:S01]  /*1d60*/  ISETP.GT.U32.AND P4, PT, R2, R26, PT ;  /* 0x0000001a0200720c */ /* 0x000fe20003f84070 */
[----:B------:R-:W-:Y:S01]  /*1d70*/  @!P5 IMAD.IADD R23, R23, 0x1, -R2 ;  /* 0x000000011717d824 */ /* 0x000fe200078e0a02 */
[----:B------:R-:W-:Y:S01]  /*1d80*/  ISETP.GE.AND P2, PT, R27, RZ, PT ;  /* 0x000000ff1b00720c */ /* 0x000fe20003f46270 */
[----:B------:R-:W-:-:S03]  /*1d90*/  IMAD.HI.U32 R27, R6, R31, RZ ;  /* 0x0000001f061b7227 */ /* 0x000fc600078e00ff */
[C---:B------:R-:W-:Y:S01]  /*1da0*/  ISETP.GT.U32.AND P5, PT, R2.reuse, R23, PT ;  /* 0x000000170200720c */ /* 0x040fe20003fa4070 */
[----:B------:R-:W-:Y:S02]  /*1db0*/  IMAD.MOV R28, RZ, RZ, -R27 ;  /* 0x000000ffff1c7224 */ /* 0x000fe400078e0a1b */
[----:B------:R-:W-:Y:S02]  /*1dc0*/  IMAD R27, R2, R7, R29 ;  /* 0x00000007021b7224 */ /* 0x000fe400078e021d */
[----:B------:R-:W-:Y:S02]  /*1dd0*/  @!P6 IMAD.IADD R25, R25, 0x1, -R2 ;  /* 0x000000011919e824 */ /* 0x000fe400078e0a02 */
[----:B------:R-:W-:Y:S01]  /*1de0*/  @!P4 IADD3 R26, PT, PT, R26, -R2, RZ ;  /* 0x800000021a1ac210 */ /* 0x000fe20007ffe0ff */
[----:B------:R-:W-:Y:S01]  /*1df0*/  IMAD.MOV.U32 R29, RZ, RZ, R30 ;  /* 0x000000ffff1d7224 */ /* 0x000fe200078e001e */
[C---:B------:R-:W-:Y:S01]  /*1e00*/  ISETP.GT.U32.AND P6, PT, R2.reuse, R27, PT ;  /* 0x0000001b0200720c */ /* 0x040fe20003fc4070 */
[C---:B------:R-:W-:Y:S01]  /*1e10*/  IMAD R28, R2.reuse, R28, R31 ;  /* 0x0000001c021c7224 */ /* 0x040fe200078e021f */
[----:B------:R-:W-:Y:S01]  /*1e20*/  ISETP.GT.U32.AND P4, PT, R2, R26, PT ;  /* 0x0000001a0200720c */ /* 0x000fe20003f84070 */
[----:B------:R-:W-:Y:S01]  /*1e30*/  IMAD.HI.U32 R7, R6, R29, RZ ;  /* 0x0000001d06077227 */ /* 0x000fe200078e00ff */
[----:B------:R-:W-:-:S03]  /*1e40*/  IABS R31, R36 ;  /* 0x00000024001f7213 */ /* 0x000fc60000000000 */
[--C-:B------:R-:W-:Y:S01]  /*1e50*/  @!P5 IMAD.IADD R23, R23, 0x1, -R2.reuse ;  /* 0x000000011717d824 */ /* 0x100fe200078e0a02 */
[----:B------:R-:W-:Y:S01]  /*1e60*/  ISETP.GE.AND P5, PT, R32, RZ, PT ;  /* 0x000000ff2000720c */ /* 0x000fe20003fa6270 */
[----:B------:R-:W-:Y:S02]  /*1e70*/  IMAD.MOV R7, RZ, RZ, -R7 ;  /* 0x000000ffff077224 */ /* 0x000fe400078e0a07 */
[----:B------:R-:W-:Y:S01]  /*1e80*/  @!P3 IMAD.MOV R23, RZ, RZ, -R23 ;  /* 0x000000ffff17b224 */ /* 0x000fe200078e0a17 */
[----:B------:R-:W-:Y:S01]  /*1e90*/  ISETP.GE.AND P3, PT, R33, RZ, PT ;  /* 0x000000ff2100720c */ /* 0x000fe20003f66270 */
[----:B------:R-:W-:Y:S01]  /*1ea0*/  @!P6 IMAD.IADD R27, R27, 0x1, -R2 ;  /* 0x000000011b1be824 */ /* 0x000fe200078e0a02 */
[----:B------:R-:W-:Y:S01]  /*1eb0*/  IABS R33, R37 ;  /* 0x0000002500217213 */ /* 0x000fe20000000000 */
[----:B------:R-:W-:Y:S02]  /*1ec0*/  @!P0 IMAD.MOV R24, RZ, RZ, -R24 ;  /* 0x000000ffff188224 */ /* 0x000fe400078e0a18 */
[C---:B------:R-:W-:Y:S01]  /*1ed0*/  IMAD R29, R2.reuse, R7, R29 ;  /* 0x00000007021d7224 */ /* 0x040fe200078e021d */
[----:B------:R-:W-:Y:S01]  /*1ee0*/  ISETP.GT.U32.AND P0, PT, R2, R27, PT ;  /* 0x0000001b0200720c */ /* 0x000fe20003f04070 */
[----:B------:R-:W-:Y:S01]  /*1ef0*/  @!P4 IMAD.IADD R26, R26, 0x1, -R2 ;  /* 0x000000011a1ac824 */ /* 0x000fe200078e0a02 */
[----:B------:R-:W-:Y:S01]  /*1f00*/  ISETP.GT.U32.AND P4, PT, R2, R28, PT ;  /* 0x0000001c0200720c */ /* 0x000fe20003f84070 */
[----:B------:R-:W-:Y:S01]  /*1f10*/  IMAD.HI.U32 R7, R6, R31, RZ ;  /* 0x0000001f06077227 */ /* 0x000fe200078e00ff */
[----:B------:R-:W-:-:S03]  /*1f20*/  ISETP.GT.U32.AND P6, PT, R2, R29, PT ;  /* 0x0000001d0200720c */ /* 0x000fc60003fc4070 */
[----:B------:R-:W-:-:S04]  /*1f30*/  IMAD.HI.U32 R30, R6, R33, RZ ;  /* 0x00000021061e7227 */ /* 0x000fc800078e00ff */
[----:B------:R-:W-:Y:S02]  /*1f40*/  IMAD.MOV R7, RZ, RZ, -R7 ;  /* 0x000000ffff077224 */ /* 0x000fe400078e0a07 */
[----:B------:R-:W-:Y:S02]  /*1f50*/  IMAD.MOV R32, RZ, RZ, -R30 ;  /* 0x000000ffff207224 */ /* 0x000fe400078e0a1e */
[C---:B------:R-:W-:Y:S01]  /*1f60*/  IMAD R30, R2.reuse, R7, R31 ;  /* 0x00000007021e7224 */ /* 0x040fe200078e021f */
[----:B------:R-:W-:Y:S01]  /*1f70*/  IABS R7, R39 ;  /* 0x0000002700077213 */ /* 0x000fe20000000000 */
[C---:B------:R-:W-:Y:S02]  /*1f80*/  IMAD R31, R2.reuse, R32, R33 ;  /* 0x00000020021f7224 */ /* 0x040fe400078e0221 */
[--C-:B------:R-:W-:Y:S01]  /*1f90*/  @!P0 IMAD.IADD R27, R27, 0x1, -R2.reuse ;  /* 0x000000011b1b8824 */ /* 0x100fe200078e0a02 */
[----:B------:R-:W-:Y:S01]  /*1fa0*/  ISETP.GT.U32.AND P0, PT, R2, R30, PT ;  /* 0x0000001e0200720c */ /* 0x000fe20003f04070 */
[----:B------:R-:W-:Y:S01]  /*1fb0*/  @!P4 IMAD.IADD R28, R28, 0x1, -R2 ;  /* 0x000000011c1cc824 */ /* 0x000fe200078e0a02 */
[----:B------:R-:W-:Y:S01]  /*1fc0*/  ISETP.GE.AND P4, PT, R34, RZ, PT ;  /* 0x000000ff2200720c */ /* 0x000fe20003f86270 */
[----:B------:R-:W-:Y:S01]  /*1fd0*/  @!P5 IMAD.MOV R26, RZ, RZ, -R26 ;  /* 0x000000ffff1ad224 */ /* 0x000fe200078e0a1a */
[C---:B------:R-:W-:Y:S01]  /*1fe0*/  ISETP.GT.U32.AND P5, PT, R2.reuse, R31, PT ;  /* 0x0000001f0200720c */ /* 0x040fe20003fa4070 */
[----:B------:R-:W-:Y:S01]  /*1ff0*/  @!P1 IMAD.MOV R25, RZ, RZ, -R25 ;  /* 0x000000ffff199224 */ /* 0x000fe200078e0a19 */
[----:B------:R-:W-:Y:S01]  /*2000*/  ISETP.GT.U32.AND P1, PT, R2, R28, PT ;  /* 0x0000001c0200720c */ /* 0x000fe20003f24070 */
[----:B------:R-:W-:-:S02]  /*2010*/  IMAD.MOV.U32 R33, RZ, RZ, R7 ;  /* 0x000000ffff217224 */ /* 0x000fc400078e0007 */
[----:B------:R-:W-:-:S04]  /*2020*/  IMAD.HI.U32 R7, R6, R35, RZ ;  /* 0x0000002306077227 */ /* 0x000fc800078e00ff */
[----:B------:R-:W-:Y:S01]  /*2030*/  IMAD.MOV R7, RZ, RZ, -R7 ;  /* 0x000000ffff077224 */ /* 0x000fe200078e0a07 */
[----:B------:R-:W-:Y:S01]  /*2040*/  @!P0 IADD3 R30, PT, PT, R30, -R2, RZ ;  /* 0x800000021e1e8210 */ /* 0x000fe20007ffe0ff */
[--C-:B------:R-:W-:Y:S01]  /*2050*/  @!P6 IMAD.IADD R29, R29, 0x1, -R2.reuse ;  /* 0x000000011d1de824 */ /* 0x100fe200078e0a02 */
[----:B------:R-:W-:Y:S01]  /*2060*/  ISETP.GE.AND P0, PT, R38, RZ, PT ;  /* 0x000000ff2600720c */ /* 0x000fe20003f06270 */
[C---:B------:R-:W-:Y:S01]  /*2070*/  IMAD R32, R2.reuse, R7, R35 ;  /* 0x0000000702207224 */ /* 0x040fe200078e0223 */
[----:B------:R-:W-:Y:S01]  /*2080*/  LOP3.LUT R38, R3, 0x1b, RZ, 0xfc, !PT ;  /* 0x0000001b03267812 */ /* 0x000fe200078efcff */
[----:B------:R-:W-:Y:S01]  /*2090*/  @!P5 IMAD.IADD R31, R31, 0x1, -R2 ;  /* 0x000000011f1fd824 */ /* 0x000fe200078e0a02 */
[----:B------:R-:W-:Y:S01]  /*20a0*/  ISETP.GT.U32.AND P5, PT, R2, R30, PT ;  /* 0x0000001e0200720c */ /* 0x000fe20003fa4070 */
[----:B------:R-:W-:Y:S01]  /*20b0*/  IMAD.HI.U32 R7, R6, R33, RZ ;  /* 0x0000002106077227 */ /* 0x000fe200078e00ff */
[----:B------:R-:W-:-:S03]  /*20c0*/  ISETP.GT.U32.AND P6, PT, R2, R29, PT ;  /* 0x0000001d0200720c */ /* 0x000fc60003fc4070 */
[----:B------:R-:W-:Y:S01]  /*20d0*/  @!P1 IMAD.IADD R28, R28, 0x1, -R2 ;  /* 0x000000011c1c9824 */ /* 0x000fe200078e0a02 */
[C---:B------:R-:W-:Y:S01]  /*20e0*/  ISETP.GT.U32.AND P1, PT, R2.reuse, R32, PT ;  /* 0x000000200200720c */ /* 0x040fe20003f24070 */
[----:B------:R-:W-:Y:S02]  /*20f0*/  IMAD.MOV R7, RZ, RZ, -R7 ;  /* 0x000000ffff077224 */ /* 0x000fe400078e0a07 */
[----:B------:R-:W-:Y:S01]  /*2100*/  @!P3 IMAD.MOV R28, RZ, RZ, -R28 ;  /* 0x000000ffff1cb224 */ /* 0x000fe200078e0a1c */
[C---:B------:R-:W-:Y:S01]  /*2110*/  ISETP.GT.U32.AND P3, PT, R2.reuse, R31, PT ;  /* 0x0000001f0200720c */ /* 0x040fe20003f64070 */
[----:B------:R-:W-:Y:S01]  /*2120*/  IMAD R33, R2, R7, R33 ;  /* 0x0000000702217224 */ /* 0x000fe200078e0221 */
[----:B------:R-:W-:Y:S01]  /*2130*/  LOP3.LUT R7, R3, 0x19, RZ, 0xfc, !PT ;  /* 0x0000001903077812 */ /* 0x000fe200078efcff */
[--C-:B------:R-:W-:Y:S02]  /*2140*/  @!P5 IMAD.IADD R30, R30, 0x1, -R2.reuse ;  /* 0x000000011e1ed824 */ /* 0x100fe400078e0a02 */
[----:B------:R-:W-:Y:S01]  /*2150*/  @!P2 IMAD.MOV R27, RZ, RZ, -R27 ;  /* 0x000000ffff1ba224 */ /* 0x000fe200078e0a1b */
[----:B------:R-:W-:Y:S01]  /*2160*/  ISETP.GT.U32.AND P5, PT, R2, R33, PT ;  /* 0x000000210200720c */ /* 0x000fe20003fa4070 */
[--C-:B------:R-:W-:Y:S01]  /*2170*/  @!P6 IMAD.IADD R29, R29, 0x1, -R2.reuse ;  /* 0x000000011d1de824 */ /* 0x100fe200078e0a02 */
[----:B------:R-:W-:Y:S01]  /*2180*/  ISETP.GE.AND P2, PT, R36, RZ, PT ;  /* 0x000000ff2400720c */ /* 0x000fe20003f46270 */
[--C-:B------:R-:W-:Y:S01]  /*2190*/  @!P1 IMAD.IADD R32, R32, 0x1, -R2.reuse ;  /* 0x0000000120209824 */ /* 0x100fe200078e0a02 */
[----:B------:R-:W-:Y:S01]  /*21a0*/  LOP3.LUT R36, R3, 0x1a, RZ, 0xfc, !PT ;  /* 0x0000001a03247812 */ /* 0x000fe200078efcff */
[----:B------:R-:W-:Y:S01]  /*21b0*/  @!P4 IMAD.MOV R29, RZ, RZ, -R29 ;  /* 0x000000ffff1dc224 */ /* 0x000fe200078e0a1d */
[----:B------:R-:W-:Y:S01]  /*21c0*/  IABS R35, R7 ;  /* 0x0000000700237213 */ /* 0x000fe20000000000 */
[----:B------:R-:W-:Y:S01]  /*21d0*/  @!P3 IMAD.IADD R31, R31, 0x1, -R2 ;  /* 0x000000011f1fb824 */ /* 0x000fe200078e0a02 */
[----:B------:R-:W-:-:S02]  /*21e0*/  ISETP.GT.U32.AND P1, PT, R2, R32, PT ;  /* 0x000000200200720c */ /* 0x000fc40003f24070 */
[----:B------:R-:W-:Y:S02]  /*21f0*/  ISETP.GE.AND P6, PT, R37, RZ, PT ;  /* 0x000000ff2500720c */ /* 0x000fe40003fc6270 */
[----:B------:R-:W-:Y:S01]  /*2200*/  IABS R37, R36 ;  /* 0x0000002400257213 */ /* 0x000fe20000000000 */
[----:B------:R-:W-:Y:S01]  /*2210*/  @!P5 IMAD.IADD R33, R33, 0x1, -R2 ;  /* 0x000000012121d824 */ /* 0x000fe200078e0a02 */
[----:B------:R-:W-:Y:S01]  /*2220*/  ISETP.GE.AND P3, PT, R7, RZ, PT ;  /* 0x000000ff0700720c */ /* 0x000fe20003f66270 */
[----:B------:R-:W-:Y:S01]  /*2230*/  IMAD.HI.U32 R7, R6, R35, RZ ;  /* 0x0000002306077227 */ /* 0x000fe200078e00ff */
[----:B------:R-:W-:Y:S02]  /*2240*/  ISETP.GE.AND P4, PT, R39, RZ, PT ;  /* 0x000000ff2700720c */ /* 0x000fe40003f86270 */
[----:B------:R-:W-:Y:S01]  /*2250*/  ISETP.GT.U32.AND P5, PT, R2, R33, PT ;  /* 0x000000210200720c */ /* 0x000fe20003fa4070 */
[----:B------:R-:W-:Y:S01]  /*2260*/  IMAD.HI.U32 R34, R6, R37, RZ ;  /* 0x0000002506227227 */ /* 0x000fe200078e00ff */
[----:B------:R-:W-:-:S03]  /*2270*/  IABS R39, R38 ;  /* 0x0000002600277213 */ /* 0x000fc60000000000 */
[----:B------:R-:W-:Y:S02]  /*2280*/  IMAD.MOV R7, RZ, RZ, -R7 ;  /* 0x000000ffff077224 */ /* 0x000fe400078e0a07 */
[----:B------:R-:W-:Y:S01]  /*2290*/  @!P1 IMAD.IADD R32, R32, 0x1, -R2 ;  /* 0x0000000120209824 */ /* 0x000fe200078e0a02 */
[----:B------:R-:W-:Y:S01]  /*22a0*/  ISETP.GE.AND P1, PT, R36, RZ, PT ;  /* 0x000000ff2400720c */ /* 0x000fe20003f26270 */
[----:B------:R-:W-:Y:S02]  /*22b0*/  IMAD.MOV R36, RZ, RZ, -R34 ;  /* 0x000000ffff247224 */ /* 0x000fe400078e0a22 */
[C---:B------:R-:W-:Y:S02]  /*22c0*/  IMAD R34, R2.reuse, R7, R35 ;  /* 0x0000000702227224 */ /* 0x040fe400078e0223 */
[C---:B------:R-:W-:Y:S01]  /*22d0*/  IMAD R35, R2.reuse, R36, R37 ;  /* 0x0000002402237224 */ /* 0x040fe200078e0225 */
[----:B------:R-:W-:Y:S01]  /*22e0*/  LOP3.LUT R36, R3, 0x1c, RZ, 0xfc, !PT ;  /* 0x0000001c03247812 */ /* 0x000fe200078efcff */
[----:B------:R-:W-:Y:S01]  /*22f0*/  @!P6 IMAD.MOV R31, RZ, RZ, -R31 ;  /* 0x000000ffff1fe224 */ /* 0x000fe200078e0a1f */
[C---:B------:R-:W-:Y:S01]  /*2300*/  ISETP.GT.U32.AND P6, PT, R2.reuse, R34, PT ;  /* 0x000000220200720c */ /* 0x040fe20003fc4070 */
[----:B------:R-:W-:Y:S01]  /*2310*/  @!P5 IMAD.IADD R33, R33, 0x1, -R2 ;  /* 0x000000012121d824 */ /* 0x000fe200078e0a02 */
[----:B------:R-:W-:Y:S01]  /*2320*/  ISETP.GT.U32.AND P5, PT, R2, R35, PT ;  /* 0x000000230200720c */ /* 0x000fe20003fa4070 */
[----:B------:R-:W-:Y:S01]  /*2330*/  IMAD.HI.U32 R7, R6, R39, RZ ;  /* 0x0000002706077227 */ /* 0x000fe200078e00ff */
[----:B------:R-:W-:-:S03]  /*2340*/  IABS R37, R36 ;  /* 0x0000002400257213 */ /* 0x000fc60000000000 */
[----:B------:R-:W-:Y:S02]  /*2350*/  IMAD.MOV R7, RZ, RZ, -R7 ;  /* 0x000000ffff077224 */ /* 0x000fe400078e0a07 */
[----:B------:R-:W-:Y:S01]  /*2360*/  @!P0 IMAD.MOV R32, RZ, RZ, -R32 ;  /* 0x000000ffff208224 */ /* 0x000fe200078e0a20 */
[----:B------:R-:W-:Y:S01]  /*2370*/  ISETP.GE.AND P0, PT, R36, RZ, PT ;  /* 0x000000ff2400720c */ /* 0x000fe20003f06270 */
[----:B------:R-:W-:Y:S01]  /*2380*/  IMAD R36, R2, R7, R39 ;  /* 0x0000000702247224 */ /* 0x000fe200078e0227 */
[----:B------:R-:W-:Y:S01]  /*2390*/  IABS R39, R42 ;  /* 0x0000002a00277213 */ /* 0x000fe20000000000 */
[----:B------:R-:W-:Y:S02]  /*23a0*/  @!P6 IMAD.IADD R34, R34, 0x1, -R2 ;  /* 0x000000012222e824 */ /* 0x000fe400078e0a02 */
[----:B------:R-:W-:Y:S01]  /*23b0*/  IMAD.HI.U32 R7, R6, R37, RZ ;  /* 0x0000002506077227 */ /* 0x000fe200078e00ff */
[----:B------:R-:W-:-:S03]  /*23c0*/  ISETP.GT.U32.AND P6, PT, R2, R36, PT ;  /* 0x000000240200720c */ /* 0x000fc60003fc4070 */
[----:B------:R-:W-:Y:S01]  /*23d0*/  @!P5 IMAD.IADD R35, R35, 0x1, -R2 ;  /* 0x000000012323d824 */ /* 0x000fe200078e0a02 */
[----:B------:R-:W-:Y:S01]  /*23e0*/  ISETP.GT.U32.AND P5, PT, R2, R34, PT ;  /* 0x000000220200720c */ /* 0x000fe20003fa4070 */
[----:B------:R-:W-:Y:S01]  /*23f0*/  @!P2 IMAD.MOV R30, RZ, RZ, -R30 ;  /* 0x000000ffff1ea224 */ /* 0x000fe200078e0a1e */
[----:B------:R-:W-:Y:S01]  /*2400*/  ISETP.GE.AND P2, PT, R38, RZ, PT ;  /* 0x000000ff2600720c */ /* 0x000fe20003f46270 */
[----:B------:R-:W-:Y:S02]  /*2410*/  IMAD.MOV R38, RZ, RZ, -R7 ;  /* 0x000000ffff267224 */ /* 0x000fe400078e0a07 */
[----:B------:R-:W-:-:S04]  /*2420*/  IMAD.HI.U32 R7, R6, R39, RZ ;  /* 0x0000002706077227 */ /* 0x000fc800078e00ff */
[----:B------:R-:W-:Y:S02]  /*2430*/  IMAD R37, R2, R38, R37 ;  /* 0x0000002602257224 */ /* 0x000fe400078e0225 */
[----:B------:R-:W-:-:S04]  /*2440*/  IMAD.HI.U32 R38, R6, R41, RZ ;  /* 0x0000002906267227 */ /* 0x000fc800078e00ff */
[----:B------:R-:W-:Y:S01]  /*2450*/  @!P4 IMAD.MOV R33, RZ, RZ, -R33 ;  /* 0x000000ffff21c224 */ /* 0x000fe200078e0a21 */
[----:B------:R-:W-:Y:S01]  /*2460*/  ISETP.GT.U32.AND P4, PT, R2, R35, PT ;  /* 0x000000230200720c */ /* 0x000fe20003f84070 */
[----:B------:R-:W-:Y:S01]  /*2470*/  IMAD.MOV R7, RZ, RZ, -R7 ;  /* 0x000000ffff077224 */ /* 0x000fe200078e0a07 */
[----:B------:R-:W-:Y:S01]  /*2480*/  IADD3 R40, PT, PT, -R38, RZ, RZ ;  /* 0x000000ff26287210 */ /* 0x000fe20007ffe1ff */
[----:B------:R-:W-:Y:S01]  /*2490*/  @!P5 IMAD.IADD R34, R34, 0x1, -R2 ;  /* 0x000000012222d824 */ /* 0x000fe200078e0a02 */
[C---:B------:R-:W-:Y:S01]  /*24a0*/  ISETP.GT.U32.AND P5, PT, R2.reuse, R37, PT ;  /* 0x000000250200720c */ /* 0x040fe20003fa4070 */
[C---:B------:R-:W-:Y:S02]  /*24b0*/  IMAD R38, R2.reuse, R7, R39 ;  /* 0x0000000702267224 */ /* 0x040fe400078e0227 */
[C---:B------:R-:W-:Y:S01]  /*24c0*/  IMAD R39, R2.reuse, R40, R41 ;  /* 0x0000002802277224 */ /* 0x040fe200078e0229 */
[----:B------:R-:W-:Y:S01]  /*24d0*/  IABS R41, R48 ;  /* 0x0000003000297213 */ /* 0x000fe20000000000 */
[----:B------:R-:W-:Y:S01]  /*24e0*/  @!P3 IMAD.MOV R34, RZ, RZ, -R34 ;  /* 0x000000ffff22b224 */ /* 0x000fe200078e0a22 */
[----:B------:R-:W-:Y:S01]  /*24f0*/  ISETP.GT.U32.AND P3, PT, R2, R38, PT ;  /* 0x000000260200720c */ /* 0x000fe20003f64070 */
[----:B------:R-:W-:-:S02]  /*2500*/  @!P6 IMAD.IADD R36, R36, 0x1, -R2 ;  /* 0x000000012424e824 */ /* 0x000fc400078e0a02 */
[----:B------:R-:W-:Y:S01]  /*2510*/  @!P4 IMAD.IADD R35, R35, 0x1, -R2 ;  /* 0x000000012323c824 */ /* 0x000fe200078e0a02 */
[----:B------:R-:W-:Y:S01]  /*2520*/  ISETP.GT.U32.AND P4, PT, R2, R39, PT ;  /* 0x000000270200720c */ /* 0x000fe20003f84070 */
[----:B------:R-:W-:Y:S01]  /*2530*/  IMAD.HI.U32 R7, R6, R43, RZ ;  /* 0x0000002b06077227 */ /* 0x000fe200078e00ff */
[----:B------:R-:W-:-:S03]  /*2540*/  ISETP.GT.U32.AND P6, PT, R2, R36, PT ;  /* 0x000000240200720c */ /* 0x000fc60003fc4070 */
[----:B------:R-:W-:Y:S02]  /*2550*/  IMAD.MOV R7, RZ, RZ, -R7 ;  /* 0x000000ffff077224 */ /* 0x000fe400078e0a07 */
[--C-:B------:R-:W-:Y:S01]  /*2560*/  @!P5 IMAD.IADD R37, R37, 0x1, -R2.reuse ;  /* 0x000000012525d824 */ /* 0x100fe200078e0a02 */
[----:B------:R-:W-:Y:S01]  /*2570*/  ISETP.GE.AND P5, PT, R44, RZ, PT ;  /* 0x000000ff2c00720c */ /* 0x000fe20003fa6270 */
[--C-:B------:R-:W-:Y:S01]  /*2580*/  @!P3 IMAD.IADD R38, R38, 0x1, -R2.reuse ;  /* 0x000000012626b824 */ /* 0x100fe200078e0a02 */
[----:B------:R-:W-:Y:S01]  /*2590*/  LOP3.LUT R44, R3, 0x22, RZ, 0xfc, !PT ;  /* 0x00000022032c7812 */ /* 0x000fe200078efcff */
[C---:B------:R-:W-:Y:S01]  /*25a0*/  IMAD R40, R2.reuse, R7, R43 ;  /* 0x0000000702287224 */ /* 0x040fe200078e022b */
[----:B------:R-:W-:Y:S01]  /*25b0*/  IABS R43, R49 ;  /* 0x00000031002b7213 */ /* 0x000fe20000000000 */
[----:B------:R-:W-:Y:S01]  /*25c0*/  @!P4 IMAD.IADD R39, R39, 0x1, -R2 ;  /* 0x000000012727c824 */ /* 0x000fe200078e0a02 */
[----:B------:R-:W-:Y:S01]  /*25d0*/  ISETP.GT.U32.AND P4, PT, R2, R38, PT ;  /* 0x000000260200720c */ /* 0x000fe20003f84070 */
[----:B------:R-:W-:Y:S01]  /*25e0*/  IMAD.HI.U32 R7, R6, R41, RZ ;  /* 0x0000002906077227 */ /* 0x000fe200078e00ff */
[----:B------:R-:W-:-:S02]  /*25f0*/  ISETP.GT.U32.AND P3, PT, R2, R37, PT ;  /* 0x000000250200720c */ /* 0x000fc40003f64070 */
[----:B------:R-:W-:Y:S01]  /*2600*/  IABS R47, R44 ;  /* 0x0000002c002f7213 */ /* 0x000fe20000000000 */
[----:B------:R-:W-:Y:S02]  /*2610*/  IMAD.MOV R7, RZ, RZ, -R7 ;  /* 0x000000ffff077224 */ /* 0x000fe400078e0a07 */
[----:B------:R-:W-:Y:S01]  /*2620*/  @!P6 IMAD.IADD R36, R36, 0x1, -R2 ;  /* 0x000000012424e824 */ /* 0x000fe200078e0a02 */
[----:B------:R-:W-:Y:S01]  /*2630*/  ISETP.GE.AND P6, PT, R42, RZ, PT ;  /* 0x000000ff2a00720c */ /* 0x000fe20003fc6270 */
[----:B------:R-:W-:Y:S02]  /*2640*/  IMAD R41, R2, R7, R41 ;  /* 0x0000000702297224 */ /* 0x000fe400078e0229 */
[----:B------:R-:W-:-:S04]  /*2650*/  IMAD.HI.U32 R7, R6, R43, RZ ;  /* 0x0000002b06077227 */ /* 0x000fc800078e00ff */
[----:B------:R-:W-:Y:S01]  /*2660*/  @!P4 IMAD.IADD R38, R38, 0x1, -R2 ;  /* 0x000000012626c824 */ /* 0x000fe200078e0a02 */
[C---:B------:R-:W-:Y:S01]  /*2670*/  ISETP.GT.U32.AND P4, PT, R2.reuse, R41, PT ;  /* 0x000000290200720c */ /* 0x040fe20003f84070 */
[----:B------:R-:W-:Y:S02]  /*2680*/  IMAD.MOV R42, RZ, RZ, -R7 ;  /* 0x000000ffff2a7224 */ /* 0x000fe400078e0a07 */
[----:B------:R-:W-:Y:S01]  /*2690*/  @!P2 IMAD.MOV R36, RZ, RZ, -R36 ;  /* 0x000000ffff24a224 */ /* 0x000fe200078e0a24 */
[C---:B------:R-:W-:Y:S01]  /*26a0*/  ISETP.GT.U32.AND P2, PT, R2.reuse, R40, PT ;  /* 0x000000280200720c */ /* 0x040fe20003f44070 */
[C---:B------:R-:W-:Y:S02]  /*26b0*/  IMAD R42, R2.reuse, R42, R43 ;  /* 0x0000002a022a7224 */ /* 0x040fe400078e022b */
[----:B------:R-:W-:Y:S02]  /*26c0*/  @!P6 IMAD.MOV R38, RZ, RZ, -R38 ;  /* 0x000000ffff26e224 */ /* 0x000fe400078e0a26 */
[----:B------:R-:W-:Y:S01]  /*26d0*/  @!P1 IMAD.MOV R35, RZ, RZ, -R35 ;  /* 0x000000ffff239224 */ /* 0x000fe200078e0a23 */
[C---:B------:R-:W-:Y:S01]  /*26e0*/  ISETP.GT.U32.AND P6, PT, R2.reuse, R42, PT ;  /* 0x0000002a0200720c */ /* 0x040fe20003fc4070 */
[--C-:B------:R-:W-:Y:S01]  /*26f0*/  @!P3 IMAD.IADD R37, R37, 0x1, -R2.reuse ;  /* 0x000000012525b824 */ /* 0x100fe200078e0a02 */
[----:B------:R-:W-:Y:S01]  /*2700*/  ISETP.GT.U32.AND P1, PT, R2, R39, PT ;  /* 0x000000270200720c */ /* 0x000fe20003f24070 */
[--C-:B------:R-:W-:Y:S01]  /*2710*/  @!P4 IMAD.IADD R41, R41, 0x1, -R2.reuse ;  /* 0x000000012929c824 */ /* 0x100fe200078e0a02 */
[----:B------:R-:W-:Y:S01]  /*2720*/  ISETP.GE.AND P3, PT, R46, RZ, PT ;  /* 0x000000ff2e00720c */ /* 0x000fe20003f66270 */
[----:B------:R-:W-:Y:S01]  /*2730*/  @!P0 IMAD.MOV R37, RZ, RZ, -R37 ;  /* 0x000000ffff258224 */ /* 0x000fe200078e0a25 */
[----:B------:R-:W-:Y:S01]  /*2740*/  LOP3.LUT R46, R3, 0x23, RZ, 0xfc, !PT ;  /* 0x00000023032e7812 */ /* 0x000fe200078efcff */
[----:B------:R-:W-:Y:S01]  /*2750*/  @!P2 IMAD.IADD R40, R40, 0x1, -R2 ;  /* 0x000000012828a824 */ /* 0x000fe200078e0a02 */
[----:B------:R-:W-:Y:S01]  /*2760*/  ISETP.GT.U32.AND P4, PT, R2, R41, PT ;  /* 0x000000290200720c */ /* 0x000fe20003f84070 */
[----:B------:R-:W-:Y:S01]  /*2770*/  IMAD.HI.U32 R7, R6, R47, RZ ;  /* 0x0000002f06077227 */ /* 0x000fe200078e00ff */
[----:B------:R-:W-:-:S02]  /*2780*/  ISETP.GE.AND P2, PT, R49, RZ, PT ;  /* 0x000000ff3100720c */ /* 0x000fc40003f46270 */
[----:B------:R-:W-:Y:S01]  /*2790*/  ISETP.GT.U32.AND P0, PT, R2, R40, PT ;  /* 0x000000280200720c */ /* 0x000fe20003f04070 */
[--C-:B------:R-:W-:Y:S01]  /*27a0*/  @!P6 IMAD.IADD R42, R42, 0x1, -R2.reuse ;  /* 0x000000012a2ae824 */ /* 0x100fe200078e0a02 */
[----:B------:R-:W-:Y:S01]  /*27b0*/  IABS R49, R46 ;  /* 0x0000002e00317213 */ /* 0x000fe20000000000 */
[----:B------:R-:W-:Y:S02]  /*27c0*/  IMAD.MOV R7, RZ, RZ, -R7 ;  /* 0x000000ffff077224 */ /* 0x000fe400078e0a07 */
[----:B------:R-:W-:Y:S01]  /*27d0*/  @!P1 IMAD.IADD R39, R39, 0x1, -R2 ;  /* 0x0000000127279824 */ /* 0x000fe200078e0a02 */
[C---:B------:R-:W-:Y:S01]  /*27e0*/  ISETP.GT.U32.AND P6, PT, R2.reuse, R42, PT ;  /* 0x0000002a0200720c */ /* 0x040fe20003fc4070 */
[----:B------:R-:W-:Y:S01]  /*27f0*/  IMAD R43, R2, R7, R47 ;  /* 0x00000007022b7224 */ /* 0x000fe200078e022f */
[----:B------:R-:W-:Y:S01]  /*2800*/  ISETP.GE.AND P1, PT, R48, RZ, PT ;  /* 0x000000ff3000720c */ /* 0x000fe20003f26270 */
[----:B------:R-:W-:Y:S01]  /*2810*/  IMAD.HI.U32 R7, R6, R49, RZ ;  /* 0x0000003106077227 */ /* 0x000fe200078e00ff */
[----:B------:R-:W-:-:S03]  /*2820*/  LOP3.LUT R48, R3, 0x26, RZ, 0xfc, !PT ;  /* 0x0000002603307812 */ /* 0x000fc600078efcff */
[----:B------:R-:W-:Y:S01]  /*2830*/  @!P4 IMAD.IADD R41, R41, 0x1, -R2 ;  /* 0x000000012929c824 */ /* 0x000fe200078e0a02 */
[----:B------:R-:W-:Y:S01]  /*2840*/  @!P0 IADD3 R40, PT, PT, R40, -R2, RZ ;  /* 0x8000000228288210 */ /* 0x000fe20007ffe0ff */
[----:B------:R-:W-:Y:S01]  /*2850*/  @!P5 IMAD.MOV R39, RZ, RZ, -R39 ;  /* 0x000000ffff27d224 */ /* 0x000fe200078e0a27 */
[----:B------:R-:W-:Y:S01]  /*2860*/  ISETP.GT.U32.AND P4, PT, R2, R43, PT ;  /* 0x0000002b0200720c */ /* 0x000fe20003f84070 */
[----:B------:R-:W-:Y:S01]  /*2870*/  IMAD.MOV R7, RZ, RZ, -R7 ;  /* 0x000000ffff077224 */ /* 0x000fe200078e0a07 */
[----:B------:R-:W-:Y:S01]  /*2880*/  ISETP.GE.AND P5, PT, R44, RZ, PT ;  /* 0x000000ff2c00720c */ /* 0x000fe20003fa6270 */
[----:B------:R-:W-:Y:S01]  /*2890*/  @!P3 IMAD.MOV R40, RZ, RZ, -R40 ;  /* 0x000000ffff28b224 */ /* 0x000fe200078e0a28 */
[C---:B------:R-:W-:Y:S01]  /*28a0*/  LOP3.LUT R44, R3.reuse, 0x24, RZ, 0xfc, !PT ;  /* 0x00000024032c7812 */ /* 0x040fe200078efcff */
[----:B------:R-:W-:Y:S01]  /*28b0*/  @!P6 IMAD.IADD R42, R42, 0x1, -R2 ;  /* 0x000000012a2ae824 */ /* 0x000fe200078e0a02 */
[----:B------:R-:W-:Y:S01]  /*28c0*/  ISETP.GE.AND P0, PT, R46, RZ, PT ;  /* 0x000000ff2e00720c */ /* 0x000fe20003f06270 */
[----:B------:R-:W-:Y:S01]  /*28d0*/  @!P1 IMAD.MOV R41, RZ, RZ, -R41 ;  /* 0x000000ffff299224 */ /* 0x000fe200078e0a29 */
[----:B------:R-:W-:Y:S01]  /*28e0*/  ISETP.GE.AND P3, PT, R44, RZ, PT ;  /* 0x000000ff2c00720c */ /* 0x000fe20003f66270 */
[----:B------:R-:W-:Y:S01]  /*28f0*/  @!P2 IMAD.MOV R42, RZ, RZ, -R42 ;  /* 0x000000ffff2aa224 */ /* 0x000fe200078e0a2a */
[----:B------:R-:W-:Y:S01]  /*2900*/  IABS R47, R44 ;  /* 0x0000002c002f7213 */ /* 0x000fe20000000000 */
[----:B------:R-:W-:Y:S01]  /*2910*/  IMAD R44, R2, R7, R49 ;  /* 0x00000007022c7224 */ /* 0x000fe200078e0231 */
[----:B------:R-:W-:Y:S01]  /*2920*/  LOP3.LUT R46, R3, 0x25, RZ, 0xfc, !PT ;  /* 0x00000025032e7812 */ /* 0x000fe200078efcff */
[----:B------:R-:W-:Y:S01]  /*2930*/  @!P4 IMAD.IADD R43, R43, 0x1, -R2 ;  /* 0x000000012b2bc824 */ /* 0x000fe200078e0a02 */
[----:B------:R-:W-:Y:S01]  /*2940*/  IABS R51, R48 ;  /* 0x0000003000337213 */ /* 0x000fe20000000000 */
[----:B------:R-:W-:Y:S01]  /*2950*/  IMAD.HI.U32 R7, R6, R47, RZ ;  /* 0x0000002f06077227 */ /* 0x000fe200078e00ff */
[----:B------:R-:W-:-:S02]  /*2960*/  ISETP.GE.AND P1, PT, R46, RZ, PT ;  /* 0x000000ff2e00720c */ /* 0x000fc40003f26270 */
[C---:B------:R-:W-:Y:S01]  /*2970*/  ISETP.GT.U32.AND P2, PT, R2.reuse, R44, PT ;  /* 0x0000002c0200720c */ /* 0x040fe20003f44070 */
[----:B------:R-:W-:Y:S01]  /*2980*/  IMAD.MOV R7, RZ, RZ, -R7 ;  /* 0x000000ffff077224 */ /* 0x000fe200078e0a07 */
[----:B------:R-:W-:Y:S02]  /*2990*/  IABS R46, R46 ;  /* 0x0000002e002e7213 */ /* 0x000fe40000000000 */
[C---:B------:R-:W-:Y:S01]  /*29a0*/  ISETP.GT.U32.AND P4, PT, R2.reuse, R43, PT ;  /* 0x0000002b0200720c */ /* 0x040fe20003f84070 */
[----:B------:R-:W-:Y:S01]  /*29b0*/  IMAD R7, R2, R7, R47 ;  /* 0x0000000702077224 */ /* 0x000fe200078e022f */
[----:B------:R-:W-:Y:S01]  /*29c0*/  ISETP.GE.AND P6, PT, R48, RZ, PT ;  /* 0x000000ff3000720c */ /* 0x000fe20003fc6270 */
[----:B------:R-:W-:Y:S01]  /*29d0*/  IMAD.MOV.U32 R49, RZ, RZ, R46 ;  /* 0x000000ffff317224 */ /* 0x000fe200078e002e */
[----:B------:R-:W-:-:S03]  /*29e0*/  IABS R48, R50 ;  /* 0x0000003200307213 */ /* 0x000fc60000000000 */
[----:B------:R-:W-:-:S04]  /*29f0*/  IMAD.HI.U32 R46, R6, R49, RZ ;  /* 0x00000031062e7227 */ /* 0x000fc800078e00ff */
[----:B------:R-:W-:Y:S02]  /*2a00*/  @!P2 IMAD.IADD R44, R44, 0x1, -R2 ;  /* 0x000000012c2ca824 */ /* 0x000fe400078e0a02 */
[----:B------:R-:W-:Y:S02]  /*2a10*/  IMAD.MOV R46, RZ, RZ, -R46 ;  /* 0x000000ffff2e7224 */ /* 0x000fe400078e0a2e */
[----:B------:R-:W-:Y:S01]  /*2a20*/  @!P4 IMAD.IADD R43, R43, 0x1, -R2 ;  /* 0x000000012b2bc824 */ /* 0x000fe200078e0a02 */
[C---:B------:R-:W-:Y:S01]  /*2a30*/  ISETP.GT.U32.AND P2, PT, R2.reuse, R44, PT ;  /* 0x0000002c0200720c */ /* 0x040fe20003f44070 */
[C---:B------:R-:W-:Y:S01]  /*2a40*/  IMAD R47, R2.reuse, R46, R49 ;  /* 0x0000002e022f7224 */ /* 0x040fe200078e0231 */
[----:B------:R-:W-:Y:S01]  /*2a50*/  ISETP.GT.U32.AND P4, PT, R2, R7, PT ;  /* 0x000000070200720c */ /* 0x000fe20003f84070 */
[----:B------:R-:W-:-:S04]  /*2a60*/  IMAD.HI.U32 R46, R6, R51, RZ ;  /* 0x00000033062e7227 */ /* 0x000fc800078e00ff */
[----:B------:R-:W-:Y:S02]  /*2a70*/  IMAD.MOV R46, RZ, RZ, -R46 ;  /* 0x000000ffff2e7224 */ /* 0x000fe400078e0a2e */
[----:B------:R-:W-:Y:S01]  /*2a80*/  @!P5 IMAD.MOV R43, RZ, RZ, -R43 ;  /* 0x000000ffff2bd224 */ /* 0x000fe200078e0a2b */
[C---:B------:R-:W-:Y:S01]  /*2a90*/  ISETP.GT.U32.AND P5, PT, R2.reuse, R47, PT ;  /* 0x0000002f0200720c */ /* 0x040fe20003fa4070 */
[----:B------:R-:W-:Y:S02]  /*2aa0*/  IMAD R49, R2, R46, R51 ;  /* 0x0000002e02317224 */ /* 0x000fe400078e0233 */
[----:B------:R-:W-:Y:S02]  /*2ab0*/  @!P2 IMAD.IADD R44, R44, 0x1, -R2 ;  /* 0x000000012c2ca824 */ /* 0x000fe400078e0a02 */
[----:B------:R-:W-:Y:S01]  /*2ac0*/  IMAD.MOV.U32 R51, RZ, RZ, R48 ;  /* 0x000000ffff337224 */ /* 0x000fe200078e0030 */
[----:B------:R-:W-:Y:S01]  /*2ad0*/  ISETP.GT.U32.AND P2, PT, R2, R49, PT ;  /* 0x000000310200720c */ /* 0x000fe20003f44070 */
[----:B------:R-:W-:-:S02]  /*2ae0*/  @!P4 IMAD.IADD R7, R7, 0x1, -R2 ;  /* 0x000000010707c824 */ /* 0x000fc400078e0a02 */
[----:B------:R-:W-:-:S03]  /*2af0*/  IMAD.HI.U32 R46, R6, R51, RZ ;  /* 0x00000033062e7227 */ /* 0x000fc600078e00ff */
[----:B------:R-:W-:Y:S01]  /*2b00*/  ISETP.GT.U32.AND P4, PT, R2, R7, PT ;  /* 0x000000070200720c */ /* 0x000fe20003f84070 */
[----:B------:R-:W-:Y:S02]  /*2b10*/  @!P5 IMAD.IADD R47, R47, 0x1, -R2 ;  /* 0x000000012f2fd824 */ /* 0x000fe400078e0a02 */
[----:B------:R-:W-:Y:S02]  /*2b20*/  IMAD.MOV R48, RZ, RZ, -R46 ;  /* 0x000000ffff307224 */ /* 0x000fe400078e0a2e */
[----:B------:R-:W-:Y:S01]  /*2b30*/  IMAD.HI.U32 R46, R6, R53, RZ ;  /* 0x00000035062e7227 */ /* 0x000fe200078e00ff */
[----:B------:R-:W-:-:S03]  /*2b40*/  ISETP.GT.U32.AND P5, PT, R2, R47, PT ;  /* 0x0000002f0200720c */ /* 0x000fc60003fa4070 */
[----:B------:R-:W-:Y:S02]  /*2b50*/  @!P2 IMAD.IADD R49, R49, 0x1, -R2 ;  /* 0x000000013131a824 */ /* 0x000fe400078e0a02 */
[----:B------:R-:W-:Y:S02]  /*2b60*/  IMAD.MOV R46, RZ, RZ, -R46 ;  /* 0x000000ffff2e7224 */ /* 0x000fe400078e0a2e */
[C---:B------:R-:W-:Y:S01]  /*2b70*/  IMAD R51, R2.reuse, R48, R51 ;  /* 0x0000003002337224 */ /* 0x040fe200078e0233 */
[C---:B------:R-:W-:Y:S01]  /*2b80*/  ISETP.GT.U32.AND P2, PT, R2.reuse, R49, PT ;  /* 0x000000310200720c */ /* 0x040fe20003f44070 */
[----:B------:R-:W-:Y:S01]  /*2b90*/  IMAD R53, R2, R46, R53 ;  /* 0x0000002e02357224 */ /* 0x000fe200078e0235 */
[----:B------:R-:W-:Y:S01]  /*2ba0*/  @!P4 IADD3 R7, PT, PT, R7, -R2, RZ ;  /* 0x800000020707c210 */ /* 0x000fe20007ffe0ff */
[----:B------:R-:W-:Y:S01]  /*2bb0*/  IMAD.HI.U32 R46, R6, R55, RZ ;  /* 0x00000037062e7227 */ /* 0x000fe200078e00ff */
[----:B------:R-:W-:-:S03]  /*2bc0*/  ISETP.GT.U32.AND P4, PT, R2, R51, PT ;  /* 0x000000330200720c */ /* 0x000fc60003f84070 */
[----:B------:R-:W-:-:S04]  /*2bd0*/  IMAD.HI.U32 R48, R6, R57, RZ ;  /* 0x0000003906307227 */ /* 0x000fc800078e00ff */
[----:B------:R-:W-:Y:S01]  /*2be0*/  @!P5 IMAD.IADD R47, R47, 0x1, -R2 ;  /* 0x000000012f2fd824 */ /* 0x000fe200078e0a02 */
[C---:B------:R-:W-:Y:S01]  /*2bf0*/  ISETP.GT.U32.AND P5, PT, R2.reuse, R53, PT ;  /* 0x000000350200720c */ /* 0x040fe20003fa4070 */
[----:B------:R-:W-:Y:S02]  /*2c00*/  IMAD.MOV R46, RZ, RZ, -R46 ;  /* 0x000000ffff2e7224 */ /* 0x000fe400078e0a2e */
[----:B------:R-:W-:Y:S02]  /*2c10*/  IMAD.MOV R48, RZ, RZ, -R48 ;  /* 0x000000ffff307224 */ /* 0x000fe400078e0a30 */
[----:B------:R-:W-:Y:S02]  /*2c20*/  IMAD R55, R2, R46, R55 ;  /* 0x0000002e02377224 */ /* 0x000fe400078e0237 */
[----:B------:R-:W-:Y:S02]  /*2c30*/  IMAD.MOV.U32 R46, RZ, RZ, R7 ;  /* 0x000000ffff2e7224 */ /* 0x000fe400078e0007 */
[----:B------:R-:W-:Y:S01]  /*2c40*/  @!P0 IMAD.MOV R44, RZ, RZ, -R44 ;  /* 0x000000ffff2c8224 */ /* 0x000fe200078e0a2c */
[----:B------:R-:W-:Y:S01]  /*2c50*/  ISETP.GE.AND P0, PT, R50, RZ, PT ;  /* 0x000000ff3200720c */ /* 0x000fe20003f06270 */
[C---:B------:R-:W-:Y:S01]  /*2c60*/  IMAD R7, R2.reuse, R48, R57 ;  /* 0x0000003002077224 */ /* 0x040fe200078e0239 */
[----:B------:R-:W-:Y:S01]  /*2c70*/  LOP3.LUT R50, R3, 0x2b, RZ, 0xfc, !PT ;  /* 0x0000002b03327812 */ /* 0x000fe200078efcff */
[--C-:B------:R-:W-:Y:S01]  /*2c80*/  @!P2 IMAD.IADD R49, R49, 0x1, -R2.reuse ;  /* 0x000000013131a824 */ /* 0x100fe200078e0a02 */
[C---:B------:R-:W-:Y:S01]  /*2c90*/  ISETP.GT.U32.AND P2, PT, R2.reuse, R55, PT ;  /* 0x000000370200720c */ /* 0x040fe20003f44070 */
[--C-:B------:R-:W-:Y:S01]  /*2ca0*/  @!P5 IMAD.IADD R53, R53, 0x1, -R2.reuse ;  /* 0x000000013535d824 */ /* 0x100fe200078e0a02 */
[----:B------:R-:W-:Y:S01]  /*2cb0*/  IABS R57, R50 ;  /* 0x0000003200397213 */ /* 0x000fe20000000000 */
[----:B------:R-:W-:Y:S01]  /*2cc0*/  @!P6 IMAD.MOV R49, RZ, RZ, -R49 ;  /* 0x000000ffff31e224 */ /* 0x000fe200078e0a31 */
[----:B------:R-:W-:Y:S01]  /*2cd0*/  ISETP.GT.U32.AND P6, PT, R2, R7, PT ;  /* 0x000000070200720c */ /* 0x000fe20003fc4070 */
[----:B------:R-:W-:Y:S01]  /*2ce0*/  @!P4 IMAD.IADD R51, R51, 0x1, -R2 ;  /* 0x000000013333c824 */ /* 0x000fe200078e0a02 */
[----:B------:R-:W-:Y:S01]  /*2cf0*/  ISETP.GE.AND P4, PT, R52, RZ, PT ;  /* 0x000000ff3400720c */ /* 0x000fe20003f86270 */
[----:B------:R-:W-:Y:S01]  /*2d00*/  @!P3 IMAD.MOV R46, RZ, RZ, -R46 ;  /* 0x000000ffff2eb224 */ /* 0x000fe200078e0a2e */
[----:B------:R-:W-:Y:S01]  /*2d10*/  ISETP.GT.U32.AND P3, PT, R2, R53, PT ;  /* 0x000000350200720c */ /* 0x000fe20003f64070 */
[----:B------:R-:W-:Y:S01]  /*2d20*/  IMAD.HI.U32 R48, R6, R57, RZ ;  /* 0x0000003906307227 */ /* 0x000fe200078e00ff */
[----:B------:R-:W-:-:S02]  /*2d30*/  LOP3.LUT R52, R3, 0x2c, RZ, 0xfc, !PT ;  /* 0x0000002c03347812 */ /* 0x000fc400078efcff */
[----:B------:R-:W-:Y:S01]  /*2d40*/  ISETP.GT.U32.AND P5, PT, R2, R51, PT ;  /* 0x000000330200720c */ /* 0x000fe20003fa4070 */
[----:B------:R-:W-:Y:S01]  /*2d50*/  @!P2 IMAD.IADD R55, R55, 0x1, -R2 ;  /* 0x000000013737a824 */ /* 0x000fe200078e0a02 */
[----:B------:R-:W-:Y:S01]  /*2d60*/  IABS R59, R52 ;  /* 0x00000034003b7213 */ /* 0x000fe20000000000 */
[----:B------:R-:W-:Y:S01]  /*2d70*/  IMAD.MOV R48, RZ, RZ, -R48 ;  /* 0x000000ffff307224 */ /* 0x000fe200078e0a30 */
[----:B------:R-:W-:Y:S01]  /*2d80*/  ISETP.GE.AND P2, PT, R52, RZ, PT ;  /* 0x000000ff3400720c */ /* 0x000fe20003f46270 */
[----:B------:R-:W-:Y:S01]  /*2d90*/  @!P6 IMAD.IADD R7, R7, 0x1, -R2 ;  /* 0x000000010707e824 */ /* 0x000fe200078e0a02 */
[C---:B------:R-:W-:Y:S01]  /*2da0*/  ISETP.GT.U32.AND P6, PT, R2.reuse, R55, PT ;  /* 0x000000370200720c */ /* 0x040fe20003fc4070 */
[----:B------:R-:W-:Y:S01]  /*2db0*/  IMAD R57, R2, R48, R57 ;  /* 0x0000003002397224 */ /* 0x000fe200078e0239 */
[----:B------:R-:W-:Y:S01]  /*2dc0*/  LOP3.LUT R52, R3, 0x2e, RZ, 0xfc, !PT ;  /* 0x0000002e03347812 */ /* 0x000fe200078efcff */
[----:B------:R-:W-:-:S03]  /*2dd0*/  IMAD.HI.U32 R48, R6, R59, RZ ;  /* 0x0000003b06307227 */ /* 0x000fc600078e00ff */
[----:B------:R-:W-:Y:S01]  /*2de0*/  IABS R63, R52 ;  /* 0x00000034003f7213 */ /* 0x000fe20000000000 */
[----:B------:R-:W-:Y:S01]  /*2df0*/  @!P3 IMAD.IADD R53, R53, 0x1, -R2 ;  /* 0x000000013535b824 */ /* 0x000fe200078e0a02 */
[----:B------:R-:W-:Y:S01]  /*2e00*/  ISETP.GE.AND P3, PT, R50, RZ, PT ;  /* 0x000000ff3200720c */ /* 0x000fe20003f66270 */
[----:B------:R-:W-:Y:S01]  /*2e10*/  IMAD.MOV R48, RZ, RZ, -R48 ;  /* 0x000000ffff307224 */ /* 0x000fe200078e0a30 */
[----:B------:R-:W-:Y:S01]  /*2e20*/  LOP3.LUT R50, R3, 0x2d, RZ, 0xfc, !PT ;  /* 0x0000002d03327812 */ /* 0x000fe200078efcff */
[----:B------:R-:W-:Y:S01]  /*2e30*/  @!P4 IMAD.MOV R53, RZ, RZ, -R53 ;  /* 0x000000ffff35c224 */ /* 0x000fe200078e0a35 */
[C---:B------:R-:W-:Y:S01]  /*2e40*/  ISETP.GT.U32.AND P4, PT, R2.reuse, R57, PT ;  /* 0x000000390200720c */ /* 0x040fe20003f84070 */
[----:B------:R-:W-:Y:S01]  /*2e50*/  IMAD R59, R2, R48, R59 ;  /* 0x00000030023b7224 */ /* 0x000fe200078e023b */
[----:B------:R-:W-:Y:S01]  /*2e60*/  IABS R61, R50 ;  /* 0x00000032003d7213 */ /* 0x000fe20000000000 */
[--C-:B------:R-:W-:Y:S01]  /*2e70*/  @!P5 IMAD.IADD R51, R51, 0x1, -R2.reuse ;  /* 0x000000013333d824 */ /* 0x100fe200078e0a02 */
[----:B------:R-:W-:Y:S01]  /*2e80*/  ISETP.GE.AND P5, PT, R56, RZ, PT ;  /* 0x000000ff3800720c */ /* 0x000fe20003fa6270 */
[----:B------:R-:W-:Y:S01]  /*2e90*/  @!P6 IMAD.IADD R55, R55, 0x1, -R2 ;  /* 0x000000013737e824 */ /* 0x000fe200078e0a02 */
[C---:B------:R-:W-:Y:S01]  /*2ea0*/  ISETP.GT.U32.AND P6, PT, R2.reuse, R59, PT ;  /* 0x0000003b0200720c */ /* 0x040fe20003fc4070 */
[----:B------:R-:W-:Y:S01]  /*2eb0*/  @!P0 IMAD.MOV R51, RZ, RZ, -R51 ;  /* 0x000000ffff338224 */ /* 0x000fe200078e0a33 */
[----:B------:R-:W-:Y:S01]  /*2ec0*/  ISETP.GT.U32.AND P0, PT, R2, R7, PT ;  /* 0x000000070200720c */ /* 0x000fe20003f04070 */
[----:B------:R-:W-:Y:S01]  /*2ed0*/  IMAD.HI.U32 R48, R6, R61, RZ ;  /* 0x0000003d06307227 */ /* 0x000fe200078e00ff */
[----:B------:R-:W-:-:S03]  /*2ee0*/  LOP3.LUT R56, R3, 0x2f, RZ, 0xfc, !PT ;  /* 0x0000002f03387812 */ /* 0x000fc600078efcff */
[----:B------:R-:W-:Y:S01]  /*2ef0*/  @!P4 IMAD.IADD R57, R57, 0x1, -R2 ;  /* 0x000000013939c824 */ /* 0x000fe200078e0a02 */
[----:B------:R-:W-:Y:S01]  /*2f00*/  IABS R65, R56 ;  /* 0x0000003800417213 */ /* 0x000fe20000000000 */
[----:B------:R-:W-:Y:S01]  /*2f10*/  @!P1 IMAD.MOV R47, RZ, RZ, -R47 ;  /* 0x000000ffff2f9224 */ /* 0x000fe200078e0a2f */
[----:B------:R-:W-:Y:S01]  /*2f20*/  ISETP.GE.AND P1, PT, R54, RZ, PT ;  /* 0x000000ff3600720c */ /* 0x000fe20003f26270 */
[----:B------:R-:W-:Y:S01]  /*2f30*/  IMAD.MOV R54, RZ, RZ, -R48 ;  /* 0x000000ffff367224 */ /* 0x000fe200078e0a30 */
[----:B------:R-:W-:Y:S01]  /*2f40*/  ISETP.GE.AND P4, PT, R52, RZ, PT ;  /* 0x000000ff3400720c */ /* 0x000fe20003f86270 */
[----:B------:R-:W-:Y:S01]  /*2f50*/  @!P6 IMAD.IADD R59, R59, 0x1, -R2 ;  /* 0x000000013b3be824 */ /* 0x000fe200078e0a02 */
[----:B------:R-:W-:Y:S01]  /*2f60*/  ISETP.GT.U32.AND P6, PT, R2, R57, PT ;  /* 0x000000390200720c */ /* 0x000fe20003fc4070 */
[----:B------:R-:W-:Y:S01]  /*2f70*/  IMAD.HI.U32 R52, R6, R65, RZ ;  /* 0x0000004106347227 */ /* 0x000fe200078e00ff */
[----:B------:R-:W-:Y:S02]  /*2f80*/  @!P0 IADD3 R7, PT, PT, R7, -R2, RZ ;  /* 0x8000000207078210 */ /* 0x000fe40007ffe0ff */
[----:B------:R-:W-:Y:S01]  /*2f90*/  ISETP.GE.AND P0, PT, R50, RZ, PT ;  /* 0x000000ff3200720c */ /* 0x000fe20003f06270 */
[----:B------:R-:W-:-:S04]  /*2fa0*/  IMAD.HI.U32 R50, R6, R63, RZ ;  /* 0x0000003f06327227 */ /* 0x000fc800078e00ff */
[----:B------:R-:W-:Y:S02]  /*2fb0*/  IMAD.MOV.U32 R48, RZ, RZ, R7 ;  /* 0x000000ffff307224 */ /* 0x000fe400078e0007 */
[C---:B------:R-:W-:Y:S02]  /*2fc0*/  IMAD R7, R2.reuse, R54, R61 ;  /* 0x0000003602077224 */ /* 0x040fe400078e023d */
[----:B------:R-:W-:Y:S02]  /*2fd0*/  @!P6 IMAD.IADD R57, R57, 0x1, -R2 ;  /* 0x000000013939e824 */ /* 0x000fe400078e0a02 */
[----:B------:R-:W-:Y:S01]  /*2fe0*/  IMAD.MOV R50, RZ, RZ, -R50 ;  /* 0x000000ffff327224 */ /* 0x000fe200078e0a32 */
[C---:B------:R-:W-:Y:S01]  /*2ff0*/  ISETP.GT.U32.AND P6, PT, R2.reuse, R7, PT ;  /* 0x000000070200720c */ /* 0x040fe20003fc4070 */
[----:B------:R-:W-:Y:S01]  /*3000*/  @!P1 IMAD.MOV R55, RZ, RZ, -R55 ;  /* 0x000000ffff379224 */ /* 0x000fe200078e0a37 */
[C---:B------:R-:W-:Y:S01]  /*3010*/  ISETP.GT.U32.AND P1, PT, R2.reuse, R59, PT ;  /* 0x0000003b0200720c */ /* 0x040fe20003f24070 */
[----:B------:R-:W-:Y:S01]  /*3020*/  IMAD R61, R2, R50, R63 ;  /* 0x00000032023d7224 */ /* 0x000fe200078e023f */
[----:B------:R-:W-:Y:S01]  /*3030*/  LOP3.LUT R50, R3, 0x30, RZ, 0xfc, !PT ;  /* 0x0000003003327812 */ /* 0x000fe200078efcff */
[----:B------:R-:W-:-:S02]  /*3040*/  @!P3 IMAD.MOV R57, RZ, RZ, -R57 ;  /* 0x000000ffff39b224 */ /* 0x000fc400078e0a39 */
[----:B------:R-:W-:Y:S01]  /*3050*/  IMAD.MOV R52, RZ, RZ, -R52 ;  /* 0x000000ffff347224 */ /* 0x000fe200078e0a34 */
[----:B------:R-:W-:Y:S01]  /*3060*/  ISETP.GT.U32.AND P3, PT, R2, R61, PT ;  /* 0x0000003d0200720c */ /* 0x000fe20003f64070 */
[----:B------:R-:W-:Y:S01]  /*3070*/  @!P5 IMAD.MOV R48, RZ, RZ, -R48 ;  /* 0x000000ffff30d224 */ /* 0x000fe200078e0a30 */
[----:B------:R-:W-:Y:S01]  /*3080*/  ISETP.GE.AND P5, PT, R56, RZ, PT ;  /* 0x000000ff3800720c */ /* 0x000fe20003fa6270 */
[----:B------:R-:W-:Y:S01]  /*3090*/  IMAD R63, R2, R52, R65 ;  /* 0x00000034023f7224 */ /* 0x000fe200078e0241 */
[----:B------:R-:W-:Y:S01]  /*30a0*/  LOP3.LUT R52, R3, 0x31, RZ, 0xfc, !PT ;  /* 0x0000003103347812 */ /* 0x000fe200078efcff */
[--C-:B------:R-:W-:Y:S01]  /*30b0*/  @!P6 IMAD.IADD R7, R7, 0x1, -R2.reuse ;  /* 0x000000010707e824 */ /* 0x100fe200078e0a02 */
[----:B------:R-:W-:Y:S01]  /*30c0*/  IABS R65, R50 ;  /* 0x0000003200417213 */ /* 0x000fe20000000000 */
[----:B------:R-:W-:Y:S01]  /*30d0*/  @!P1 IMAD.IADD R59, R59, 0x1, -R2 ;  /* 0x000000013b3b9824 */ /* 0x000fe200078e0a02 */
[----:B------:R-:W-:Y:S01]  /*30e0*/  IABS R67, R52 ;  /* 0x0000003400437213 */ /* 0x000fe20000000000 */
[----:B------:R-:W-:Y:S01]  /*30f0*/  IMAD.HI.U32 R56, R6, R71, RZ ;  /* 0x0000004706387227 */ /* 0x000fe200078e00ff */
[----:B------:R-:W-:-:S02]  /*3100*/  ISETP.GT.U32.AND P6, PT, R2, R7, PT ;  /* 0x000000070200720c */ /* 0x000fc40003fc4070 */
[----:B------:R-:W-:Y:S01]  /*3110*/  ISETP.GE.AND P1, PT, R50, RZ, PT ;  /* 0x000000ff3200720c */ /* 0x000fe20003f26270 */
[----:B------:R-:W-:Y:S02]  /*3120*/  @!P3 IMAD.IADD R61, R61, 0x1, -R2 ;  /* 0x000000013d3db824 */ /* 0x000fe400078e0a02 */
[----:B------:R-:W-:Y:S01]  /*3130*/  @!P2 IMAD.MOV R59, RZ, RZ, -R59 ;  /* 0x000000ffff3ba224 */ /* 0x000fe200078e0a3b */
[----:B------:R-:W-:Y:S01]  /*3140*/  ISETP.GE.AND P2, PT, R52, RZ, PT ;  /* 0x000000ff3400720c */ /* 0x000fe20003f46270 */
[----:B------:R-:W-:Y:S01]  /*3150*/  IMAD.HI.U32 R50, R6, R65, RZ ;  /* 0x0000004106327227 */ /* 0x000fe200078e00ff */
[----:B------:R-:W-:-:S03]  /*3160*/  ISETP.GT.U32.AND P3, PT, R2, R61, PT ;  /* 0x0000003d0200720c */ /* 0x000fc60003f64070 */
[----:B------:R-:W-:-:S04]  /*3170*/  IMAD.HI.U32 R52, R6, R67, RZ ;  /* 0x0000004306347227 */ /* 0x000fc800078e00ff */
[----:B------:R-:W-:Y:S01]  /*3180*/  @!P6 IMAD.IADD R7, R7, 0x1, -R2 ;  /* 0x000000010707e824 */ /* 0x000fe200078e0a02 */
[C---:B------:R-:W-:Y:S01]  /*3190*/  ISETP.GT.U32.AND P6, PT, R2.reuse, R63, PT ;  /* 0x0000003f0200720c */ /* 0x040fe20003fc4070 */
[----:B------:R-:W-:Y:S02]  /*31a0*/  IMAD.MOV R50, RZ, RZ, -R50 ;  /* 0x000000ffff327224 */ /* 0x000fe400078e0a32 */
[----:B------:R-:W-:Y:S02]  /*31b0*/  IMAD.MOV R52, RZ, RZ, -R52 ;  /* 0x000000ffff347224 */ /* 0x000fe400078e0a34 */
[C---:B------:R-:W-:Y:S01]  /*31c0*/  IMAD R65, R2.reuse, R50, R65 ;  /* 0x0000003202417224 */ /* 0x040fe200078e0241 */
[----:B------:R-:W-:Y:S01]  /*31d0*/  MOV R50, R7 ;  /* 0x0000000700327202 */ /* 0x000fe20000000f00 */
[C---:B------:R-:W-:Y:S02]  /*31e0*/  IMAD R67, R2.reuse, R52, R67 ;  /* 0x0000003402437224 */ /* 0x040fe400078e0243 */
[----:B------:R-:W-:Y:S01]  /*31f0*/  @!P3 IMAD.IADD R61, R61, 0x1, -R2 ;  /* 0x000000013d3db824 */ /* 0x000fe200078e0a02 */
[----:B------:R-:W-:Y:S01]  /*3200*/  ISETP.GT.U32.AND P3, PT, R2, R65, PT ;  /* 0x000000410200720c */ /* 0x000fe20003f64070 */
[----:B------:R-:W-:-:S02]  /*3210*/  IMAD.MOV R56, RZ, RZ, -R56 ;  /* 0x000000ffff387224 */ /* 0x000fc400078e0a38 */
[----:B------:R-:W-:Y:S01]  /*3220*/  @!P6 IMAD.IADD R63, R63, 0x1, -R2 ;  /* 0x000000013f3fe824 */ /* 0x000fe200078e0a02 */
[C---:B------:R-:W-:Y:S01]  /*3230*/  ISETP.GT.U32.AND P6, PT, R2.reuse, R67, PT ;  /* 0x000000430200720c */ /* 0x040fe20003fc4070 */
[----:B------:R-:W-:Y:S01]  /*3240*/  IMAD R71, R2, R56, R71 ;  /* 0x0000003802477224 */ /* 0x000fe200078e0247 */
[----:B------:R-:W-:Y:S01]  /*3250*/  LOP3.LUT R56, R3, 0x34, RZ, 0xfc, !PT ;  /* 0x0000003403387812 */ /* 0x000fe200078efcff */
[----:B------:R-:W-:-:S03]  /*3260*/  IMAD.HI.U32 R54, R6, R69, RZ ;  /* 0x0000004506367227 */ /* 0x000fc600078e00ff */
[----:B------:R-:W-:Y:S01]  /*3270*/  IABS R73, R56 ;  /* 0x0000003800497213 */ /* 0x000fe20000000000 */
[----:B------:R-:W-:Y:S02]  /*3280*/  IMAD.MOV R54, RZ, RZ, -R54 ;  /* 0x000000ffff367224 */ /* 0x000fe400078e0a36 */
[----:B------:R-:W-:Y:S01]  /*3290*/  @!P3 IMAD.IADD R65, R65, 0x1, -R2 ;  /* 0x000000014141b824 */ /* 0x000fe200078e0a02 */
[----:B------:R-:W-:Y:S01]  /*32a0*/  ISETP.GT.U32.AND P3, PT, R2, R63, PT ;  /* 0x0000003f0200720c */ /* 0x000fe20003f64070 */
[----:B------:R-:W-:-:S04]  /*32b0*/  IMAD.HI.U32 R7, R6, R73, RZ ;  /* 0x0000004906077227 */ /* 0x000fc800078e00ff */
[--C-:B------:R-:W-:Y:S02]  /*32c0*/  @!P6 IMAD.IADD R67, R67, 0x1, -R2.reuse ;  /* 0x000000014343e824 */ /* 0x100fe400078e0a02 */
[----:B------:R-:W-:Y:S02]  /*32d0*/  IMAD.MOV R7, RZ, RZ, -R7 ;  /* 0x000000ffff077224 */ /* 0x000fe400078e0a07 */
[C---:B------:R-:W-:Y:S01]  /*32e0*/  IMAD R69, R2.reuse, R54, R69 ;  /* 0x0000003602457224 */ /* 0x040fe200078e0245 */
[C---:B------:R-:W-:Y:S01]  /*32f0*/  ISETP.GT.U32.AND P6, PT, R2.reuse, R67, PT ;  /* 0x000000430200720c */ /* 0x040fe20003fc4070 */
[C---:B------:R-:W-:Y:S02]  /*3300*/  IMAD R7, R2.reuse, R7, R73 ;  /* 0x0000000702077224 */ /* 0x040fe400078e0249 */
[----:B------:R-:W-:Y:S01]  /*3310*/  @!P3 IMAD.IADD R63, R63, 0x1, -R2 ;  /* 0x000000013f3fb824 */ /* 0x000fe200078e0a02 */
[----:B------:R-:W-:Y:S01]  /*3320*/  ISETP.GT.U32.AND P3, PT, R2, R71, PT ;  /* 0x000000470200720c */ /* 0x000fe20003f64070 */
[----:B------:R-:W-:-:S04]  /*3330*/  IMAD.HI.U32 R52, R6, R75, RZ ;  /* 0x0000004b06347227 */ /* 0x000fc800078e00ff */
[----:B------:R-:W-:Y:S01]  /*3340*/  @!P4 IMAD.MOV R61, RZ, RZ, -R61 ;  /* 0x000000ffff3dc224 */ /* 0x000fe200078e0a3d */
[C---:B------:R-:W-:Y:S01]  /*3350*/  ISETP.GT.U32.AND P4, PT, R2.reuse, R69, PT ;  /* 0x000000450200720c */ /* 0x040fe20003f84070 */
[----:B------:R-:W-:Y:S01]  /*3360*/  @!P0 IMAD.MOV R50, RZ, RZ, -R50 ;  /* 0x000000ffff328224 */ /* 0x000fe200078e0a32 */
[C---:B------:R-:W-:Y:S01]  /*3370*/  ISETP.GT.U32.AND P0, PT, R2.reuse, R65, PT ;  /* 0x000000410200720c */ /* 0x040fe20003f04070 */
[----:B------:R-:W-:Y:S01]  /*3380*/  @!P6 IMAD.IADD R67, R67, 0x1, -R2 ;  /* 0x000000014343e824 */ /* 0x000fe200078e0a02 */
[C---:B------:R-:W-:Y:S01]  /*3390*/  ISETP.GT.U32.AND P6, PT, R2.reuse, R7, PT ;  /* 0x000000070200720c */ /* 0x040fe20003fc4070 */
[----:B------:R-:W-:Y:S02]  /*33a0*/  IMAD.MOV R52, RZ, RZ, -R52 ;  /* 0x000000ffff347224 */ /* 0x000fe400078e0a34 */
[----:B------:R-:W-:Y:S02]  /*33b0*/  @!P3 IMAD.IADD R71, R71, 0x1, -R2 ;  /* 0x000000014747b824 */ /* 0x000fe400078e0a02 */
[----:B------:R-:W-:-:S02]  /*33c0*/  IMAD R73, R2, R52, R75 ;  /* 0x0000003402497224 */ /* 0x000fc400078e024b */
[----:B------:R-:W-:-:S03]  /*33d0*/  IMAD.HI.U32 R54, R6, R77, RZ ;  /* 0x0000004d06367227 */ /* 0x000fc600078e00ff */
[----:B------:R-:W-:Y:S01]  /*33e0*/  ISETP.GT.U32.AND P3, PT, R2, R73, PT ;  /* 0x000000490200720c */ /* 0x000fe20003f64070 */
[----:B------:R-:W-:-:S04]  /*33f0*/  IMAD.HI.U32 R52, R6, R79, RZ ;  /* 0x0000004f06347227 */ /* 0x000fc800078e00ff */
[----:B------:R-:W-:Y:S01]  /*3400*/  @!P6 IMAD.IADD R7, R7, 0x1, -R2 ;  /* 0x000000010707e824 */ /* 0x000fe200078e0a02 */
[----:B------:R-:W-:Y:S01]  /*3410*/  ISETP.GT.U32.AND P6, PT, R2, R71, PT ;  /* 0x000000470200720c */ /* 0x000fe20003fc4070 */
[----:B------:R-:W-:Y:S02]  /*3420*/  IMAD.MOV R54, RZ, RZ, -R54 ;  /* 0x000000ffff367224 */ /* 0x000fe400078e0a36 */
[----:B------:R-:W-:Y:S01]  /*3430*/  @!P4 IMAD.IADD R69, R69, 0x1, -R2 ;  /* 0x000000014545c824 */ /* 0x000fe200078e0a02 */
[----:B------:R-:W-:Y:S01]  /*3440*/  ISETP.GE.AND P4, PT, R60, RZ, PT ;  /* 0x000000ff3c00720c */ /* 0x000fe20003f86270 */
[----:B------:R-:W-:Y:S01]  /*3450*/  IMAD.MOV R52, RZ, RZ, -R52 ;  /* 0x000000ffff347224 */ /* 0x000fe200078e0a34 */
[----:B------:R-:W-:Y:S01]  /*3460*/  LOP3.LUT R60, R3, 0x38, RZ, 0xfc, !PT ;  /* 0x00000038033c7812 */ /* 0x000fe200078efcff */
[--C-:B------:R-:W-:Y:S01]  /*3470*/  @!P0 IMAD.IADD R65, R65, 0x1, -R2.reuse ;  /* 0x0000000141418824 */ /* 0x100fe200078e0a02 */
[----:B------:R-:W-:Y:S01]  /*3480*/  ISETP.GE.AND P0, PT, R58, RZ, PT ;  /* 0x000000ff3a00720c */ /* 0x000fe20003f06270 */
[C---:B------:R-:W-:Y:S01]  /*3490*/  IMAD R75, R2.reuse, R54, R77 ;  /* 0x00000036024b7224 */ /* 0x040fe200078e024d */
[----:B------:R-:W-:Y:S01]  /*34a0*/  LOP3.LUT R58, R3, 0x3e, RZ, 0xfc, !PT ;  /* 0x0000003e033a7812 */ /* 0x000fe200078efcff */
[C---:B------:R-:W-:Y:S01]  /*34b0*/  IMAD R77, R2.reuse, R52, R79 ;  /* 0x00000034024d7224 */ /* 0x040fe200078e024f */
[----:B------:R-:W-:Y:S01]  /*34c0*/  IABS R79, R60 ;  /* 0x0000003c004f7213 */ /* 0x000fe20000000000 */
[----:B------:R-:W-:Y:S01]  /*34d0*/  @!P1 IMAD.MOV R65, RZ, RZ, -R65 ;  /* 0x000000ffff419224 */ /* 0x000fe200078e0a41 */
[C---:B------:R-:W-:Y:S01]  /*34e0*/  ISETP.GT.U32.AND P1, PT, R2.reuse, R7, PT ;  /* 0x000000070200720c */ /* 0x040fe20003f24070 */
[----:B------:R-:W-:Y:S01]  /*34f0*/  @!P6 IMAD.IADD R71, R71, 0x1, -R2 ;  /* 0x000000014747e824 */ /* 0x000fe200078e0a02 */
[----:B------:R-:W-:Y:S01]  /*3500*/  ISETP.GT.U32.AND P6, PT, R2, R77, PT ;  /* 0x0000004d0200720c */ /* 0x000fe20003fc4070 */
[----:B------:R-:W-:Y:S01]  /*3510*/  IMAD.HI.U32 R52, R6, R79, RZ ;  /* 0x0000004f06347227 */ /* 0x000fe200078e00ff */
[----:B------:R-:W-:-:S03]  /*3520*/  IABS R91, R58 ;  /* 0x0000003a005b7213 */ /* 0x000fc60000000000 */
[----:B------:R-:W-:Y:S02]  /*3530*/  @!P3 IMAD.IADD R73, R73, 0x1, -R2 ;  /* 0x000000014949b824 */ /* 0x000fe400078e0a02 */
[----:B------:R-:W-:Y:S02]  /*3540*/  IMAD.MOV R52, RZ, RZ, -R52 ;  /* 0x000000ffff347224 */ /* 0x000fe400078e0a34 */
[----:B------:R-:W-:Y:S01]  /*3550*/  @!P2 IMAD.MOV R67, RZ, RZ, -R67 ;  /* 0x000000ffff43a224 */ /* 0x000fe200078e0a43 */
[C---:B------:R-:W-:Y:S01]  /*3560*/  ISETP.GT.U32.AND P3, PT, R2.reuse, R73, PT ;  /* 0x000000490200720c */ /* 0x040fe20003f64070 */
[C---:B------:R-:W-:Y:S01]  /*3570*/  IMAD R79, R2.reuse, R52, R79 ;  /* 0x00000034024f7224 */ /* 0x040fe200078e024f */
[----:B------:R-:W-:Y:S01]  /*3580*/  ISETP.GT.U32.AND P2, PT, R2, R75, PT ;  /* 0x0000004b0200720c */ /* 0x000fe20003f44070 */
[----:B------:R-:W-:Y:S01]  /*3590*/  @!P5 IMAD.MOV R63, RZ, RZ, -R63 ;  /* 0x000000ffff3fd224 */ /* 0x000fe200078e0a3f */
[----:B------:R-:W-:Y:S01]  /*35a0*/  @!P1 IADD3 R7, PT, PT, R7, -R2, RZ ;  /* 0x8000000207079210 */ /* 0x000fe20007ffe0ff */
[----:B------:R-:W-:Y:S01]  /*35b0*/  @!P6 IMAD.IADD R77, R77, 0x1, -R2 ;  /* 0x000000014d4de824 */ /* 0x000fe200078e0a02 */
[----:B------:R-:W-:Y:S01]  /*35c0*/  ISETP.GE.AND P1, PT, R62, RZ, PT ;  /* 0x000000ff3e00720c */ /* 0x000fe20003f26270 */
[----:B------:R-:W-:Y:S01]  /*35d0*/  IMAD.HI.U32 R54, R6, R81, RZ ;  /* 0x0000005106367227 */ /* 0x000fe200078e00ff */
[----:B------:R-:W-:-:S02]  /*35e0*/  ISETP.GT.U32.AND P5, PT, R2, R69, PT ;  /* 0x000000450200720c */ /* 0x000fc40003fa4070 */
[----:B------:R-:W-:Y:S01]  /*35f0*/  LOP3.LUT R62, R3, 0x3a, RZ, 0xfc, !PT ;  /* 0x0000003a033e7812 */ /* 0x000fe200078efcff */
[----:B------:R-:W-:Y:S01]  /*3600*/  IMAD.MOV R54, RZ, RZ, -R54 ;  /* 0x000000ffff367224 */ /* 0x000fe200078e0a36 */
[----:B------:R-:W-:Y:S01]  /*3610*/  ISETP.GT.U32.AND P6, PT, R2, R79, PT ;  /* 0x0000004f0200720c */ /* 0x000fe20003fc4070 */
[--C-:B------:R-:W-:Y:S01]  /*3620*/  @!P3 IMAD.IADD R73, R73, 0x1, -R2.reuse ;  /* 0x000000014949b824 */ /* 0x100fe200078e0a02 */
[----:B------:R-:W-:Y:S01]  /*3630*/  IABS R83, R62 ;  /* 0x0000003e00537213 */ /* 0x000fe20000000000 */
[--C-:B------:R-:W-:Y:S01]  /*3640*/  @!P2 IMAD.IADD R75, R75, 0x1, -R2.reuse ;  /* 0x000000014b4ba824 */ /* 0x100fe200078e0a02 */
[----:B------:R-:W-:Y:S01]  /*3650*/  ISETP.GE.AND P3, PT, R64, RZ, PT ;  /* 0x000000ff4000720c */ /* 0x000fe20003f66270 */
[----:B------:R-:W-:Y:S01]  /*3660*/  IMAD R81, R2, R54, R81 ;  /* 0x0000003602517224 */ /* 0x000fe200078e0251 */
[----:B------:R-:W-:Y:S01]  /*3670*/  ISETP.GE.AND P2, PT, R66, RZ, PT ;  /* 0x000000ff4200720c */ /* 0x000fe20003f46270 */
[----:B------:R-:W-:Y:S01]  /*3680*/  @!P4 IMAD.MOV R71, RZ, RZ, -R71 ;  /* 0x000000ffff47c224 */ /* 0x000fe200078e0a47 */
[----:B------:R-:W-:Y:S01]  /*3690*/  LOP3.LUT R64, R3, 0x3b, RZ, 0xfc, !PT ;  /* 0x0000003b03407812 */ /* 0x000fe200078efcff */
[----:B------:R-:W-:Y:S01]  /*36a0*/  @!P5 IMAD.IADD R69, R69, 0x1, -R2 ;  /* 0x000000014545d824 */ /* 0x000fe200078e0a02 */
[----:B------:R-:W-:Y:S01]  /*36b0*/  LOP3.LUT R66, R3, 0x3c, RZ, 0xfc, !PT ;  /* 0x0000003c03427812 */ /* 0x000fe200078efcff */
[----:B------:R-:W-:Y:S01]  /*36c0*/  IMAD.HI.U32 R3, R6, R83, RZ ;  /* 0x0000005306037227 */ /* 0x000fe200078e00ff */
[----:B------:R-:W-:-:S02]  /*36d0*/  ISETP.GE.AND P5, PT, R56, RZ, PT ;  /* 0x000000ff3800720c */ /* 0x000fc40003fa6270 */
[----:B------:R-:W-:Y:S01]  /*36e0*/  IABS R87, R66 ;  /* 0x0000004200577213 */ /* 0x000fe20000000000 */
[----:B------:R-:W-:Y:S01]  /*36f0*/  @!P6 IMAD.IADD R79, R79, 0x1, -R2 ;  /* 0x000000014f4fe824 */ /* 0x000fe200078e0a02 */
[C---:B------:R-:W-:Y:S01]  /*3700*/  ISETP.GT.U32.AND P6, PT, R2.reuse, R81, PT ;  /* 0x000000510200720c */ /* 0x040fe20003fc4070 */
[----:B------:R-:W-:Y:S01]  /*3710*/  IMAD.MOV R52, RZ, RZ, -R3 ;  /* 0x000000ffff347224 */ /* 0x000fe200078e0a03 */
[C---:B------:R-:W-:Y:S01]  /*3720*/  ISETP.GT.U32.AND P4, PT, R2.reuse, R77, PT ;  /* 0x0000004d0200720c */ /* 0x040fe20003f84070 */
[----:B------:R-:W-:Y:S01]  /*3730*/  @!P0 IMAD.MOV R69, RZ, RZ, -R69 ;  /* 0x000000ffff458224 */ /* 0x000fe200078e0a45 */
[----:B------:R-:W-:Y:S01]  /*3740*/  IABS R85, R64 ;  /* 0x0000004000557213 */ /* 0x000fe20000000000 */
[C---:B------:R-:W-:Y:S01]  /*3750*/  IMAD R83, R2.reuse, R52, R83 ;  /* 0x0000003402537224 */ /* 0x040fe200078e0253 */
[----:B------:R-:W-:Y:S01]  /*3760*/  ISETP.GT.U32.AND P0, PT, R2, R75, PT ;  /* 0x0000004b0200720c */ /* 0x000fe20003f04070 */
[----:B------:R-:W-:-:S04]  /*3770*/  IMAD.HI.U32 R52, R6, R87, RZ ;  /* 0x0000005706347227 */ /* 0x000fc800078e00ff */
[----:B------:R-:W-:Y:S02]  /*3780*/  IMAD.MOV R56, RZ, RZ, -R52 ;  /* 0x000000ffff387224 */ /* 0x000fe400078e0a34 */
[----:B------:R-:W-:Y:S02]  /*3790*/  IMAD.MOV.U32 R52, RZ, RZ, R7 ;  /* 0x000000ffff347224 */ /* 0x000fe400078e0007 */
[----:B------:R-:W-:Y:S02]  /*37a0*/  @!P6 IMAD.IADD R81, R81, 0x1, -R2 ;  /* 0x000000015151e824 */ /* 0x000fe400078e0a02 */
[----:B------:R-:W-:Y:S01]  /*37b0*/  @!P5 IMAD.MOV R52, RZ, RZ, -R52 ;  /* 0x000000ffff34d224 */ /* 0x000fe200078e0a34 */
[C---:B------:R-:W-:Y:S01]  /*37c0*/  ISETP.GT.U32.AND P5, PT, R2.reuse, R79, PT ;  /* 0x0000004f0200720c */ /* 0x040fe20003fa4070 */
[C---:B------:R-:W-:Y:S01]  /*37d0*/  IMAD R87, R2.reuse, R56, R87 ;  /* 0x0000003802577224 */ /* 0x040fe200078e0257 */
[----:B------:R-:W-:Y:S01]  /*37e0*/  ISETP.GT.U32.AND P6, PT, R2, R81, PT ;  /* 0x000000510200720c */ /* 0x000fe20003fc4070 */
[----:B------:R-:W-:-:S04]  /*37f0*/  IMAD.HI.U32 R3, R6, R85, RZ ;  /* 0x0000005506037227 */ /* 0x000fc800078e00ff */
[----:B------:R-:W-:-:S04]  /*3800*/  IMAD.HI.U32 R54, R6, R89, RZ ;  /* 0x0000005906367227 */ /* 0x000fc800078e00ff */
[----:B------:R-:W-:-:S04]  /*3810*/  IMAD.HI.U32 R6, R6, R91, RZ ;  /* 0x0000005b06067227 */ /* 0x000fc800078e00ff */
[----:B------:R-:W-:Y:S01]  /*3820*/  @!P4 IMAD.IADD R77, R77, 0x1, -R2 ;  /* 0x000000014d4dc824 */ /* 0x000fe200078e0a02 */
[C---:B------:R-:W-:Y:S01]  /*3830*/  ISETP.GT.U32.AND P4, PT, R2.reuse, R87, PT ;  /* 0x000000570200720c */ /* 0x040fe20003f84070 */
[----:B------:R-:W-:Y:S02]  /*3840*/  IMAD.MOV R3, RZ, RZ, -R3 ;  /* 0x000000ffff037224 */ /* 0x000fe400078e0a03 */
[----:B------:R-:W-:Y:S02]  /*3850*/  IMAD.MOV R54, RZ, RZ, -R54 ;  /* 0x000000ffff367224 */ /* 0x000fe400078e0a36 */
[----:B------:R-:W-:Y:S02]  /*3860*/  IMAD.MOV R6, RZ, RZ, -R6 ;  /* 0x000000ffff067224 */ /* 0x000fe400078e0a06 */
[----:B------:R-:W-:Y:S01]  /*3870*/  IMAD R85, R2, R3, R85 ;  /* 0x0000000302557224 */ /* 0x000fe200078e0255 */
[----:B------:R-:W-:Y:S01]  /*3880*/  SHF.L.U32 R3, R0, 0x8, RZ ;  /* 0x0000000800037819 */ /* 0x000fe200000006ff */
[----:B------:R-:W-:-:S02]  /*3890*/  IMAD R89, R2, R54, R89 ;  /* 0x0000003602597224 */ /* 0x000fc400078e0259 */
[C---:B------:R-:W-:Y:S02]  /*38a0*/  IMAD R91, R2.reuse, R6, R91 ;  /* 0x00000006025b7224 */ /* 0x040fe400078e025b */
[----:B------:R-:W1:Y:S01]  /*38b0*/  LDC.64 R6, c[0x0][0x3a8] ;  /* 0x0000ea00ff067b82 */ /* 0x000e620000000a00 */
[----:B------:R-:W-:Y:S01]  /*38c0*/  @!P1 IMAD.MOV R73, RZ, RZ, -R73 ;  /* 0x000000ffff499224 */ /* 0x000fe200078e0a49 */
[C---:B------:R-:W-:Y:S01]  /*38d0*/  ISETP.GT.U32.AND P1, PT, R2.reuse, R83, PT ;  /* 0x000000530200720c */ /* 0x040fe20003f24070 */
[--C-:B------:R-:W-:Y:S01]  /*38e0*/  @!P0 IMAD.IADD R75, R75, 0x1, -R2.reuse ;  /* 0x000000014b4b8824 */ /* 0x100fe200078e0a02 */
[C---:B------:R-:W-:Y:S01]  /*38f0*/  ISETP.GT.U32.AND P0, PT, R2.reuse, R85, PT ;  /* 0x000000550200720c */ /* 0x040fe20003f04070 */
[--C-:B------:R-:W-:Y:S01]  /*3900*/  @!P5 IMAD.IADD R79, R79, 0x1, -R2.reuse ;  /* 0x000000014f4fd824 */ /* 0x100fe200078e0a02 */
[----:B------:R-:W-:Y:S01]  /*3910*/  ISETP.GT.U32.AND P5, PT, R2, R89, PT ;  /* 0x000000590200720c */ /* 0x000fe20003fa4070 */
[--C-:B------:R-:W-:Y:S01]  /*3920*/  @!P6 IMAD.IADD R81, R81, 0x1, -R2.reuse ;  /* 0x000000015151e824 */ /* 0x100fe200078e0a02 */
[----:B------:R-:W-:Y:S01]  /*3930*/  ISETP.GE.AND P6, PT, R60, RZ, PT ;  /* 0x000000ff3c00720c */ /* 0x000fe20003fc6270 */
[----:B------:R-:W-:Y:S01]  /*3940*/  @!P4 IMAD.IADD R87, R87, 0x1, -R2 ;  /* 0x000000015757c824 */ /* 0x000fe200078e0a02 */
[----:B------:R-:W-:Y:S01]  /*3950*/  ISETP.GT.U32.AND P4, PT, R2, R91, PT ;  /* 0x0000005b0200720c */ /* 0x000fe20003f84070 */
[----:B------:R-:W-:-:S02]  /*3960*/  IMAD.SHL.U32 R0, R0, 0x4, RZ ;  /* 0x0000000400007824 */ /* 0x000fc400078e00ff */
[----:B------:R-:W-:Y:S02]  /*3970*/  @!P3 IMAD.MOV R75, RZ, RZ, -R75 ;  /* 0x000000ffff4bb224 */ /* 0x000fe400078e0a4b */
[--C-:B------:R-:W-:Y:S01]  /*3980*/  @!P1 IMAD.IADD R83, R83, 0x1, -R2.reuse ;  /* 0x0000000153539824 */ /* 0x100fe200078e0a02 */
[----:B------:R-:W-:Y:S01]  /*3990*/  ISETP.GE.AND P1, PT, R68, RZ, PT ;  /* 0x000000ff4400720c */ /* 0x000fe20003f26270 */
[--C-:B------:R-:W-:Y:S01]  /*39a0*/  @!P0 IMAD.IADD R85, R85, 0x1, -R2.reuse ;  /* 0x0000000155558824 */ /* 0x100fe200078e0a02 */
[----:B------:R-:W-:Y:S01]  /*39b0*/  LOP3.LUT P0, RZ, R4, UR4, RZ, 0xfc, !PT ;  /* 0x0000000404ff7c12 */ /* 0x000fe2000f80fcff */
[--C-:B------:R-:W-:Y:S01]  /*39c0*/  @!P5 IMAD.IADD R89, R89, 0x1, -R2.reuse ;  /* 0x000000015959d824 */ /* 0x100fe200078e0a02 */
[C---:B------:R-:W-:Y:S01]  /*39d0*/  ISETP.GT.U32.AND P3, PT, R2.reuse, R83, PT ;  /* 0x000000530200720c */ /* 0x040fe20003f64070 */
[----:B------:R-:W-:Y:S01]  /*39e0*/  @!P2 IMAD.MOV R77, RZ, RZ, -R77 ;  /* 0x000000ffff4da224 */ /* 0x000fe200078e0a4d */
[C---:B------:R-:W-:Y:S01]  /*39f0*/  ISETP.GT.U32.AND P2, PT, R2.reuse, R85, PT ;  /* 0x000000550200720c */ /* 0x040fe20003f44070 */
[----:B------:R-:W-:Y:S01]  /*3a00*/  @!P6 IMAD.MOV R79, RZ, RZ, -R79 ;  /* 0x000000ffff4fe224 */ /* 0x000fe200078e0a4f */
[C---:B------:R-:W-:Y:S01]  /*3a10*/  ISETP.GT.U32.AND P5, PT, R2.reuse, R87, PT ;  /* 0x000000570200720c */ /* 0x040fe20003fa4070 */
[----:B------:R-:W-:Y:S01]  /*3a20*/  @!P4 IMAD.IADD R91, R91, 0x1, -R2 ;  /* 0x000000015b5bc824 */ /* 0x000fe200078e0a02 */
[----:B------:R-:W-:-:S02]  /*3a30*/  ISETP.GT.U32.AND P6, PT, R2, R89, PT ;  /* 0x000000590200720c */ /* 0x000fc40003fc4070 */
[----:B------:R-:W-:Y:S01]  /*3a40*/  LOP3.LUT R3, R3, 0x607c, R0, 0xc8, !PT ;  /* 0x0000607c03037812 */ /* 0x000fe200078ec800 */
[----:B------:R-:W-:Y:S10]  /*3a50*/  BRA.U UP0, `(.L_x_11) ;  /* 0x0000000100187547 */ /* 0x000ff4000b800000 */
[----:B------:R-:W-:Y:S01]  /*3a60*/  ELECT P4, URZ, PT ;  /* 0x0000000000ff782f */ /* 0x000fe20003880000 */
[----:B------:R-:W-:Y:S01]  /*3a70*/  IMAD.MOV.U32 R0, RZ, RZ, 0x1 ;  /* 0x00000001ff007424 */ /* 0x000fe200078e00ff */
[----:B------:R-:W-:Y:S11]  /*3a80*/  UVIRTCOUNT.DEALLOC.SMPOOL 0x80 ;  /* 0x000000800000784c */ /* 0x000ff60000000000 */
[----:B------:R-:W-:-:S04]  /*3a90*/  @P4 MOV R93, 0x40 ;  /* 0x00000040005d4802 */ /* 0x000fc80000000f00 */
[----:B------:R-:W-:-:S05]  /*3aa0*/  @P4 LEA R93, R4, R93, 0x18 ;  /* 0x0000005d045d4211 */ /* 0x000fca00078ec0ff */
[----:B------:R2:W-:Y:S02]  /*3ab0*/  @P4 STS.U8 [R93], R0 ;  /* 0x000000005d004388 */ /* 0x0005e40000000000 */
.L_x_11:
[----:B------:R-:W-:Y:S01]  /*3ac0*/  ISETP.GT.U32.AND P4, PT, R2, R91, PT ;  /* 0x0000005b0200720c */ /* 0x000fe20003f84070 */
[----:B------:R-:W3:Y:S01]  /*3ad0*/  LDCU UR5, c[0x0][0x3a4] ;  /* 0x00007480ff0577ac */ /* 0x000ee20008000800 */
[----:B------:R-:W-:Y:S01]  /*3ae0*/  @!P1 IMAD.MOV R81, RZ, RZ, -R81 ;  /* 0x000000ffff519224 */ /* 0x000fe200078e0a51 */
[----:B------:R-:W-:Y:S01]  /*3af0*/  ISETP.GE.AND P1, PT, R62, RZ, PT ;  /* 0x000000ff3e00720c */ /* 0x000fe20003f26270 */
[--C-:B------:R-:W-:Y:S01]  /*3b00*/  @!P3 IMAD.IADD R83, R83, 0x1, -R2.reuse ;  /* 0x000000015353b824 */ /* 0x100fe200078e0a02 */
[----:B------:R-:W4:Y:S01]  /*3b10*/  LDCU.128 UR12, c[0x0][0x380] ;  /* 0x00007000ff0c77ac */ /* 0x000f220008000c00 */
[--C-:B------:R-:W-:Y:S01]  /*3b20*/  @!P2 IMAD.IADD R85, R85, 0x1, -R2.reuse ;  /* 0x000000015555a824 */ /* 0x100fe200078e0a02 */
[----:B------:R-:W-:Y:S01]  /*3b30*/  ISETP.GE.AND P3, PT, R64, RZ, PT ;  /* 0x000000ff4000720c */ /* 0x000fe20003f66270 */
[--C-:B------:R-:W-:Y:S01]  /*3b40*/  @!P5 IMAD.IADD R87, R87, 0x1, -R2.reuse ;  /* 0x000000015757d824 */ /* 0x100fe200078e0a02 */
[----:B------:R-:W2:Y:S01]  /*3b50*/  LDCU UR6, c[0x0][0x3b0] ;  /* 0x00007600ff0677ac */ /* 0x000ea20008000800 */
[--C-:B------:R-:W-:Y:S01]  /*3b60*/  @!P6 IMAD.IADD R89, R89, 0x1, -R2.reuse ;  /* 0x000000015959e824 */ /* 0x100fe200078e0a02 */
[----:B------:R-:W-:Y:S01]  /*3b70*/  ISETP.GE.AND P2, PT, R66, RZ, PT ;  /* 0x000000ff4200720c */ /* 0x000fe20003f46270 */
[----:B-12---:R-:W-:Y:S01]  /*3b80*/  IMAD R0, R132, R7, RZ ;  /* 0x0000000784007224 */ /* 0x006fe200078e02ff */
[----:B------:R-:W-:Y:S01]  /*3b90*/  ISETP.GE.AND P5, PT, R70, RZ, PT ;  /* 0x000000ff4600720c */ /* 0x000fe20003fa6270 */
[----:B------:R-:W-:Y:S01]  /*3ba0*/  @!P4 IMAD.IADD R91, R91, 0x1, -R2 ;  /* 0x000000015b5bc824 */ /* 0x000fe200078e0a02 */
[----:B------:R-:W-:Y:S01]  /*3bb0*/  ISETP.GE.AND P6, PT, R58, RZ, PT ;  /* 0x000000ff3a00720c */ /* 0x000fe20003fc6270 */
[----:B------:R-:W-:Y:S01]  /*3bc0*/  @!P1 IMAD.MOV R83, RZ, RZ, -R83 ;  /* 0x000000ffff539224 */ /* 0x000fe200078e0a53 */
[----:B------:R-:W-:Y:S01]  /*3bd0*/  ISETP.NE.AND P4, PT, R45, RZ, PT ;  /* 0x000000ff2d00720c */ /* 0x000fe20003f85270 */
[----:B------:R-:W-:Y:S01]  /*3be0*/  IMAD R167, R6, 0x58, RZ ;  /* 0x0000005806a77824 */ /* 0x000fe200078e02ff */
[----:B------:R-:W-:Y:S01]  /*3bf0*/  LOP3.LUT R45, RZ, R45, RZ, 0x33, !PT ;  /* 0x0000002dff2d7212 */ /* 0x000fe200078e33ff */
[----:B------:R-:W-:-:S02]  /*3c00*/  @!P3 IMAD.MOV R85, RZ, RZ, -R85 ;  /* 0x000000ffff55b224 */ /* 0x000fc400078e0a55 */
[----:B---3--:R-:W-:Y:S01]  /*3c10*/  IMAD R5, R5, UR5, RZ ;  /* 0x0000000505057c24 */ /* 0x008fe2000f8e02ff */
[C---:B------:R-:W-:Y:S01]  /*3c20*/  SEL R9, R45.reuse, R9, !P4 ;  /* 0x000000092d097207 */ /* 0x040fe20006000000 */
[----:B------:R-:W-:Y:S01]  /*3c30*/  @!P2 IMAD.MOV R87, RZ, RZ, -R87 ;  /* 0x000000ffff57a224 */ /* 0x000fe200078e0a57 */
[C---:B------:R-:W-:Y:S01]  /*3c40*/  SEL R10, R45.reuse, R10, !P4 ;  /* 0x0000000a2d0a7207 */ /* 0x040fe20006000000 */
[----:B------:R-:W-:Y:S01]  /*3c50*/  @!P5 IMAD.MOV R89, RZ, RZ, -R89 ;  /* 0x000000ffff59d224 */ /* 0x000fe200078e0a59 */
[----:B----4-:R-:W-:Y:S01]  /*3c60*/  LEA R2, P1, R0, UR14, 0x2 ;  /* 0x0000000e00027c11 */ /* 0x010fe2000f8210ff */
[----:B------:R-:W-:Y:S01]  /*3c70*/  @!P6 IMAD.MOV R91, RZ, RZ, -R91 ;  /* 0x000000ffff5be224 */ /* 0x000fe200078e0a5b */
[----:B------:R-:W-:Y:S01]  /*3c80*/  SEL R54, R45, R11, !P4 ;  /* 0x0000000b2d367207 */ /* 0x000fe20006000000 */
[----:B------:R-:W-:Y:S01]  /*3c90*/  IMAD R9, R9, UR6, RZ ;  /* 0x0000000609097c24 */ /* 0x000fe2000f8e02ff */
[C---:B------:R-:W-:Y:S01]  /*3ca0*/  SEL R12, R45.reuse, R12, !P4 ;  /* 0x0000000c2d0c7207 */ /* 0x040fe20006000000 */
[----:B------:R-:W-:Y:S01]  /*3cb0*/  IMAD R11, R10, UR6, RZ ;  /* 0x000000060a0b7c24 */ /* 0x000fe2000f8e02ff */
[C---:B------:R-:W-:Y:S01]  /*3cc0*/  SEL R56, R45.reuse, R13, !P4 ;  /* 0x0000000d2d387207 */ /* 0x040fe20006000000 */
[----:B------:R-:W-:Y:S01]  /*3cd0*/  IMAD R13, R54, UR6, RZ ;  /* 0x00000006360d7c24 */ /* 0x000fe2000f8e02ff */
[C---:B------:R-:W-:Y:S01]  /*3ce0*/  SEL R14, R45.reuse, R14, !P4 ;  /* 0x0000000e2d0e7207 */ /* 0x040fe20006000000 */
[----:B------:R-:W-:Y:S01]  /*3cf0*/  IMAD R183, R6, 0x60, RZ ;  /* 0x0000006006b77824 */ /* 0x000fe200078e02ff */
        /* <DEDUP_REMOVED lines=59> */
[C---:B------:R-:W-:Y:S01]  /*40b0*/  IMAD.SHL.U32 R26, R6.reuse, 0x4, RZ ;  /* 0x00000004061a7824 */ /* 0x040fe200078e00ff */
[C---:B------:R-:W-:Y:S01]  /*40c0*/  SEL R46, R45.reuse, R46, !P4 ;  /* 0x0000002e2d2e7207 */ /* 0x040fe20006000000 */
[----:B------:R-:W-:Y:S01]  /*40d0*/  IMAD R68, R6, 0xb0, RZ ;  /* 0x000000b006447824 */ /* 0x000fe200078e02ff */
[C---:B------:R-:W-:Y:S01]  /*40e0*/  SEL R88, R45.reuse, R47, !P4 ;  /* 0x0000002f2d587207 */ /* 0x040fe20006000000 */
[----:B------:R-:W-:Y:S01]  /*40f0*/  IMAD R47, R70, UR6, RZ ;  /* 0x00000006462f7c24 */ /* 0x000fe2000f8e02ff */
        /* <DEDUP_REMOVED lines=9> */
[----:B------:R-:W-:Y:S01]  /*4190*/  IMAD.SHL.U32 R30, R6, 0x2, RZ ;  /* 0x00000002061e7824 */ /* 0x000fe200078e00ff */
[C---:B------:R-:W-:Y:S01]  /*41a0*/  SEL R97, R45.reuse, R57, !P4 ;  /* 0x000000392d617207 */ /* 0x040fe20006000000 */
[----:B------:R-:W-:Y:S01]  /*41b0*/  IMAD R57, R32, UR6, RZ ;  /* 0x0000000620397c24 */ /* 0x000fe2000f8e02ff */
[C---:B------:R-:W-:Y:S01]  /*41c0*/  SEL R99, R45.reuse, R59, !P4 ;  /* 0x0000003b2d637207 */ /* 0x040fe20006000000 */
[----:B------:R-:W-:Y:S01]  /*41d0*/  IMAD R59, R76, UR6, RZ ;  /* 0x000000064c3b7c24 */ /* 0x000fe2000f8e02ff */
[----:B------:R-:W-:Y:S01]  /*41e0*/  SEL R101, R45, R50, !P4 ;  /* 0x000000322d657207 */ /* 0x000fe20006000000 */
        /* <DEDUP_REMOVED lines=35> */
[----:B------:R-:W-:Y:S01]  /*4420*/  LEA R4, P2, R5, UR12, 0x2 ;  /* 0x0000000c05047c11 */ /* 0x000fe2000f8410ff */
[----:B------:R-:W-:Y:S01]  /*4430*/  IMAD R93, R94, UR6, RZ ;  /* 0x000000065e5d7c24 */ /* 0x000fe2000f8e02ff */
[----:B------:R-:W-:Y:S01]  /*4440*/  SEL R45, R45, R8, !P4 ;  /* 0x000000082d2d7207 */ /* 0x000fe20006000000 */
[----:B------:R-:W-:Y:S01]  /*4450*/  IMAD R99, R99, UR6, RZ ;  /* 0x0000000663637c24 */ /* 0x000fe2000f8e02ff */
[----:B------:R-:W-:Y:S01]  /*4460*/  LEA.HI.X.SX32 R8, R0, UR15, 0x2, P1 ;  /* 0x0000000f00087c11 */ /* 0x000fe200088f16ff */
[----:B------:R-:W-:Y:S01]  /*4470*/  IMAD R101, R101, UR6, RZ ;  /* 0x0000000665657c24 */ /* 0x000fe2000f8e02ff */
[-C--:B------:R-:W-:Y:S01]  /*4480*/  LEA R138, P1, R9, R2.reuse, 0x2 ;  /* 0x00000002098a7211 */ /* 0x080fe200078210ff */
[----:B------:R-:W-:Y:S01]  /*4490*/  IMAD R103, R103, UR6, RZ ;  /* 0x0000000667677c24 */ /* 0x000fe2000f8e02ff */
[----:B------:R-:W-:Y:S01]  /*44a0*/  LEA.HI.X.SX32 R5, R5, UR13, 0x2, P2 ;  /* 0x0000000d05057c11 */ /* 0x000fe200090f16ff */
[----:B------:R-:W-:Y:S01]  /*44b0*/  IMAD R105, R105, UR6, RZ ;  /* 0x0000000669697c24 */ /* 0x000fe2000f8e02ff */
[----:B------:R-:W-:Y:S01]  /*44c0*/  LEA R142, P2, R11, R2, 0x2 ;  /* 0x000000020b8e7211 */ /* 0x000fe200078410ff */
[----:B------:R-:W-:Y:S01]  /*44d0*/  IMAD R107, R107, UR6, RZ ;  /* 0x000000066b6b7c24 */ /* 0x000fe2000f8e02ff */
[-C--:B------:R-:W-:Y:S01]  /*44e0*/  LEA.HI.X.SX32 R139, R9, R8.reuse, 0x2, P1 ;  /* 0x00000008098b7211 */ /* 0x080fe200008f16ff */
[----:B------:R-:W-:Y:S01]  /*44f0*/  IMAD R109, R109, UR6, RZ ;  /* 0x000000066d6d7c24 */ /* 0x000fe2000f8e02ff */
[----:B------:R-:W-:Y:S01]  /*4500*/  LEA.HI.X.SX32 R143, R11, R8, 0x2, P2 ;  /* 0x000000080b8f7211 */ /* 0x000fe200010f16ff */
[----:B------:R-:W-:Y:S01]  /*4510*/  IMAD R111, R111, UR6, RZ ;  /* 0x000000066f6f7c24 */ /* 0x000fe2000f8e02ff */
[-C--:B------:R-:W-:Y:S01]  /*4520*/  LEA R140, P6, R13, R2.reuse, 0x2 ;  /* 0x000000020d8c7211 */ /* 0x080fe200078c10ff */
[----:B------:R1:W-:Y:S01]  /*4530*/  STL.64 [R1+0x118], R138 ;  /* 0x0001188a01007387 */ /* 0x0003e20000100a00 */
[-C--:B------:R-:W-:Y:S01]  /*4540*/  LEA R146, P1, R15, R2.reuse, 0x2 ;  /* 0x000000020f927211 */ /* 0x080fe200078210ff */
[----:B------:R-:W-:Y:S01]  /*4550*/  IMAD R113, R113, UR6, RZ ;  /* 0x0000000671717c24 */ /* 0x000fe2000f8e02ff */
[----:B------:R-:W-:Y:S01]  /*4560*/  LEA R144, P4, R19, R2, 0x2 ;  /* 0x0000000213907211 */ /* 0x000fe200078810ff */
[----:B------:R2:W-:Y:S01]  /*4570*/  STL.64 [R1+0x110], R142 ;  /* 0x0001108e01007387 */ /* 0x0005e20000100a00 */
[-C--:B------:R-:W-:Y:S01]  /*4580*/  LEA.HI.X.SX32 R141, R13, R8.reuse, 0x2, P6 ;  /* 0x000000080d8d7211 */ /* 0x080fe200030f16ff */
[----:B------:R-:W-:Y:S01]  /*4590*/  IMAD R115, R115, UR6, RZ ;  /* 0x0000000673737c24 */ /* 0x000fe2000f8e02ff */
[----:B------:R-:W-:Y:S01]  /*45a0*/  LEA.HI.X.SX32 R147, R15, R8, 0x2, P1 ;  /* 0x000000080f937211 */ /* 0x000fe200008f16ff */
[----:B------:R-:W-:Y:S01]  /*45b0*/  IMAD R117, R117, UR6, RZ ;  /* 0x0000000675757c24 */ /* 0x000fe2000f8e02ff */
[----:B------:R-:W-:Y:S01]  /*45c0*/  LEA R10, P1, R25, R2, 0x2 ;  /* 0x00000002190a7211 */ /* 0x000fe200078210ff */
[----:B------:R3:W-:Y:S01]  /*45d0*/  STL.64 [R1+0x108], R140 ;  /* 0x0001088c01007387 */ /* 0x0007e20000100a00 */
[----:B------:R-:W-:Y:S01]  /*45e0*/  LEA.HI.X.SX32 R145, R19, R8, 0x2, P4 ;  /* 0x0000000813917211 */ /* 0x000fe200020f16ff */
[----:B------:R-:W4:Y:S01]  /*45f0*/  LDC R0, c[0x0][0x3a0] ;  /* 0x0000e800ff007b82 */ /* 0x000f220000000800 */
[----:B-1----:R-:W-:Y:S01]  /*4600*/  LEA R138, P5, R17, R2, 0x2 ;  /* 0x00000002118a7211 */ /* 0x002fe200078a10ff */
[----:B------:R-:W-:Y:S01]  /*4610*/  IMAD R119, R119, UR6, RZ ;  /* 0x0000000677777c24 */ /* 0x000fe2000f8e02ff */
[----:B------:R-:W-:Y:S01]  /*4620*/  LEA.HI.X.SX32 R11, R25, R8, 0x2, P1 ;  /* 0x00000008190b7211 */ /* 0x000fe200008f16ff */
[----:B------:R-:W-:Y:S01]  /*4630*/  IMAD R121, R121, UR6, RZ ;  /* 0x0000000679797c24 */ /* 0x000fe2000f8e02ff */
[----:B--2---:R-:W-:Y:S01]  /*4640*/  LEA R142, P3, R21, R2, 0x2 ;  /* 0x00000002158e7211 */ /* 0x004fe200078610ff */
[----:B------:R-:W-:Y:S01]  /*4650*/  IMAD R123, R123, UR6, RZ ;  /* 0x000000067b7b7c24 */ /* 0x000fe2000f8e02ff */
[-C--:B------:R-:W-:Y:S01]  /*4660*/  LEA.HI.X.SX32 R139, R17, R8.reuse, 0x2, P5 ;  /* 0x00000008118b7211 */ /* 0x080fe200028f16ff */
[----:B------:R-:W-:Y:S01]  /*4670*/  IMAD R125, R125, UR6, RZ ;  /* 0x000000067d7d7c24 */ /* 0x000fe2000f8e02ff */
[----:B------:R-:W-:Y:S01]  /*4680*/  LEA.HI.X.SX32 R143, R21, R8, 0x2, P3 ;  /* 0x00000008158f7211 */ /* 0x000fe200018f16ff */
[----:B------:R-:W-:Y:S01]  /*4690*/  IMAD R127, R127, UR6, RZ ;  /* 0x000000067f7f7c24 */ /* 0x000fe2000f8e02ff */
[-C--:B---3--:R-:W-:Y:S01]  /*46a0*/  LEA R140, P2, R23, R2.reuse, 0x2 ;  /* 0x00000002178c7211 */ /* 0x088fe200078410ff */
[----:B------:R1:W-:Y:S01]  /*46b0*/  STL.64 [R1+0xf8], R138 ;  /* 0x0000f88a01007387 */ /* 0x0003e20000100a00 */
[-C--:B------:R-:W-:Y:S01]  /*46c0*/  LEA R16, P4, R29, R2.reuse, 0x2 ;  /* 0x000000021d107211 */ /* 0x080fe200078810ff */
[----:B------:R-:W-:Y:S01]  /*46d0*/  IMAD R129, R129, UR6, RZ ;  /* 0x0000000681817c24 */ /* 0x000fe2000f8e02ff */
[----:B------:R-:W-:Y:S01]  /*46e0*/  LEA R14, P3, R31, R2, 0x2 ;  /* 0x000000021f0e7211 */ /* 0x000fe200078610ff */
[----:B------:R-:W-:Y:S01]  /*46f0*/  STL.64 [R1+0x100], R146 ;  /* 0x0001009201007387 */ /* 0x000fe20000100a00 */
[----:B------:R-:W-:Y:S01]  /*4700*/  LEA.HI.X.SX32 R141, R23, R8, 0x2, P2 ;  /* 0x00000008178d7211 */ /* 0x000fe200010f16ff */
[----:B------:R-:W-:Y:S01]  /*4710*/  IMAD R131, R131, UR6, RZ ;  /* 0x0000000683837c24 */ /* 0x000fe2000f8e02ff */
[----:B------:R-:W-:Y:S01]  /*4720*/  LEA R12, P2, R33, R2, 0x2 ;  /* 0x00000002210c7211 */ /* 0x000fe200078410ff */
[----:B------:R-:W-:Y:S01]  /*4730*/  STL.64 [R1+0xf0], R144 ;  /* 0x0000f09001007387 */ /* 0x000fe20000100a00 */
[-C--:B------:R-:W-:Y:S01]  /*4740*/  LEA.HI.X.SX32 R17, R29, R8.reuse, 0x2, P4 ;  /* 0x000000081d117211 */ /* 0x080fe200020f16ff */
[----:B------:R-:W-:Y:S01]  /*4750*/  IMAD R135, R135, UR6, RZ ;  /* 0x0000000687877c24 */ /* 0x000fe2000f8e02ff */
[----:B------:R-:W-:Y:S01]  /*4760*/  LEA.HI.X.SX32 R15, R31, R8, 0x2, P3 ;  /* 0x000000081f0f7211 */ /* 0x000fe200018f16ff */
[----:B------:R-:W-:Y:S01]  /*4770*/  STL.64 [R1+0xe8], R142 ;  /* 0x0000e88e01007387 */ /* 0x000fe20000100a00 */
[----:B-1----:R-:W-:Y:S01]  /*4780*/  LEA R138, P5, R27, R2, 0x2 ;  /* 0x000000021b8a7211 */ /* 0x002fe200078a10ff */
[----:B------:R-:W-:Y:S01]  /*4790*/  IMAD R137, R137, UR6, RZ ;  /* 0x0000000689897c24 */ /* 0x000fe2000f8e02ff */
[-C--:B------:R-:W-:Y:S01]  /*47a0*/  LEA.HI.X.SX32 R13, R33, R8.reuse, 0x2, P2 ;  /* 0x00000008210d7211 */ /* 0x080fe200010f16ff */
[----:B------:R1:W-:Y:S01]  /*47b0*/  STL.64 [R1+0xd8], R10 ;  /* 0x0000d80a01007387 */ /* 0x0003e20000100a00 */
[----:B------:R-:W-:Y:S01]  /*47c0*/  LEA.HI.X.SX32 R139, R27, R8, 0x2, P5 ;  /* 0x000000081b8b7211 */ /* 0x000fe200028f16ff */
[----:B------:R-:W-:Y:S01]  /*47d0*/  IMAD R45, R45, UR6, RZ ;  /* 0x000000062d2d7c24 */ /* 0x000fe2000f8e02ff */
[----:B------:R-:W-:Y:S01]  /*47e0*/  LEA R18, P5, R37, R2, 0x2 ;  /* 0x0000000225127211 */ /* 0x000fe200078a10ff */
[----:B------:R-:W-:Y:S01]  /*47f0*/  STL.64 [R1+0xe0], R140 ;  /* 0x0000e08c01007387 */ /* 0x000fe20000100a00 */
[----:B------:R-:W-:-:S02]  /*4800*/  IMAD R28, R6, 0x3, RZ ;  /* 0x00000003061c7824 */ /* 0x000fc400078e02ff */
[C---:B------:R-:W-:Y:S01]  /*4810*/  IMAD R96, R6.reuse, 0xe8, RZ ;  /* 0x000000e806607824 */ /* 0x040fe200078e02ff */
[----:B------:R2:W-:Y:S01]  /*4820*/  STL.64 [R1+0xc8], R16 ;  /* 0x0000c81001007387 */ /* 0x0005e20000100a00 */
[----:B------:R-:W-:Y:S01]  /*4830*/  LEA.HI.X.SX32 R19, R37, R8, 0x2, P5 ;  /* 0x0000000825137211 */ /* 0x000fe200028f16ff */
[C---:B------:R-:W-:Y:S02]  /*4840*/  IMAD R21, R6.reuse, 0x14, RZ ;  /* 0x0000001406157824 */ /* 0x040fe400078e02ff */
[C---:B------:R-:W-:Y:S01]  /*4850*/  IMAD R100, R6.reuse, 0xf0, RZ ;  /* 0x000000f006647824 */ /* 0x040fe200078e02ff */
[C---:B-1----:R-:W-:Y:S01]  /*4860*/  LEA R10, P1, R35.reuse, R2, 0x2 ;  /* 0x00000002230a7211 */ /* 0x042fe200078210ff */
[----:B------:R1:W-:Y:S01]  /*4870*/  STL.64 [R1+0xd0], R138 ;  /* 0x0000d08a01007387 */ /* 0x0003e20000100a00 */
[C---:B------:R-:W-:Y:S02]  /*4880*/  IMAD R29, R6.reuse, 0x18, RZ ;  /* 0x00000018061d7824 */ /* 0x040fe400078e02ff */
[C---:B------:R-:W-:Y:S01]  /*4890*/  IMAD R104, R6.reuse, 0xf8, RZ ;  /* 0x000000f806687824 */ /* 0x040fe200078e02ff */
[----:B------:R-:W-:Y:S01]  /*48a0*/  LEA.HI.X.SX32 R11, R35, R8, 0x2, P1 ;  /* 0x00000008230b7211 */ /* 0x000fe200008f16ff */
[----:B------:R3:W-:Y:S01]  /*48b0*/  STL.64 [R1+0xc0], R14 ;  /* 0x0000c00e01007387 */ /* 0x0007e20000100a00 */
[----:B--2---:R-:W-:Y:S01]  /*48c0*/  LEA R16, P4, R39, R2, 0x2 ;  /* 0x0000000227107211 */ /* 0x004fe200078810ff */
[----:B------:R-:W-:-:S02]  /*48d0*/  IMAD R37, R6, 0x1c, RZ ;  /* 0x0000001c06257824 */ /* 0x000fc400078e02ff */
[----:B------:R-:W-:Y:S01]  /*48e0*/  IMAD R112, R6, 0x108, RZ ;  /* 0x0000010806707824 */ /* 0x000fe200078e02ff */
[----:B------:R2:W-:Y:S01]  /*48f0*/  STL.64 [R1+0xb8], R12 ;  /* 0x0000b80c01007387 */ /* 0x0005e20000100a00 */
[----:B------:R-:W-:Y:S01]  /*4900*/  LEA.HI.X.SX32 R17, R39, R8, 0x2, P4 ;  /* 0x0000000827117211 */ /* 0x000fe200020f16ff */
[----:B----4-:R-:W-:Y:S02]  /*4910*/  VIADD R9, R0, 0xfffffffd ;  /* 0xfffffffd00097836 */ /* 0x010fe40000000000 */
[C---:B------:R-:W-:Y:S01]  /*4920*/  IMAD R116, R6.reuse, 0x110, RZ ;  /* 0x0000011006747824 */ /* 0x040fe200078e02ff */
[----:B------:R4:W-:Y:S01]  /*4930*/  STL.64 [R1+0xb0], R10 ;  /* 0x0000b00a01007387 */ /* 0x0009e20000100a00 */
[C---:B-1----:R-:W-:Y:S01]  /*4940*/  IMAD R139, R6.reuse, 0x50, RZ ;  /* 0x00000050068b7824 */ /* 0x042fe200078e02ff */
[C---:B---3--:R-:W-:Y:S01]  /*4950*/  LEA R14, P3, R41.reuse, R2, 0x2 ;  /* 0x00000002290e7211 */ /* 0x048fe200078610ff */
[C---:B------:R-:W-:Y:S01]  /*4960*/  IMAD R25, R6.reuse, 0x16, RZ ;  /* 0x0000001606197824 */ /* 0x040fe200078e02ff */
[----:B------:R1:W-:Y:S01]  /*4970*/  STL.64 [R1+0xa8], R18 ;  /* 0x0000a81201007387 */ /* 0x0003e20000100a00 */
[C---:B------:R-:W-:Y:S01]  /*4980*/  IMAD R33, R6.reuse, 0x1a, RZ ;  /* 0x0000001a06217824 */ /* 0x040fe200078e02ff */
[----:B------:R-:W-:Y:S01]  /*4990*/  LEA.HI.X.SX32 R15, R41, R8, 0x2, P3 ;  /* 0x00000008290f7211 */ /* 0x000fe200018f16ff */
[C---:B------:R-:W-:Y:S01]  /*49a0*/  IMAD R142, R6.reuse, 0x54, RZ ;  /* 0x00000054068e7824 */ /* 0x040fe200078e02ff */
[----:B--2---:R-:W-:Y:S01]  /*49b0*/  LEA R12, P2, R43, R2, 0x2 ;  /* 0x000000022b0c7211 */ /* 0x004fe200078410ff */
[----:B------:R2:W-:Y:S01]  /*49c0*/  STL.64 [R1+0xa0], R16 ;  /* 0x0000a01001007387 */ /* 0x0005e20000100a00 */
[----:B------:R-:W-:-:S02]  /*49d0*/  IMAD R41, R6, 0x1e, RZ ;  /* 0x0000001e06297824 */ /* 0x000fc400078e02ff */
[C---:B------:R-:W-:Y:S01]  /*49e0*/  IMAD R98, R6.reuse, 0xec, RZ ;  /* 0x000000ec06627824 */ /* 0x040fe200078e02ff */
[----:B----4-:R-:W-:Y:S01]  /*49f0*/  LEA R10, P1, R47, R2, 0x2 ;  /* 0x000000022f0a7211 */ /* 0x010fe200078210ff */
[----:B------:R3:W-:Y:S01]  /*4a00*/  STL.64 [R1+0x98], R14 ;  /* 0x0000980e01007387 */ /* 0x0007e20000100a00 */
[-C--:B------:R-:W-:Y:S01]  /*4a10*/  LEA.HI.X.SX32 R13, R43, R8.reuse, 0x2, P2 ;  /* 0x000000082b0d7211 */ /* 0x080fe200010f16ff */
[C---:B------:R-:W-:Y:S01]  /*4a20*/  IMAD R23, R6.reuse, 0x15, RZ ;  /* 0x0000001506177824 */ /* 0x040fe200078e02ff */
[----:B------:R-:W-:Y:S01]  /*4a30*/  LEA.HI.X.SX32 R11, R47, R8, 0x2, P1 ;  /* 0x000000082f0b7211 */ /* 0x000fe200008f16ff */
[C---:B------:R-:W-:Y:S01]  /*4a40*/  IMAD R48, R6.reuse, 0x88, RZ ;  /* 0x0000008806307824 */ /* 0x040fe200078e02ff */
[-C--:B-1----:R-:W-:Y:S01]  /*4a50*/  LEA R18, P5, R49, R2.reuse, 0x2 ;  /* 0x0000000231127211 */ /* 0x082fe200078a10ff */
[----:B------:R1:W-:Y:S01]  /*4a60*/  STL.64 [R1+0x90], R12 ;  /* 0x0000900c01007387 */ /* 0x0003e20000100a00 */
[----:B--2---:R-:W-:Y:S01]  /*4a70*/  LEA R16, P4, R51, R2, 0x2 ;  /* 0x0000000233107211 */ /* 0x004fe200078810ff */
[C---:B------:R-:W-:Y:S01]  /*4a80*/  IMAD R27, R6.reuse, 0x17, RZ ;  /* 0x00000017061b7824 */ /* 0x040fe200078e02ff */
[-C--:B------:R-:W-:Y:S01]  /*4a90*/  LEA.HI.X.SX32 R19, R49, R8.reuse, 0x2, P5 ;  /* 0x0000000831137211 */ /* 0x080fe200028f16ff */
[----:B------:R2:W-:Y:S01]  /*4aa0*/  STL.64 [R1+0x88], R10 ;  /* 0x0000880a01007387 */ /* 0x0005e20000100a00 */
[----:B------:R-:W-:Y:S01]  /*4ab0*/  LEA.HI.X.SX32 R17, R51, R8, 0x2, P4 ;  /* 0x0000000833117211 */ /* 0x000fe200020f16ff */
[C---:B------:R-:W-:Y:S01]  /*4ac0*/  IMAD R49, R6.reuse, 0x22, RZ ;  /* 0x0000002206317824 */ /* 0x040fe200078e02ff */
[----:B---3--:R-:W-:Y:S01]  /*4ad0*/  LEA R14, P3, R53, R2, 0x2 ;  /* 0x00000002350e7211 */ /* 0x008fe200078610ff */
[----:B------:R3:W-:Y:S01]  /*4ae0*/  STL.64 [R1+0x80], R18 ;  /* 0x0000801201007387 */ /* 0x0007e20000100a00 */
[----:B------:R-:W-:-:S02]  /*4af0*/  IMAD R52, R6, 0x90, RZ ;  /* 0x0000009006347824 */ /* 0x000fc400078e02ff */
[C---:B------:R-:W-:Y:S01]  /*4b00*/  IMAD R120, R6.reuse, 0x118, RZ ;  /* 0x0000011806787824 */ /* 0x040fe200078e02ff */
[----:B-1----:R-:W-:Y:S01]  /*4b10*/  LEA R12, P2, R55, R2, 0x2 ;  /* 0x00000002370c7211 */ /* 0x002fe200078410ff */
[----:B------:R1:W-:Y:S01]  /*4b20*/  STL.64 [R1+0x78], R16 ;  /* 0x0000781001007387 */ /* 0x0003e20000100a00 */
[----:B------:R-:W-:Y:S01]  /*4b30*/  LEA.HI.X.SX32 R15, R53, R8, 0x2, P3 ;  /* 0x00000008350f7211 */ /* 0x000fe200018f16ff */
[C---:B------:R-:W-:Y:S01]  /*4b40*/  IMAD R53, R6.reuse, 0x24, RZ ;  /* 0x0000002406357824 */ /* 0x040fe200078e02ff */
[----:B--2---:R-:W-:Y:S01]  /*4b50*/  LEA R10, P1, R57, R2, 0x2 ;  /* 0x00000002390a7211 */ /* 0x004fe200078210ff */
[C---:B------:R-:W-:Y:S01]  /*4b60*/  IMAD R31, R6.reuse, 0x19, RZ ;  /* 0x00000019061f7824 */ /* 0x040fe200078e02ff */
[-C--:B------:R-:W-:Y:S01]  /*4b70*/  LEA.HI.X.SX32 R13, R55, R8.reuse, 0x2, P2 ;  /* 0x00000008370d7211 */ /* 0x080fe200010f16ff */
[----:B------:R2:W-:Y:S01]  /*4b80*/  STL.64 [R1+0x70], R14 ;  /* 0x0000700e01007387 */ /* 0x0005e20000100a00 */
[----:B------:R-:W-:Y:S01]  /*4b90*/  LEA.HI.X.SX32 R11, R57, R8, 0x2, P1 ;  /* 0x00000008390b7211 */ /* 0x000fe200008f16ff */
[C---:B------:R-:W-:Y:S01]  /*4ba0*/  IMAD R35, R6.reuse, 0x1b, RZ ;  /* 0x0000001b06237824 */ /* 0x040fe200078e02ff */
[-C--:B---3--:R-:W-:Y:S01]  /*4bb0*/  LEA R18, P5, R59, R2.reuse, 0x2 ;  /* 0x000000023b127211 */ /* 0x088fe200078a10ff */
[----:B------:R3:W-:Y:S01]  /*4bc0*/  STL.64 [R1+0x68], R12 ;  /* 0x0000680c01007387 */ /* 0x0007e20000100a00 */
[C---:B------:R-:W-:Y:S01]  /*4bd0*/  IMAD R57, R6.reuse, 0x26, RZ ;  /* 0x0000002606397824 */ /* 0x040fe200078e02ff */
[----:B-1----:R-:W-:Y:S01]  /*4be0*/  LEA R16, P4, R61, R2, 0x2 ;  /* 0x000000023d107211 */ /* 0x002fe200078810ff */
[C---:B------:R-:W-:Y:S01]  /*4bf0*/  IMAD R39, R6.reuse, 0x1d, RZ ;  /* 0x0000001d06277824 */ /* 0x040fe200078e02ff */
[----:B------:R1:W-:Y:S01]  /*4c00*/  STL.64 [R1+0x60], R10 ;  /* 0x0000600a01007387 */ /* 0x0003e20000100a00 */
[-C--:B------:R-:W-:Y:S01]  /*4c10*/  LEA.HI.X.SX32 R19, R59, R8.reuse, 0x2, P5 ;  /* 0x000000083b137211 */ /* 0x080fe200028f16ff */
[C---:B------:R-:W-:Y:S01]  /*4c20*/  IMAD R43, R6.reuse, 0x1f, RZ ;  /* 0x0000001f062b7824 */ /* 0x040fe200078e02ff */
[----:B------:R-:W-:Y:S01]  /*4c30*/  LEA.HI.X.SX32 R17, R61, R8, 0x2, P4 ;  /* 0x000000083d117211 */ /* 0x000fe200020f16ff */
[C---:B------:R-:W-:Y:S01]  /*4c40*/  IMAD R61, R6.reuse, 0x28, RZ ;  /* 0x00000028063d7824 */ /* 0x040fe200078e02ff */
[-C--:B--2---:R-:W-:Y:S01]  /*4c50*/  LEA R14, P3, R63, R2.reuse, 0x2 ;  /* 0x000000023f0e7211 */ /* 0x084fe200078610ff */
[----:B------:R2:W-:Y:S01]  /*4c60*/  STL.64 [R1+0x58], R18 ;  /* 0x0000581201007387 */ /* 0x0005e20000100a00 */
[C---:B------:R-:W-:Y:S01]  /*4c70*/  IMAD R46, R6.reuse, 0x84, RZ ;  /* 0x00000084062e7824 */ /* 0x040fe200078e02ff */
[----:B---3--:R-:W-:Y:S01]  /*4c80*/  LEA R12, P2, R65, R2, 0x2 ;  /* 0x00000002410c7211 */ /* 0x008fe200078410ff */
[C---:B------:R-:W-:Y:S01]  /*4c90*/  IMAD R47, R6.reuse, 0x21, RZ ;  /* 0x00000021062f7824 */ /* 0x040fe200078e02ff */
[----:B------:R-:W-:Y:S01]  /*4ca0*/  LEA.HI.X.SX32 R15, R63, R8, 0x2, P3 ;  /* 0x000000083f0f7211 */ /* 0x000fe200018f16ff */
[----:B------:R3:W-:Y:S01]  /*4cb0*/  STL.64 [R1+0x50], R16 ;  /* 0x0000501001007387 */ /* 0x0007e20000100a00 */
[----:B-1----:R-:W-:Y:S01]  /*4cc0*/  LEA R10, P1, R67, R2, 0x2 ;  /* 0x00000002430a7211 */ /* 0x002fe200078210ff */
[C---:B------:R-:W-:Y:S01]  /*4cd0*/  IMAD R50, R6.reuse, 0x8c, RZ ;  /* 0x0000008c06327824 */ /* 0x040fe200078e02ff */
[-C--:B------:R-:W-:Y:S01]  /*4ce0*/  LEA.HI.X.SX32 R13, R65, R8.reuse, 0x2, P2 ;  /* 0x00000008410d7211 */ /* 0x080fe200010f16ff */
[----:B------:R1:W-:Y:S01]  /*4cf0*/  STL.64 [R1+0x48], R14 ;  /* 0x0000480e01007387 */ /* 0x0003e20000100a00 */
[----:B------:R-:W-:Y:S01]  /*4d00*/  LEA.HI.X.SX32 R11, R67, R8, 0x2, P1 ;  /* 0x00000008430b7211 */ /* 0x000fe200008f16ff */
[C---:B------:R-:W-:Y:S01]  /*4d10*/  IMAD R65, R6.reuse, 0x2a, RZ ;  /* 0x0000002a06417824 */ /* 0x040fe200078e02ff */
[----:B--2---:R-:W-:Y:S01]  /*4d20*/  LEA R18, P5, R69, R2, 0x2 ;  /* 0x0000000245127211 */ /* 0x004fe200078a10ff */
[----:B------:R2:W-:Y:S01]  /*4d30*/  STL.64 [R1+0x120], R12 ;  /* 0x0001200c01007387 */ /* 0x0005e20000100a00 */
[----:B------:R-:W-:-:S02]  /*4d40*/  IMAD R72, R6, 0xb8, RZ ;  /* 0x000000b806487824 */ /* 0x000fc400078e02ff */
[C---:B------:R-:W-:Y:S01]  /*4d50*/  IMAD R102, R6.reuse, 0xf4, RZ ;  /* 0x000000f406667824 */ /* 0x040fe200078e02ff */
[----:B---3--:R-:W-:Y:S01]  /*4d60*/  LEA R16, P4, R71, R2, 0x2 ;  /* 0x0000000247107211 */ /* 0x008fe200078810ff */
[----:B------:R3:W-:Y:S01]  /*4d70*/  STL.64 [R1+0x128], R10 ;  /* 0x0001280a01007387 */ /* 0x0007e20000100a00 */
[----:B------:R-:W-:Y:S01]  /*4d80*/  LEA.HI.X.SX32 R19, R69, R8, 0x2, P5 ;  /* 0x0000000845137211 */ /* 0x000fe200028f16ff */
[C---:B------:R-:W-:Y:S01]  /*4d90*/  IMAD R69, R6.reuse, 0x2c, RZ ;  /* 0x0000002c06457824 */ /* 0x040fe200078e02ff */
[----:B-1----:R-:W-:Y:S01]  /*4da0*/  LEA R14, P3, R73, R2, 0x2 ;  /* 0x00000002490e7211 */ /* 0x002fe200078610ff */
[C---:B------:R-:W-:Y:S01]  /*4db0*/  IMAD R51, R6.reuse, 0x23, RZ ;  /* 0x0000002306337824 */ /* 0x040fe200078e02ff */
[----:B------:R-:W-:Y:S01]  /*4dc0*/  LEA.HI.X.SX32 R17, R71, R8, 0x2, P4 ;  /* 0x0000000847117211 */ /* 0x000fe200020f16ff */
        /* <DEDUP_REMOVED lines=11> */
[----:B------:R-:W-:Y:S01]  /*4e80*/  LEA.HI.X.SX32 R11, R77, R8, 0x2, P1 ;  /* 0x000000084d0b7211 */ /* 0x000fe200008f16ff */
[----:B------:R4:W-:Y:S01]  /*4e90*/  STL.64 [R1+0x130], R12 ;  /* 0x0001300c01007387 */ /* 0x0009e20000100a00 */
[-C--:B-1----:R-:W-:Y:S01]  /*4ea0*/  LEA R18, P5, R79, R2.reuse, 0x2 ;  /* 0x000000024f127211 */ /* 0x082fe200078a10ff */
[C---:B------:R-:W-:Y:S01]  /*4eb0*/  IMAD R77, R6.reuse, 0x30, RZ ;  /* 0x00000030064d7824 */ /* 0x040fe200078e02ff */
[----:B--2---:R-:W-:Y:S01]  /*4ec0*/  LEA R16, P4, R81, R2, 0x2 ;  /* 0x0000000251107211 */ /* 0x004fe200078810ff */
[----:B------:R1:W-:Y:S01]  /*4ed0*/  STL.64 [R1+0x150], R10 ;  /* 0x0001500a01007387 */ /* 0x0003e20000100a00 */
[----:B------:R-:W-:Y:S01]  /*4ee0*/  LEA.HI.X.SX32 R19, R79, R8, 0x2, P5 ;  /* 0x000000084f137211 */ /* 0x000fe200028f16ff */
[C---:B------:R-:W-:Y:S01]  /*4ef0*/  IMAD R55, R6.reuse, 0x25, RZ ;  /* 0x0000002506377824 */ /* 0x040fe200078e02ff */
[----:B---3--:R-:W-:Y:S01]  /*4f00*/  LEA R14, P3, R83, R2, 0x2 ;  /* 0x00000002530e7211 */ /* 0x008fe200078610ff */
[C---:B------:R-:W-:Y:S01]  /*4f10*/  IMAD R58, R6.reuse, 0x9c, RZ ;  /* 0x0000009c063a7824 */ /* 0x040fe200078e02ff */
[-C--:B------:R-:W-:Y:S01]  /*4f20*/  LEA.HI.X.SX32 R17, R81, R8.reuse, 0x2, P4 ;  /* 0x0000000851117211 */ /* 0x080fe200020f16ff */
[----:B------:R2:W-:Y:S01]  /*4f30*/  STL.64 [R1+0x158], R18 ;  /* 0x0001581201007387 */ /* 0x0005e20000100a00 */
[----:B------:R-:W-:Y:S01]  /*4f40*/  LEA.HI.X.SX32 R15, R83, R8, 0x2, P3 ;  /* 0x00000008530f7211 */ /* 0x000fe200018f16ff */
[C---:B------:R-:W-:Y:S01]  /*4f50*/  IMAD R80, R6.reuse, 0xc8, RZ ;  /* 0x000000c806507824 */ /* 0x040fe200078e02ff */
[-C--:B----4-:R-:W-:Y:S01]  /*4f60*/  LEA R12, P2, R85, R2.reuse, 0x2 ;  /* 0x00000002550c7211 */ /* 0x090fe200078410ff */
[----:B------:R3:W-:Y:S01]  /*4f70*/  STL.64 [R1+0x160], R16 ;  /* 0x0001601001007387 */ /* 0x0007e20000100a00 */
[C---:B------:R-:W-:Y:S01]  /*4f80*/  IMAD R59, R6.reuse, 0x27, RZ ;  /* 0x00000027063b7824 */ /* 0x040fe200078e02ff */
        /* <DEDUP_REMOVED lines=89> */
[C---:B------:R-:W-:Y:S01]  /*5520*/  IMAD.SHL.U32 R109, R6.reuse, 0x40, RZ ;  /* 0x00000040066d7824 */ /* 0x040fe200078e00ff */
        /* <DEDUP_REMOVED lines=10> */
[----:B------:R4:W-:Y:S01]  /*55d0*/  STL.64 [R1+0x218], R10 ;  /* 0x0002180a01007387 */ /* 0x0009e20000100a00 */
[----:B---3--:R-:W-:Y:S01]  /*55e0*/  LEA R16, P4, R131, R2, 0x2 ;  /* 0x0000000283107211 */ /* 0x008fe200078810ff */
[C---:B------:R-:W-:Y:S01]  /*55f0*/  IMAD R113, R6.reuse, 0x42, RZ ;  /* 0x0000004206717824 */ /* 0x040fe200078e02ff */
[----:B------:R-:W-:Y:S01]  /*5600*/  LEA.HI.X.SX32 R19, R129, R8, 0x2, P5 ;  /* 0x0000000881137211 */ /* 0x000fe200028f16ff */
[C---:B------:R-:W-:Y:S01]  /*5610*/  IMAD R95, R6.reuse, 0x39, RZ ;  /* 0x00000039065f7824 */ /* 0x040fe200078e02ff */
[----:B-1----:R-:W-:Y:S01]  /*5620*/  LEA R14, P3, R135, R2, 0x2 ;  /* 0x00000002870e7211 */ /* 0x002fe200078610ff */
[C---:B------:R-:W-:Y:S01]  /*5630*/  IMAD R99, R6.reuse, 0x3b, RZ ;  /* 0x0000003b06637824 */ /* 0x040fe200078e02ff */
[----:B------:R-:W-:Y:S01]  /*5640*/  LEA.HI.X.SX32 R17, R131, R8, 0x2, P4 ;  /* 0x0000000883117211 */ /* 0x000fe200020f16ff */
[----:B------:R1:W-:Y:S01]  /*5650*/  STL.64 [R1+0x220], R18 ;  /* 0x0002201201007387 */ /* 0x0003e20000100a00 */
[----:B--2---:R-:W-:Y:S01]  /*5660*/  LEA R12, P2, R137, R2, 0x2 ;  /* 0x00000002890c7211 */ /* 0x004fe200078410ff */
[----:B------:R-:W-:Y:S01]  /*5670*/  IMAD R121, R6, 0x46, RZ ;  /* 0x0000004606797824 */ /* 0x000fe200078e02ff */
[----:B------:R-:W-:Y:S01]  /*5680*/  LEA.HI.X.SX32 R15, R135, R8, 0x2, P3 ;  /* 0x00000008870f7211 */ /* 0x000fe200018f16ff */
[----:B------:R2:W-:Y:S01]  /*5690*/  STL.64 [R1+0x230], R16 ;  /* 0x0002301001007387 */ /* 0x0005e20000100a00 */
[----:B----4-:R-:W-:Y:S01]  /*56a0*/  LEA R10, P1, R45, R2, 0x2 ;  /* 0x000000022d0a7211 */ /* 0x010fe200078210ff */
[----:B------:R-:W-:Y:S01]  /*56b0*/  VIADD R2, R0, 0xffffffff ;  /* 0xffffffff00027836 */ /* 0x000fe20000000000 */
[-C--:B------:R-:W-:Y:S01]  /*56c0*/  LEA.HI.X.SX32 R13, R137, R8.reuse, 0x2, P2 ;  /* 0x00000008890d7211 */ /* 0x080fe200010f16ff */
[----:B------:R3:W-:Y:S01]  /*56d0*/  STL.64 [R1+0x238], R14 ;  /* 0x0002380e01007387 */ /* 0x0007e20000100a00 */
[----:B------:R-:W-:Y:S01]  /*56e0*/  LEA.HI.X.SX32 R11, R45, R8, 0x2, P1 ;  /* 0x000000082d0b7211 */ /* 0x000fe200008f16ff */
[----:B------:R-:W-:Y:S01]  /*56f0*/  IMAD R135, R6, 0x4c, RZ ;  /* 0x0000004c06877824 */ /* 0x000fe200078e02ff */
[----:B------:R-:W-:Y:S01]  /*5700*/  IADD3 R8, PT, PT, R0, -0x2, RZ ;  /* 0xfffffffe00087810 */ /* 0x000fe20007ffe0ff */
[----:B------:R4:W-:Y:S01]  /*5710*/  STL.64 [R1+0x240], R12 ;  /* 0x0002400c01007387 */ /* 0x0009e20000100a00 */
[CC--:B------:R-:W-:Y:S01]  /*5720*/  LEA R136, P4, R6.reuse, R4.reuse, 0x3 ;  /* 0x0000000406887211 */ /* 0x0c0fe200078818ff */
[----:B-1----:R-:W-:Y:S01]  /*5730*/  IMAD.SHL.U32 R18, R6, 0x8, RZ ;  /* 0x0000000806127824 */ /* 0x002fe200078e00ff */
[----:B------:R-:W-:Y:S01]  /*5740*/  ISETP.GE.U32.AND P6, PT, R8, 0x7fffff7f, PT ;  /* 0x7fffff7f0800780c */ /* 0x000fe20003fc6070 */
[----:B------:R-:W-:Y:S01]  /*5750*/  IMAD R8, R6, 0xc, RZ ;  /* 0x0000000c06087824 */ /* 0x000fe200078e02ff */
[-C--:B------:R-:W-:Y:S01]  /*5760*/  LEA.HI.X.SX32 R137, R30, R5.reuse, 0x2, P4 ;  /* 0x000000051e897211 */ /* 0x080fe200020f16ff */
[----:B------:R-:W-:Y:S01]  /*5770*/  STL.64 [R1+0x248], R10 ;  /* 0x0002480a01007387 */ /* 0x000fe20000100a00 */
[C---:B--2---:R-:W-:Y:S01]  /*5780*/  IMAD R16, R6.reuse, 0x9, RZ ;  /* 0x0000000906107824 */ /* 0x044fe200078e02ff */
[----:B------:R-:W-:Y:S01]  /*5790*/  ISETP.GE.U32.AND P1, PT, R9, 0x7fffff7e, PT ;  /* 0x7fffff7e0900780c */ /* 0x000fe20003f26070 */
[----:B---3--:R-:W-:Y:S01]  /*57a0*/  IMAD R14, R6, 0xa, RZ ;  /* 0x0000000a060e7824 */ /* 0x008fe200078e02ff */
[----:B------:R-:W-:Y:S01]  /*57b0*/  IADD3 R168, P2, PT, R8, R4, RZ ;  /* 0x0000000408a87210 */ /* 0x000fe20007f5e0ff */
[----:B------:R1:W-:Y:S01]  /*57c0*/  STL.64 [R1+0x38], R136 ;  /* 0x0000388801007387 */ /* 0x0003e20000100a00 */
[----:B----4-:R-:W-:Y:S01]  /*57d0*/  IMAD R12, R6, 0xb, RZ ;  /* 0x0000000b060c7824 */ /* 0x010fe200078e02ff */
[----:B------:R-:W-:Y:S01]  /*57e0*/  ISETP.GE.U32.AND P5, PT, R2, 0x7fffff80, PT ;  /* 0x7fffff800200780c */ /* 0x000fe20003fa6070 */
[----:B------:R-:W-:Y:S01]  /*57f0*/  IMAD R9, R6, 0xe, RZ ;  /* 0x0000000e06097824 */ /* 0x000fe200078e02ff */
[----:B------:R-:W-:Y:S01]  /*5800*/  LEA.HI.X.SX32 R169, R28, R5, 0x2, P2 ;  /* 0x000000051ca97211 */ /* 0x000fe200010f16ff */
[----:B------:R-:W-:-:S02]  /*5810*/  IMAD.SHL.U32 R13, R6, 0x10, RZ ;  /* 0x00000010060d7824 */ /* 0x000fc400078e00ff */
[C---:B------:R-:W-:Y:S02]  /*5820*/  IMAD R118, R6.reuse, 0x114, RZ ;  /* 0x0000011406767824 */ /* 0x040fe400078e02ff */
[C---:B------:R-:W-:Y:S01]  /*5830*/  IMAD R150, R6.reuse, 0x140, RZ ;  /* 0x0000014006967824 */ /* 0x040fe200078e02ff */
[----:B------:R2:W-:Y:S01]  /*5840*/  STL.64 [R1+0x30], R168 ;  /* 0x000030a801007387 */ /* 0x0005e20000100a00 */
[----:B------:R-:W-:Y:S01]  /*5850*/  IMAD R17, R6, 0x12, RZ ;  /* 0x0000001206117824 */ /* 0x000fe200078e02ff */
[----:B-1----:R-:W-:Y:S01]  /*5860*/  IADD3 R136, P4, PT, R26, R4, RZ ;  /* 0x000000041a887210 */ /* 0x002fe20007f9e0ff */
[----:B------:R-:W-:Y:S02]  /*5870*/  VIADD R10, R0, 0xfffffffc ;  /* 0xfffffffc000a7836 */ /* 0x000fe40000000000 */
[C---:B------:R-:W-:Y:S01]  /*5880*/  IMAD R122, R6.reuse, 0x11c, RZ ;  /* 0x0000011c067a7824 */ /* 0x040fe200078e02ff */
[C---:B------:R-:W-:Y:S01]  /*5890*/  LEA.HI.X.SX32 R137, R6.reuse, R5, 0x2, P4 ;  /* 0x0000000506897211 */ /* 0x040fe200020f16ff */
[----:B------:R-:W-:Y:S01]  /*58a0*/  IMAD R2, R6, 0x3c, RZ ;  /* 0x0000003c06027824 */ /* 0x000fe200078e02ff */
[----:B------:R-:W-:Y:S01]  /*58b0*/  ISETP.GE.U32.AND P3, PT, R10, 0x7fffff7d, PT ;  /* 0x7fffff7d0a00780c */ /* 0x000fe20003f66070 */
[----:B------:R-:W-:-:S02]  /*58c0*/  IMAD R10, R6, 0xd, RZ ;  /* 0x0000000d060a7824 */ /* 0x000fc400078e02ff */
[C---:B------:R-:W-:Y:S01]  /*58d0*/  IMAD R154, R6.reuse, 0x148, RZ ;  /* 0x00000148069a7824 */ /* 0x040fe200078e02ff */
[CC--:B--2---:R-:W-:Y:S01]  /*58e0*/  LEA R168, P2, R6.reuse, R4.reuse, 0x4 ;  /* 0x0000000406a87211 */ /* 0x0c4fe200078420ff */
[----:B------:R1:W-:Y:S01]  /*58f0*/  STL.64 [R1+0x40], R136 ;  /* 0x0000408801007387 */ /* 0x0003e20000100a00 */
[C---:B------:R-:W-:Y:S02]  /*5900*/  IMAD R11, R6.reuse, 0xf, RZ ;  /* 0x0000000f060b7824 */ /* 0x040fe400078e02ff */
[----:B------:R-:W-:Y:S01]  /*5910*/  IMAD R126, R6, 0x124, RZ ;  /* 0x00000124067e7824 */ /* 0x000fe200078e02ff */
[-C--:B------:R-:W-:Y:S01]  /*5920*/  LEA.HI.X.SX32 R169, R26, R5.reuse, 0x2, P2 ;  /* 0x000000051aa97211 */ /* 0x080fe200010f16ff */
[C---:B------:R-:W-:Y:S01]  /*5930*/  IMAD R15, R6.reuse, 0x11, RZ ;  /* 0x00000011060f7824 */ /* 0x040fe200078e02ff */
[-C--:B------:R-:W-:Y:S01]  /*5940*/  IADD3 R170, P2, PT, R29, R4.reuse, RZ ;  /* 0x000000041daa7210 */ /* 0x080fe20007f5e0ff */
[C---:B------:R-:W-:Y:S02]  /*5950*/  IMAD R19, R6.reuse, 0x13, RZ ;  /* 0x0000001306137824 */ /* 0x040fe400078e02ff */
[----:B------:R-:W-:Y:S01]  /*5960*/  IMAD R155, R6, 0x52, RZ ;  /* 0x00000052069b7824 */ /* 0x000fe200078e02ff */
[----:B------:R-:W-:Y:S01]  /*5970*/  STL.64 [R1+0x28], R168 ;  /* 0x000028a801007387 */ /* 0x000fe20000100a00 */
[----:B------:R-:W-:Y:S01]  /*5980*/  LEA.HI.X.SX32 R171, R22, R5, 0x2, P2 ;  /* 0x0000000516ab7211 */ /* 0x000fe200010f16ff */
[C---:B------:R-:W-:Y:S01]  /*5990*/  IMAD.SHL.U32 R45, R6.reuse, 0x20, RZ ;  /* 0x00000020062d7824 */ /* 0x040fe200078e00ff */
[----:B-1----:R-:W-:Y:S01]  /*59a0*/  IADD3 R136, P4, PT, R21, R4, RZ ;  /* 0x0000000415887210 */ /* 0x002fe20007f9e0ff */
[----:B------:R-:W-:-:S02]  /*59b0*/  IMAD R103, R6, 0x3d, RZ ;  /* 0x0000003d06677824 */ /* 0x000fc400078e02ff */
[----:B------:R-:W-:Y:S01]  /*59c0*/  IMAD R158, R6, 0x150, RZ ;  /* 0x00000150069e7824 */ /* 0x000fe200078e02ff */
[----:B------:R-:W-:Y:S01]  /*59d0*/  LEA.HI.X.SX32 R137, R24, R5, 0x2, P4 ;  /* 0x0000000518897211 */ /* 0x000fe200020f16ff */
[C---:B------:R-:W-:Y:S02]  /*59e0*/  IMAD R107, R6.reuse, 0x3f, RZ ;  /* 0x0000003f066b7824 */ /* 0x040fe400078e02ff */
[C---:B------:R-:W-:Y:S02]  /*59f0*/  IMAD R130, R6.reuse, 0x12c, RZ ;  /* 0x0000012c06827824 */ /* 0x040fe400078e02ff */
[C---:B------:R-:W-:Y:S01]  /*5a00*/  IMAD R162, R6.reuse, 0x158, RZ ;  /* 0x0000015806a27824 */ /* 0x040fe200078e02ff */
[----:B------:R1:W-:Y:S01]  /*5a10*/  STL.64 [R1+0x20], R136 ;  /* 0x0000208801007387 */ /* 0x0003e20000100a00 */
[C---:B------:R-:W-:Y:S02]  /*5a20*/  IMAD R129, R6.reuse, 0x4a, RZ ;  /* 0x0000004a06817824 */ /* 0x040fe400078e02ff */
[C---:B------:R-:W-:Y:S01]  /*5a30*/  IMAD R163, R6.reuse, 0x56, RZ ;  /* 0x0000005606a37824 */ /* 0x040fe200078e02ff */
[----:B------:R2:W-:Y:S01]  /*5a40*/  STL.64 [R1+0x18], R170 ;  /* 0x000018aa01007387 */ /* 0x0005e20000100a00 */
[----:B------:R-:W-:-:S02]  /*5a50*/  IMAD R111, R6, 0x41, RZ ;  /* 0x00000041066f7824 */ /* 0x000fc400078e02ff */
[C---:B------:R-:W-:Y:S02]  /*5a60*/  IMAD R166, R6.reuse, 0x160, RZ ;  /* 0x0000016006a67824 */ /* 0x040fe400078e02ff */
[C---:B------:R-:W-:Y:S02]  /*5a70*/  IMAD R148, R6.reuse, 0x13c, RZ ;  /* 0x0000013c06947824 */ /* 0x040fe400078e02ff */
[C---:B------:R-:W-:Y:S01]  /*5a80*/  IMAD R152, R6.reuse, 0x144, RZ ;  /* 0x0000014406987824 */ /* 0x040fe200078e02ff */
[-C--:B-1----:R-:W-:Y:S01]  /*5a90*/  IADD3 R136, P4, PT, R37, R4.reuse, RZ ;  /* 0x0000000425887210 */ /* 0x082fe20007f9e0ff */
[C---:B------:R-:W-:Y:S02]  /*5aa0*/  IMAD R146, R6.reuse, 0x138, RZ ;  /* 0x0000013806927824 */ /* 0x040fe400078e02ff */
[C---:B------:R-:W-:Y:S01]  /*5ab0*/  IMAD R174, R6.reuse, 0x170, RZ ;  /* 0x0000017006ae7824 */ /* 0x040fe200078e02ff */
[CC--:B--2---:R-:W-:Y:S01]  /*5ac0*/  LEA R170, P2, R6.reuse, R4.reuse, 0x5 ;  /* 0x0000000406aa7211 */ /* 0x0c4fe200078428ff */
[----:B------:R-:W-:Y:S01]  /*5ad0*/  IMAD R115, R6, 0x43, RZ ;  /* 0x0000004306737824 */ /* 0x000fe200078e02ff */
[-C--:B------:R-:W-:Y:S01]  /*5ae0*/  LEA.HI.X.SX32 R137, R20, R5.reuse, 0x2, P4 ;  /* 0x0000000514897211 */ /* 0x080fe200020f16ff */
[----:B------:R-:W-:Y:S01]  /*5af0*/  IMAD R141, R6, 0x4e, RZ ;  /* 0x0000004e068d7824 */ /* 0x000fe200078e02ff */
[----:B------:R-:W-:Y:S01]  /*5b00*/  LEA.HI.X.SX32 R171, R18, R5, 0x2, P2 ;  /* 0x0000000512ab7211 */ /* 0x000fe200010f16ff */
[C---:B------:R-:W-:Y:S01]  /*5b10*/  IMAD R119, R6.reuse, 0x45, RZ ;  /* 0x0000004506777824 */ /* 0x040fe200078e02ff */
[----:B------:R-:W-:Y:S01]  /*5b20*/  IADD3 R250, P2, PT, R61, R4, RZ ;  /* 0x000000043dfa7210 */ /* 0x000fe20007f5e0ff */
[----:B------:R1:W-:Y:S01]  /*5b30*/  STL.64 [R1+0x10], R136 ;  /* 0x0000108801007387 */ /* 0x0003e20000100a00 */
[----:B------:R-:W-:-:S02]  /*5b40*/  IMAD R123, R6, 0x47, RZ ;  /* 0x00000047067b7824 */ /* 0x000fc400078e02ff */
[----:B------:R-:W-:Y:S01]  /*5b50*/  IMAD R153, R6, 0x51, RZ ;  /* 0x0000005106997824 */ /* 0x000fe200078e02ff */
[----:B------:R-:W-:Y:S01]  /*5b60*/  LEA.HI.X.SX32 R251, R14, R5, 0x2, P2 ;  /* 0x000000050efb7211 */ /* 0x000fe200010f16ff */
[----:B------:R2:W-:Y:S01]  /*5b70*/  STL.64 [R1+0x8], R170 ;  /* 0x000008aa01007387 */ /* 0x0005e20000100a00 */
[C---:B------:R-:W-:Y:S02]  /*5b80*/  IMAD R127, R6.reuse, 0x49, RZ ;  /* 0x00000049067f7824 */ /* 0x040fe400078e02ff */
[C---:B------:R-:W-:Y:S01]  /*5b90*/  IMAD R156, R6.reuse, 0x14c, RZ ;  /* 0x0000014c069c7824 */ /* 0x040fe200078e02ff */
[----:B------:R3:W-:Y:S01]  /*5ba0*/  STL.64 [R1+0x730], R250 ;  /* 0x000730fa01007387 */ /* 0x0007e20000100a00 */
[C---:B------:R-:W-:Y:S02]  /*5bb0*/  IMAD R131, R6.reuse, 0x4b, RZ ;  /* 0x0000004b06837824 */ /* 0x040fe400078e02ff */
[C---:B------:R-:W-:Y:S01]  /*5bc0*/  IMAD R178, R6.reuse, 0x178, RZ ;  /* 0x0000017806b27824 */ /* 0x040fe200078e02ff */
[----:B-1----:R-:W-:Y:S01]  /*5bd0*/  IADD3 R136, P4, PT, R53, R4, RZ ;  /* 0x0000000435887210 */ /* 0x002fe20007f9e0ff */
[----:B------:R-:W-:-:S02]  /*5be0*/  IMAD R144, R6, 0x134, RZ ;  /* 0x0000013406907824 */ /* 0x000fc400078e02ff */
[----:B------:R-:W-:Y:S01]  /*5bf0*/  IMAD R157, R6, 0x53, RZ ;  /* 0x00000053069d7824 */ /* 0x000fe200078e02ff */
[----:B------:R-:W-:Y:S01]  /*5c00*/  LEA.HI.X.SX32 R137, R16, R5, 0x2, P4 ;  /* 0x0000000510897211 */ /* 0x000fe200020f16ff */
[C---:B------:R-:W-:Y:S01]  /*5c10*/  IMAD R138, R6.reuse, 0x4d, RZ ;  /* 0x0000004d068a7824 */ /* 0x040fe200078e02ff */
[-C--:B------:R-:W-:Y:S01]  /*5c20*/  IADD3 R246, P2, PT, R77, R4.reuse, RZ ;  /* 0x000000044df67210 */ /* 0x080fe20007f5e0ff */
[C---:B------:R-:W-:Y:S01]  /*5c30*/  IMAD R143, R6.reuse, 0x4f, RZ ;  /* 0x0000004f068f7824 */ /* 0x040fe200078e02ff */
[----:B------:R-:W-:Y:S01]  /*5c40*/  IADD3 R248, P4, PT, R69, R4, RZ ;  /* 0x0000000445f87210 */ /* 0x000fe20007f9e0ff */
[----:B------:R-:W-:Y:S01]  /*5c50*/  STL.64 [R1], R136 ;  /* 0x0000008801007387 */ /* 0x000fe20000100a00 */
[C---:B--2---:R-:W-:Y:S02]  /*5c60*/  IMAD R171, R6.reuse, 0x5a, RZ ;  /* 0x0000005a06ab7824 */ /* 0x044fe400078e02ff */
[C---:B------:R-:W-:Y:S01]  /*5c70*/  IMAD R160, R6.reuse, 0x154, RZ ;  /* 0x0000015406a07824 */ /* 0x040fe200078e02ff */
[----:B---3--:R-:W2:Y:S01]  /*5c80*/  LDL.64 R250, [R1+0x20] ;  /* 0x0000200001fa7983 */ /* 0x008ea20000100a00 */
[----:B------:R-:W-:-:S02]  /*5c90*/  IMAD R179, R6, 0x5e, RZ ;  /* 0x0000005e06b37824 */ /* 0x000fc400078e02ff */
[C---:B------:R-:W-:Y:S02]  /*5ca0*/  IMAD R182, R6.reuse, 0x180, RZ ;  /* 0x0000018006b67824 */ /* 0x040fe400078e02ff */
[C---:B------:R-:W-:Y:S02]  /*5cb0*/  IMAD R161, R6.reuse, 0x55, RZ ;  /* 0x0000005506a17824 */ /* 0x040fe400078e02ff */
[C---:B------:R-:W-:Y:S02]  /*5cc0*/  IMAD R164, R6.reuse, 0x15c, RZ ;  /* 0x0000015c06a47824 */ /* 0x040fe400078e02ff */
[C---:B------:R-:W-:Y:S02]  /*5cd0*/  IMAD R186, R6.reuse, 0x188, RZ ;  /* 0x0000018806ba7824 */ /* 0x040fe400078e02ff */
[C---:B------:R-:W-:Y:S02]  /*5ce0*/  IMAD R165, R6.reuse, 0x57, RZ ;  /* 0x0000005706a57824 */ /* 0x040fe400078e02ff */
        /* <DEDUP_REMOVED lines=29> */
[C---:B------:R-:W-:Y:S01]  /*5ec0*/  IMAD R230, R6.reuse, 0x1e0, RZ ;  /* 0x000001e006e67824 */ /* 0x040fe200078e02ff */
[----:B------:R-:W-:Y:S01]  /*5ed0*/  USHF.L.U32 UR4, UR4, 0x15, URZ ;  /* 0x0000001504047899 */ /* 0x000fe200080006ff */
[C---:B------:R-:W-:Y:S01]  /*5ee0*/  IMAD R168, R6.reuse, 0x164, RZ ;  /* 0x0000016406a87824 */ /* 0x040fe200078e02ff */
[----:B------:R-:W-:Y:S01]  /*5ef0*/  UMOV UR5, 0x1 ;  /* 0x0000000100057882 */ /* 0x000fe20000000000 */
[----:B------:R-:W-:Y:S01]  /*5f00*/  IMAD R169, R6, 0x59, RZ ;  /* 0x0000005906a97824 */ /* 0x000fe200078e02ff */
[----:B--2---:R1:W-:Y:S04]  /*5f10*/  STL.64 [R1+0x738], R250 ;  /* 0x000738fa01007387 */ /* 0x0043e80000100a00 */
[----:B-1----:R-:W2:Y:S04]  /*5f20*/  LDL.64 R250, [R1+0x28] ;  /* 0x0000280001fa7983 */ /* 0x002ea80000100a00 */
[----:B--2---:R1:W-:Y:S04]  /*5f30*/  STL.64 [R1+0x740], R250 ;  /* 0x000740fa01007387 */ /* 0x0043e80000100a00 */
[----:B-1----:R-:W2:Y:S01]  /*5f40*/  LDL.64 R250, [R1+0x30] ;  /* 0x0000300001fa7983 */ /* 0x002ea20000100a00 */
[----:B------:R-:W-:-:S02]  /*5f50*/  LEA.HI.X.SX32 R247, R8, R5, 0x2, P2 ;  /* 0x0000000508f77211 */ /* 0x000fc400010f16ff */
[-C--:B------:R-:W-:Y:S02]  /*5f60*/  IADD3 R8, P2, PT, R93, R4.reuse, RZ ;  /* 0x000000045d087210 */ /* 0x080fe40007f5e0ff */
[-C--:B------:R-:W-:Y:S02]  /*5f70*/  LEA.HI.X.SX32 R249, R12, R5.reuse, 0x2, P4 ;  /* 0x000000050cf97211 */ /* 0x080fe400020f16ff */
[----:B------:R-:W-:Y:S02]  /*5f80*/  LEA.HI.X.SX32 R9, R9, R5, 0x2, P2 ;  /* 0x0000000509097211 */ /* 0x000fe400010f16ff */
[----:B------:R-:W-:-:S04]  /*5f90*/  LEA R12, P2, R6, R4, 0x6 ;  /* 0x00000004060c7211 */ /* 0x000fc800078430ff */
[-C--:B------:R-:W-:Y:S02]  /*5fa0*/  LEA.HI.X.SX32 R13, R13, R5.reuse, 0x2, P2 ;  /* 0x000000050d0d7211 */ /* 0x080fe400010f16ff */
[-C--:B------:R-:W-:Y:S01]  /*5fb0*/  IADD3 R16, P2, PT, R125, R4.reuse, RZ ;  /* 0x000000047d107210 */ /* 0x080fe20007f5e0ff */
[----:B--2---:R1:W-:Y:S04]  /*5fc0*/  STL.64 [R1+0x748], R250 ;  /* 0x000748fa01007387 */ /* 0x0043e80000100a00 */
[----:B-1----:R-:W2:Y:S01]  /*5fd0*/  LDL.64 R250, [R1+0x38] ;  /* 0x0000380001fa7983 */ /* 0x002ea20000100a00 */
[----:B------:R-:W-:Y:S02]  /*5fe0*/  LEA.HI.X.SX32 R17, R17, R5, 0x2, P2 ;  /* 0x0000000511117211 */ /* 0x000fe400010f16ff */
[----:B------:R-:W-:-:S04]  /*5ff0*/  IADD3 R20, P2, PT, R139, R4, RZ ;  /* 0x000000048b147210 */ /* 0x000fc80007f5e0ff */
[-C--:B------:R-:W-:Y:S02]  /*6000*/  LEA.HI.X.SX32 R21, R21, R5.reuse, 0x2, P2 ;  /* 0x0000000515157211 */ /* 0x080fe400010f16ff */
[-C--:B------:R-:W-:Y:S02]  /*6010*/  IADD3 R24, P2, PT, R167, R4.reuse, RZ ;  /* 0x00000004a7187210 */ /* 0x080fe40007f5e0ff */
[-C--:B------:R-:W-:Y:S02]  /*6020*/  IADD3 R244, P4, PT, R85, R4.reuse, RZ ;  /* 0x0000000455f47210 */ /* 0x080fe40007f9e0ff */
[-C--:B------:R-:W-:Y:S02]  /*6030*/  LEA.HI.X.SX32 R25, R25, R5.reuse, 0x2, P2 ;  /* 0x0000000519197211 */ /* 0x080fe400010f16ff */
[----:B------:R-:W-:Y:S02]  /*6040*/  IADD3 R28, P2, PT, R183, R4, RZ ;  /* 0x00000004b71c7210 */ /* 0x000fe40007f5e0ff */
[----:B------:R-:W-:-:S02]  /*6050*/  LEA.HI.X.SX32 R245, R10, R5, 0x2, P4 ;  /* 0x000000050af57211 */ /* 0x000fc400020f16ff */
[-C--:B------:R-:W-:Y:S02]  /*6060*/  IADD3 R10, P4, PT, R2, R4.reuse, RZ ;  /* 0x00000004020a7210 */ /* 0x080fe40007f9e0ff */
[-C--:B------:R-:W-:Y:S02]  /*6070*/  LEA.HI.X.SX32 R29, R29, R5.reuse, 0x2, P2 ;  /* 0x000000051d1d7211 */ /* 0x080fe400010f16ff */
        /* <DEDUP_REMOVED lines=12> */
[-C--:B------:R-:W-:Y:S02]  /*6140*/  LEA R44, P2, R6, R4.reuse, 0x7 ;  /* 0x00000004062c7211 */ /* 0x080fe400078438ff */
        /* <DEDUP_REMOVED lines=63> */
[-C--:B------:R-:W-:Y:S02]  /*6540*/  LEA R108, P2, R6, R4.reuse, 0x8 ;  /* 0x00000004066c7211 */ /* 0x080fe400078440ff */
        /* <DEDUP_REMOVED lines=8> */
[----:B------:R-:W-:Y:S01]  /*65d0*/  LEA.HI.X.SX32 R95, R95, R5, 0x2, P4 ;  /* 0x000000055f5f7211 */ /* 0x000fe200020f16ff */
[----:B--2---:R1:W-:Y:S04]  /*65e0*/  STL.64 [R1+0x750], R250 ;  /* 0x000750fa01007387 */ /* 0x0043e80000100a00 */
[----:B-1----:R-:W2:Y:S01]  /*65f0*/  LDL.64 R250, [R1+0x40] ;  /* 0x0000400001fa7983 */ /* 0x002ea20000100a00 */
[----:B------:R-:W-:-:S02]  /*6600*/  IADD3 R98, P4, PT, R98, R4, RZ ;  /* 0x0000000462627210 */ /* 0x000fc40007f9e0ff */
[-C--:B------:R-:W-:Y:S02]  /*6610*/  LEA.HI.X.SX32 R117, R117, R5.reuse, 0x2, P2 ;  /* 0x0000000575757211 */ /* 0x080fe400010f16ff */
[-C--:B------:R-:W-:Y:S02]  /*6620*/  IADD3 R120, P2, PT, R120, R4.reuse, RZ ;  /* 0x0000000478787210 */ /* 0x080fe40007f5e0ff */
[-C--:B------:R-:W-:Y:S02]  /*6630*/  LEA.HI.X.SX32 R99, R99, R5.reuse, 0x2, P4 ;  /* 0x0000000563637211 */ /* 0x080fe400020f16ff */
[-C--:B------:R-:W-:Y:S02]  /*6640*/  IADD3 R102, P4, PT, R102, R4.reuse, RZ ;  /* 0x0000000466667210 */ /* 0x080fe40007f9e0ff */
[----:B------:R-:W-:Y:S02]  /*6650*/  LEA.HI.X.SX32 R121, R121, R5, 0x2, P2 ;  /* 0x0000000579797211 */ /* 0x000fe400010f16ff */
        /* <DEDUP_REMOVED lines=29> */
[-C--:B------:R-:W-:Y:S02]  /*6830*/  LEA.HI.X.SX32 R131, R131, R5.reuse, 0x2, P4 ;  /* 0x0000000583837211 */ /* 0x080fe400020f16ff */
[----:B------:R-:W-:Y:S01]  /*6840*/  IADD3 R144, P4, PT, R144, R4, RZ ;  /* 0x0000000490907210 */ /* 0x000fe20007f9e0ff */
[----:B------:R-:W-:Y:S01]  /*6850*/  IMAD R170, R6, 0x168, RZ ;  /* 0x0000016806aa7824 */ /* 0x000fe200078e02ff */
        /* <DEDUP_REMOVED lines=44> */
[-C--:B------:R-:W-:Y:S01]  /*6b20*/  IADD3 R188, P4, PT, R188, R4.reuse, RZ ;  /* 0x00000004bcbc7210 */ /* 0x080fe20007f9e0ff */
[----:B------:R-:W-:Y:S01]  /*6b30*/  IMAD R138, R6, 0x6e, RZ ;  /* 0x0000006e068a7824 */ /* 0x000fe200078e02ff */
[-C--:B------:R-:W-:Y:S02]  /*6b40*/  LEA.HI.X.SX32 R207, R207, R5.reuse, 0x2, P2 ;  /* 0x00000005cfcf7211 */ /* 0x080fe400010f16ff */
[-C--:B------:R-:W-:Y:S02]  /*6b50*/  IADD3 R210, P2, PT, R210, R4.reuse, RZ ;  /* 0x00000004d2d27210 */ /* 0x080fe40007f5e0ff */
[-C--:B------:R-:W-:Y:S02]  /*6b60*/  LEA.HI.X.SX32 R189, R189, R5.reuse, 0x2, P4 ;  /* 0x00000005bdbd7211 */ /* 0x080fe400020f16ff */
[----:B------:R-:W-:Y:S02]  /*6b70*/  IADD3 R192, P4, PT, R192, R4, RZ ;  /* 0x00000004c0c07210 */ /* 0x000fe40007f9e0ff */
[----:B------:R-:W-:-:S02]  /*6b80*/  LEA.HI.X.SX32 R211, R138, R5, 0x2, P2 ;  /* 0x000000058ad37211 */ /* 0x000fc400010f16ff */
[-C--:B------:R-:W-:Y:S02]  /*6b90*/  IADD3 R214, P2, PT, R214, R4.reuse, RZ ;  /* 0x00000004d6d67210 */ /* 0x080fe40007f5e0ff */
[-C--:B------:R-:W-:Y:S02]  /*6ba0*/  LEA.HI.X.SX32 R193, R193, R5.reuse, 0x2, P4 ;  /* 0x00000005c1c17211 */ /* 0x080fe400020f16ff */
[-C--:B------:R-:W-:Y:S01]  /*6bb0*/  IADD3 R196, P4, PT, R196, R4.reuse, RZ ;  /* 0x00000004c4c47210 */ /* 0x080fe20007f9e0ff */
[C---:B------:R-:W-:Y:S01]  /*6bc0*/  IMAD R142, R6.reuse, 0x72, RZ ;  /* 0x00000072068e7824 */ /* 0x040fe200078e02ff */
[-C--:B------:R-:W-:Y:S01]  /*6bd0*/  LEA.HI.X.SX32 R215, R215, R5.reuse, 0x2, P2 ;  /* 0x00000005d7d77211 */ /* 0x080fe200010f16ff */
[----:B------:R-:W-:Y:S01]  /*6be0*/  IMAD R140, R6, 0x69, RZ ;  /* 0x00000069068c7824 */ /* 0x000fe200078e02ff */
[----:B------:R-:W-:Y:S02]  /*6bf0*/  IADD3 R218, P2, PT, R218, R4, RZ ;  /* 0x00000004dada7210 */ /* 0x000fe40007f5e0ff */
[----:B------:R-:W-:-:S02]  /*6c00*/  LEA.HI.X.SX32 R197, R197, R5, 0x2, P4 ;  /* 0x00000005c5c57211 */ /* 0x000fc400020f16ff */
[-C--:B------:R-:W-:Y:S02]  /*6c10*/  IADD3 R200, P4, PT, R200, R4.reuse, RZ ;  /* 0x00000004c8c87210 */ /* 0x080fe40007f9e0ff */
[-C--:B------:R-:W-:Y:S01]  /*6c20*/  LEA.HI.X.SX32 R219, R142, R5.reuse, 0x2, P2 ;  /* 0x000000058edb7211 */ /* 0x080fe200010f16ff */
[----:B------:R-:W-:Y:S01]  /*6c30*/  IMAD R2, R6, 0x6b, RZ ;  /* 0x0000006b06027824 */ /* 0x000fe200078e02ff */
[-C--:B------:R-:W-:Y:S02]  /*6c40*/  IADD3 R222, P2, PT, R222, R4.reuse, RZ ;  /* 0x00000004dede7210 */ /* 0x080fe40007f5e0ff */
[-C--:B------:R-:W-:Y:S02]  /*6c50*/  LEA.HI.X.SX32 R201, R140, R5.reuse, 0x2, P4 ;  /* 0x000000058cc97211 */ /* 0x080fe400020f16ff */
[-C--:B------:R-:W-:Y:S01]  /*6c60*/  IADD3 R204, P4, PT, R204, R4.reuse, RZ ;  /* 0x00000004cccc7210 */ /* 0x080fe20007f9e0ff */
[C---:B------:R-:W-:Y:S01]  /*6c70*/  IMAD R136, R6.reuse, 0x76, RZ ;  /* 0x0000007606887824 */ /* 0x040fe200078e02ff */
[-C--:B------:R-:W-:Y:S01]  /*6c80*/  LEA.HI.X.SX32 R223, R223, R5.reuse, 0x2, P2 ;  /* 0x00000005dfdf7211 */ /* 0x080fe200010f16ff */
[----:B------:R-:W-:Y:S01]  /*6c90*/  IMAD R137, R6, 0x6d, RZ ;  /* 0x0000006d06897824 */ /* 0x000fe200078e02ff */
[----:B------:R-:W-:Y:S01]  /*6ca0*/  IADD3 R226, P2, PT, R226, R4, RZ ;  /* 0x00000004e2e27210 */ /* 0x000fe20007f5e0ff */
[----:B------:R-:W-:Y:S01]  /*6cb0*/  IMAD R212, R6, 0x1bc, RZ ;  /* 0x000001bc06d47824 */ /* 0x000fe200078e02ff */
[----:B------:R-:W-:-:S02]  /*6cc0*/  LEA.HI.X.SX32 R205, R2, R5, 0x2, P4 ;  /* 0x0000000502cd7211 */ /* 0x000fc400020f16ff */
[-C--:B------:R-:W-:Y:S01]  /*6cd0*/  IADD3 R208, P4, PT, R208, R4.reuse, RZ ;  /* 0x00000004d0d07210 */ /* 0x080fe20007f9e0ff */
[----:B------:R-:W-:Y:S01]  /*6ce0*/  IMAD R234, R6, 0x1e8, RZ ;  /* 0x000001e806ea7824 */ /* 0x000fe200078e02ff */
[-C--:B------:R-:W-:Y:S01]  /*6cf0*/  LEA.HI.X.SX32 R227, R136, R5.reuse, 0x2, P2 ;  /* 0x0000000588e37211 */ /* 0x080fe200010f16ff */
[----:B------:R-:W-:Y:S01]  /*6d00*/  IMAD R139, R6, 0x6f, RZ ;  /* 0x0000006f068b7824 */ /* 0x000fe200078e02ff */
[-C--:B------:R-:W-:Y:S01]  /*6d10*/  IADD3 R230, P2, PT, R230, R4.reuse, RZ ;  /* 0x00000004e6e67210 */ /* 0x080fe20007f5e0ff */
[----:B------:R-:W-:Y:S01]  /*6d20*/  ULOP3.LUT UR4, UR4, 0x600000, URZ, 0xc0, !UPT ;  /* 0x0060000004047892 */ /* 0x000fe2000f8ec0ff */
[-C--:B------:R-:W-:Y:S01]  /*6d30*/  LEA.HI.X.SX32 R209, R137, R5.reuse, 0x2, P4 ;  /* 0x0000000589d17211 */ /* 0x080fe200020f16ff */
[----:B------:R-:W-:Y:S01]  /*6d40*/  IMAD R216, R6, 0x1c4, RZ ;  /* 0x000001c406d87824 */ /* 0x000fe200078e02ff */
[-C--:B------:R-:W-:Y:S01]  /*6d50*/  IADD3 R212, P4, PT, R212, R4.reuse, RZ ;  /* 0x00000004d4d47210 */ /* 0x080fe20007f9e0ff */
[----:B------:R-:W-:Y:S01]  /*6d60*/  IMAD R136, R6, 0x7a, RZ ;  /* 0x0000007a06887824 */ /* 0x000fe200078e02ff */
[-C--:B------:R-:W-:Y:S01]  /*6d70*/  LEA.HI.X.SX32 R231, R231, R5.reuse, 0x2, P2 ;  /* 0x00000005e7e77211 */ /* 0x080fe200010f16ff */
[----:B------:R-:W-:Y:S01]  /*6d80*/  UIADD3 UR9, UPT, UPT, UR8, UR4, URZ ;  /* 0x0000000408097290 */ /* 0x000fe2000fffe0ff */
[-C--:B------:R-:W-:Y:S01]  /*6d90*/  IADD3 R234, P2, PT, R234, R4.reuse, RZ ;  /* 0x00000004eaea7210 */ /* 0x080fe20007f5e0ff */
[C---:B------:R-:W-:Y:S01]  /*6da0*/  IMAD R141, R6.reuse, 0x71, RZ ;  /* 0x00000071068d7824 */ /* 0x040fe200078e02ff */
[----:B------:R-:W-:Y:S01]  /*6db0*/  LEA.HI.X.SX32 R213, R139, R5, 0x2, P4 ;  /* 0x000000058bd57211 */ /* 0x000fe200020f16ff */
[----:B------:R-:W-:Y:S01]  /*6dc0*/  IMAD R220, R6, 0x1cc, RZ ;  /* 0x000001cc06dc7824 */ /* 0x000fe200078e02ff */
[----:B------:R-:W-:-:S02]  /*6dd0*/  IADD3 R216, P4, PT, R216, R4, RZ ;  /* 0x00000004d8d87210 */ /* 0x000fc40007f9e0ff */
[-C--:B------:R-:W-:Y:S01]  /*6de0*/  LEA.HI.X.SX32 R235, R136, R5.reuse, 0x2, P2 ;  /* 0x0000000588eb7211 */ /* 0x080fe200010f16ff */
[----:B------:R-:W-:Y:S01]  /*6df0*/  IMAD R143, R6, 0x73, RZ ;  /* 0x00000073068f7824 */ /* 0x000fe200078e02ff */
[----:B------:R-:W-:Y:S01]  /*6e00*/  ISETP.NE.U32.AND P2, PT, R132, RZ, PT ;  /* 0x000000ff8400720c */ /* 0x000fe20003f45070 */
[----:B------:R-:W-:Y:S01]  /*6e10*/  IMAD R224, R6, 0x1d4, RZ ;  /* 0x000001d406e07824 */ /* 0x000fe200078e02ff */
[-C--:B------:R-:W-:Y:S02]  /*6e20*/  LEA.HI.X.SX32 R217, R141, R5.reuse, 0x2, P4 ;  /* 0x000000058dd97211 */ /* 0x080fe400020f16ff */
[-C--:B------:R-:W-:Y:S01]  /*6e30*/  IADD3 R220, P4, PT, R220, R4.reuse, RZ ;  /* 0x00000004dcdc7210 */ /* 0x080fe20007f9e0ff */
[----:B------:R-:W-:Y:S01]  /*6e40*/  STTM.x128 tmem[UR9], RZ ;  /* 0x000000ff000079ed */ /* 0x000fe200083c0009 */
[----:B------:R-:W1:Y:S01]  /*6e50*/  FENCE.VIEW.ASYNC.T ;  /* 0x00000000000073c6 */ /* 0x000e620000000200 */
[C---:B------:R-:W-:Y:S01]  /*6e60*/  IMAD R225, R6.reuse, 0x75, RZ ;  /* 0x0000007506e17824 */ /* 0x040fe200078e02ff */
[----:B------:R-:W-:Y:S01]  /*6e70*/  LEA.HI.X.SX32 R221, R143, R5, 0x2, P4 ;  /* 0x000000058fdd7211 */ /* 0x000fe200020f16ff */
[----:B------:R-:W-:Y:S01]  /*6e80*/  IMAD R228, R6, 0x1dc, RZ ;  /* 0x000001dc06e47824 */ /* 0x000fe200078e02ff */
[----:B------:R-:W-:Y:S01]  /*6e90*/  IADD3 R224, P4, PT, R224, R4, RZ ;  /* 0x00000004e0e07210 */ /* 0x000fe20007f9e0ff */
[----:B------:R-:W-:-:S02]  /*6ea0*/  IMAD R2, R6, 0x77, RZ ;  /* 0x0000007706027824 */ /* 0x000fc400078e02ff */
[----:B------:R-:W-:Y:S01]  /*6eb0*/  IMAD R232, R6, 0x1e4, RZ ;  /* 0x000001e406e87824 */ /* 0x000fe200078e02ff */
[-C--:B------:R-:W-:Y:S01]  /*6ec0*/  LEA.HI.X.SX32 R225, R225, R5.reuse, 0x2, P4 ;  /* 0x00000005e1e17211 */ /* 0x080fe200020f16ff */
[----:B-1----:R-:W-:Y:S01]  /*6ed0*/  VOTEU.ALL UP1, P2 ;  /* 0x0000000000ff7886 */ /* 0x002fe20001020000 */
[-C--:B------:R-:W-:Y:S01]  /*6ee0*/  IADD3 R228, P4, PT, R228, R4.reuse, RZ ;  /* 0x00000004e4e47210 */ /* 0x080fe20007f9e0ff */
[----:B------:R-:W-:Y:S01]  /*6ef0*/  UIADD3 UR10, UPT, UPT, UR7, 0x38000, URZ ;  /* 0x00038000070a7890 */ /* 0x000fe2000fffe0ff */
[C---:B------:R-:W-:Y:S02]  /*6f00*/  IMAD R236, R6.reuse, 0x1ec, RZ ;  /* 0x000001ec06ec7824 */ /* 0x040fe400078e02ff */
[----:B------:R-:W-:Y:S01]  /*6f10*/  IMAD R238, R6, 0x1f0, RZ ;  /* 0x000001f006ee7824 */ /* 0x000fe200078e02ff */
[----:B------:R-:W-:Y:S01]  /*6f20*/  LEA.HI.X.SX32 R229, R2, R5, 0x2, P4 ;  /* 0x0000000502e57211 */ /* 0x000fe200020f16ff */
[----:B------:R-:W-:Y:S01]  /*6f30*/  IMAD R2, R6, 0x79, RZ ;  /* 0x0000007906027824 */ /* 0x000fe200078e02ff */
[----:B------:R-:W-:Y:S01]  /*6f40*/  IADD3 R232, P4, PT, R232, R4, RZ ;  /* 0x00000004e8e87210 */ /* 0x000fe20007f9e0ff */
[----:B------:R-:W-:Y:S01]  /*6f50*/  IMAD R240, R6, 0x1f4, RZ ;  /* 0x000001f406f07824 */ /* 0x000fe200078e02ff */
[----:B------:R-:W-:-:S04]  /*6f60*/  @!UP1 UIADD3 UR12, UPT, UPT, -UR5, 0x100000, URZ ;  /* 0x00100000050c9890 */ /* 0x000fc8000fffe1ff */
[----:B------:R-:W-:Y:S02]  /*6f70*/  @!UP1 USHF.L.U32 UR13, UR12, 0xb, URZ ;  /* 0x0000000b0c0d9899 */ /* 0x000fe400080006ff */
[----:B------:R-:W-:Y:S01]  /*6f80*/  @!UP1 USHF.L.U32 UR12, UR12, 0x1, URZ ;  /* 0x000000010c0c9899 */ /* 0x000fe200080006ff */
[----:B------:R-:W-:Y:S01]  /*6f90*/  IMAD R242, R6, 0x1f8, RZ ;  /* 0x000001f806f27824 */ /* 0x000fe200078e02ff */
[----:B------:R-:W-:Y:S01]  /*6fa0*/  LEA.HI.X.SX32 R233, R2, R5, 0x2, P4 ;  /* 0x0000000502e97211 */ /* 0x000fe200020f16ff */
[----:B------:R-:W-:Y:S01]  /*6fb0*/  IMAD R2, R6, 0x7b, RZ ;  /* 0x0000007b06027824 */ /* 0x000fe200078e02ff */
[----:B------:R-:W-:Y:S01]  /*6fc0*/  IADD3 R236, P4, PT, R236, R4, RZ ;  /* 0x00000004ecec7210 */ /* 0x000fe20007f9e0ff */
[----:B------:R-:W1:Y:S01]  /*6fd0*/  LDCU.64 UR22, c[0x0][0x358] ;  /* 0x00006b00ff1677ac */ /* 0x000e620008000a00 */
[----:B------:R-:W-:-:S04]  /*6fe0*/  @!UP1 UIADD3 UR4, UPT, UPT, -UR5, 0x100000, URZ ;  /* 0x0010000005049890 */ /* 0x000fc8000fffe1ff */
[----:B------:R-:W-:Y:S02]  /*6ff0*/  @!UP1 USHF.L.U32 UR5, UR4, 0xb, URZ ;  /* 0x0000000b04059899 */ /* 0x000fe400080006ff */
[----:B------:R-:W-:Y:S01]  /*7000*/  @!UP1 USHF.L.U32 UR4, UR4, 0x1, URZ ;  /* 0x0000000104049899 */ /* 0x000fe200080006ff */
[----:B------:R-:W-:Y:S01]  /*7010*/  IMAD R136, R6, 0x7e, RZ ;  /* 0x0000007e06887824 */ /* 0x000fe200078e02ff */
[----:B------:R-:W-:Y:S01]  /*7020*/  LEA R252, R132, UR7, 0x9 ;  /* 0x0000000784fc7c11 */ /* 0x000fe2000f8e48ff */
[----:B------:R-:W-:Y:S01]  /*7030*/  VOTEU.ALL UP1, P2 ;  /* 0x0000000000ff7886 */ /* 0x000fe20001020000 */
[----:B------:R-:W-:Y:S01]  /*7040*/  BAR.SYNC.DEFER_BLOCKING 0x0 ;  /* 0x0000000000007b1d */ /* 0x000fe20000010000 */
[----:B------:R-:W-:Y:S02]  /*7050*/  LEA.HI.X.SX32 R237, R2, R5, 0x2, P4 ;  /* 0x0000000502ed7211 */ /* 0x000fe400020f16ff */
[----:B------:R-:W-:Y:S01]  /*7060*/  IADD3 R238, P4, PT, R238, R4, RZ ;  /* 0x00000004eeee7210 */ /* 0x000fe20007f9e0ff */
[----:B------:R-:W-:-:S03]  /*7070*/  IMAD R2, R6, 0x7d, RZ ;  /* 0x0000007d06027824 */ /* 0x000fc600078e02ff */
[-C--:B------:R-:W-:Y:S01]  /*7080*/  LEA.HI.X.SX32 R239, R239, R5.reuse, 0x2, P4 ;  /* 0x00000005efef7211 */ /* 0x080fe200020f16ff */
[----:B------:R-:W-:Y:S01]  /*7090*/  VOTEU.ALL UP2, P2 ;  /* 0x0000000000ff7886 */ /* 0x000fe20001040000 */
[-C--:B------:R-:W-:Y:S01]  /*70a0*/  IADD3 R240, P4, PT, R240, R4.reuse, RZ ;  /* 0x00000004f0f07210 */ /* 0x080fe20007f9e0ff */
[----:B------:R-:W3:Y:S03]  /*70b0*/  LDL.64 R140, [R1] ;  /* 0x00000000018c7983 */ /* 0x000ee60000100a00 */
[-C--:B------:R-:W-:Y:S01]  /*70c0*/  LEA.HI.X.SX32 R241, R2, R5.reuse, 0x2, P4 ;  /* 0x0000000502f17211 */ /* 0x080fe200020f16ff */
[----:B------:R-:W-:Y:S01]  /*70d0*/  IMAD R2, R6, 0x1fc, RZ ;  /* 0x000001fc06027824 */ /* 0x000fe200078e02ff */
[----:B------:R-:W-:Y:S01]  /*70e0*/  IADD3 R242, P4, PT, R242, R4, RZ ;  /* 0x00000004f2f27210 */ /* 0x000fe20007f9e0ff */
[----:B------:R-:W4:Y:S04]  /*70f0*/  LDL.64 R142, [R1+0x8] ;  /* 0x00000800018e7983 */ /* 0x000f280000100a00 */
[----:B------:R-:W1:Y:S02]  /*7100*/  FENCE.VIEW.ASYNC.S ;  /* 0x00000000000073c6 */ /* 0x000e640000000000 */
[----:B-1----:R1:W1:Y:S02]  /*7110*/  @!UP1 SYNCS.EXCH.64 URZ, [UR10], UR12 ;  /* 0x0000000c0aff95b2 */ /* 0x0022640008000100 */
[----:B-1----:R-:W-:Y:S01]  /*7120*/  BAR.SYNC.DEFER_BLOCKING 0x0 ;  /* 0x0000000000007b1d */ /* 0x002fe20000010000 */
[----:B------:R-:W-:-:S02]  /*7130*/  LEA.HI.X.SX32 R243, R136, R5, 0x2, P4 ;  /* 0x0000000588f37211 */ /* 0x000fc400020f16ff */
[----:B------:R-:W-:Y:S01]  /*7140*/  IADD3 R138, P4, PT, R2, R4, RZ ;  /* 0x00000004028a7210 */ /* 0x000fe20007f9e0ff */
[----:B------:R-:W-:Y:S02]  /*7150*/  IMAD R2, R6, 0x7f, RZ ;  /* 0x0000007f06027824 */ /* 0x000fe400078e02ff */
[----:B------:R-:W-:-:S03]  /*7160*/  VIADD R136, R0, 0xfffffffb ;  /* 0xfffffffb00887836 */ /* 0x000fc60000000000 */
[----:B------:R-:W-:Y:S02]  /*7170*/  LEA.HI.X.SX32 R139, R2, R5, 0x2, P4 ;  /* 0x00000005028b7211 */ /* 0x000fe400020f16ff */
[----:B------:R-:W-:Y:S02]  /*7180*/  ISETP.GE.U32.AND P4, PT, R136, 0x7fffff7c, PT ;  /* 0x7fffff7c8800780c */ /* 0x000fe40003f86070 */
[----:B------:R-:W3:Y:S04]  /*7190*/  LDL.64 R136, [R1+0x10] ;  /* 0x0000100001887983 */ /* 0x000ee80000100a00 */
[----:B------:R-:W-:Y:S04]  /*71a0*/  STL.64 [R1+0x228], R138 ;  /* 0x0002288a01007387 */ /* 0x000fe80000100a00 */
[----:B------:R1:W-:Y:S01]  /*71b0*/  STL.64 [R1+0x6a8], R4 ;  /* 0x0006a80401007387 */ /* 0x0003e20000100a00 */
[----:B------:R1:W1:Y:S03]  /*71c0*/  @!UP2 SYNCS.EXCH.64 URZ, [UR7+0x38008], UR4 ;  /* 0x0380080407ffa5b2 */ /* 0x0002660008000100 */
[----:B------:R-:W-:Y:S01]  /*71d0*/  @!PT LDS RZ, [RZ] ;  /* 0x00000000fffff984 */ /* 0x000fe20000000800 */
[----:B------:R-:W-:Y:S01]  /*71e0*/  @!PT LDS RZ, [RZ] ;  /* 0x00000000fffff984 */ /* 0x000fe20000000800 */
[----:B------:R-:W-:Y:S01]  /*71f0*/  @!PT LDS RZ, [RZ] ;  /* 0x00000000fffff984 */ /* 0x000fe20000000800 */
[----:B-1----:R-:W-:Y:S04]  /*7200*/  LDGSTS.E [R252], desc[UR22][R4.64], !P5 ;  /* 0x0000000004fc7fae */ /* 0x002fe8000e9a1016 */
[----:B--2---:R-:W-:Y:S04]  /*7210*/  LDGSTS.E [R252+0x4], desc[UR22][R250.64], !P6 ;  /* 0x00004000fafc7fae */ /* 0x004fe8000f1a1016 */
[----:B------:R-:W2:Y:S04]  /*7220*/  LDL.64 R4, [R1+0x18] ;  /* 0x0000180001047983 */ /* 0x000ea80000100a00 */
[----:B------:R-:W2:Y:S04]  /*7230*/  LDL.LU.64 R250, [R1+0x750] ;  /* 0x0007500001fa7983 */ /* 0x000ea80000300a00 */
[----:B--2---:R-:W-:Y:S04]  /*7240*/  LDGSTS.E [R252+0x8], desc[UR22][R250.64], !P1 ;  /* 0x00008000fafc7fae */ /* 0x004fe8000c9a1016 */
[----:B------:R-:W2:Y:S04]  /*7250*/  LDL.LU.64 R250, [R1+0x748] ;  /* 0x0007480001fa7983 */ /* 0x000ea80000300a00 */
[----:B--2---:R-:W-:Y:S04]  /*7260*/  LDGSTS.E [R252+0xc], desc[UR22][R250.64], !P3 ;  /* 0x0000c000fafc7fae */ /* 0x004fe8000d9a1016 */
[----:B------:R-:W2:Y:S01]  /*7270*/  LDL.LU.64 R250, [R1+0x740] ;  /* 0x0007400001fa7983 */ /* 0x000ea20000300a00 */
[----:B------:R-:W-:-:S05]  /*7280*/  VIADD R2, R0, 0xfffffffa ;  /* 0xfffffffa00027836 */ /* 0x000fca0000000000 */
[----:B------:R-:W-:Y:S01]  /*7290*/  ISETP.GE.U32.AND P5, PT, R2, 0x7fffff7b, PT ;  /* 0x7fffff7b0200780c */ /* 0x000fe20003fa6070 */
[----:B--2---:R-:W-:Y:S04]  /*72a0*/  LDGSTS.E [R252+0x10], desc[UR22][R250.64], !P4 ;  /* 0x00010000fafc7fae */ /* 0x004fe8000e1a1016 */
[----:B------:R-:W2:Y:S01]  /*72b0*/  LDL.LU.64 R250, [R1+0x738] ;  /* 0x0007380001fa7983 */ /* 0x000ea20000300a00 */
[----:B------:R-:W-:-:S05]  /*72c0*/  VIADD R2, R0, 0xfffffff9 ;  /* 0xfffffff900027836 */ /* 0x000fca0000000000 */
[----:B------:R-:W-:Y:S01]  /*72d0*/  ISETP.GE.U32.AND P6, PT, R2, 0x7fffff7a, PT ;  /* 0x7fffff7a0200780c */ /* 0x000fe20003fc6070 */
[----:B------:R-:W-:-:S05]  /*72e0*/  VIADD R2, R0, 0xfffffff8 ;  /* 0xfffffff800027836 */ /* 0x000fca0000000000 */
[----:B------:R-:W-:Y:S01]  /*72f0*/  ISETP.GE.U32.AND P1, PT, R2, 0x7fffff79, PT ;  /* 0x7fffff790200780c */ /* 0x000fe20003f26070 */
[----:B------:R-:W-:-:S05]  /*7300*/  VIADD R2, R0, 0xfffffff7 ;  /* 0xfffffff700027836 */ /* 0x000fca0000000000 */
[----:B------:R-:W-:Y:S01]  /*7310*/  ISETP.GE.U32.AND P3, PT, R2, 0x7fffff78, PT ;  /* 0x7fffff780200780c */ /* 0x000fe20003f66070 */
[----:B------:R-:W-:-:S05]  /*7320*/  VIADD R2, R0, 0xfffffff6 ;  /* 0xfffffff600027836 */ /* 0x000fca0000000000 */
[----:B------:R-:W-:Y:S01]  /*7330*/  ISETP.GE.U32.AND P4, PT, R2, 0x7fffff77, PT ;  /* 0x7fffff770200780c */ /* 0x000fe20003f86070 */
[----:B------:R-:W-:Y:S01]  /*7340*/  VIADD R2, R0, 0xfffffff5 ;  /* 0xfffffff500027836 */ /* 0x000fe20000000000 */
[----:B--2---:R-:W-:Y:S04]  /*7350*/  LDGSTS.E [R252+0x14], desc[UR22][R250.64], !P5 ;  /* 0x00014000fafc7fae */ /* 0x004fe8000e9a1016 */
[----:B------:R-:W2:Y:S01]  /*7360*/  LDL.LU.64 R250, [R1+0x730] ;  /* 0x0007300001fa7983 */ /* 0x000ea20000300a00 */
[----:B------:R-:W-:Y:S01]  /*7370*/  ISETP.GE.U32.AND P5, PT, R2, 0x7fffff76, PT ;  /* 0x7fffff760200780c */ /* 0x000fe20003fa6070 */
[----:B------:R-:W-:Y:S02]  /*7380*/  VIADD R2, R0, 0xfffffff4 ;  /* 0xfffffff400027836 */ /* 0x000fe40000000000 */
[----:B------:R1:W-:Y:S03]  /*7390*/  LDGSTS.E [R252+0x18], desc[UR22][R4.64], !P6 ;  /* 0x0001800004fc7fae */ /* 0x0003e6000f1a1016 */
[----:B------:R-:W-:Y:S01]  /*73a0*/  ISETP.GE.U32.AND P6, PT, R2, 0x7fffff75, PT ;  /* 0x7fffff750200780c */ /* 0x000fe20003fc6070 */
[----:B------:R-:W-:Y:S01]  /*73b0*/  VIADD R2, R0, 0xfffffff3 ;  /* 0xfffffff300027836 */ /* 0x000fe20000000000 */
[----:B---3--:R3:W-:Y:S04]  /*73c0*/  LDGSTS.E [R252+0x1c], desc[UR22][R136.64], !P1 ;  /* 0x0001c00088fc7fae */ /* 0x0087e8000c9a1016 */
[----:B------:R-:W-:Y:S01]  /*73d0*/  ISETP.GE.U32.AND P1, PT, R2, 0x7fffff74, PT ;  /* 0x7fffff740200780c */ /* 0x000fe20003f26070 */
[----:B------:R-:W-:Y:S01]  /*73e0*/  VIADD R2, R0, 0xfffffff2 ;  /* 0xfffffff200027836 */ /* 0x000fe20000000000 */
[----:B----4-:R-:W-:Y:S04]  /*73f0*/  LDGSTS.E [R252+0x20], desc[UR22][R142.64], !P3 ;  /* 0x000200008efc7fae */ /* 0x010fe8000d9a1016 */
[----:B------:R-:W-:Y:S01]  /*7400*/  ISETP.GE.U32.AND P3, PT, R2, 0x7fffff73, PT ;  /* 0x7fffff730200780c */ /* 0x000fe20003f66070 */
[----:B------:R-:W-:Y:S01]  /*7410*/  VIADD R2, R0, 0xfffffff1 ;  /* 0xfffffff100027836 */ /* 0x000fe20000000000 */
[----:B------:R-:W-:Y:S04]  /*7420*/  LDGSTS.E [R252+0x24], desc[UR22][R140.64], !P4 ;  /* 0x000240008cfc7fae */ /* 0x000fe8000e1a1016 */
[----:B------:R-:W-:Y:S01]  /*7430*/  ISETP.GE.U32.AND P4, PT, R2, 0x7fffff72, PT ;  /* 0x7fffff720200780c */ /* 0x000fe20003f86070 */
[----:B------:R-:W-:Y:S01]  /*7440*/  VIADD R2, R0, 0xfffffff0 ;  /* 0xfffffff000027836 */ /* 0x000fe20000000000 */
[----:B--2---:R-:W-:Y:S04]  /*7450*/  LDGSTS.E [R252+0x28], desc[UR22][R250.64], !P5 ;  /* 0x00028000fafc7fae */ /* 0x004fe8000e9a1016 */
[----:B------:R-:W-:Y:S01]  /*7460*/  ISETP.GE.U32.AND P5, PT, R2, 0x7fffff71, PT ;  /* 0x7fffff710200780c */ /* 0x000fe20003fa6070 */
[----:B------:R-:W-:Y:S01]  /*7470*/  VIADD R2, R0, 0xffffffef ;  /* 0xffffffef00027836 */ /* 0x000fe20000000000 */
[----:B------:R-:W-:Y:S04]  /*7480*/  LDGSTS.E [R252+0x2c], desc[UR22][R248.64], !P6 ;  /* 0x0002c000f8fc7fae */ /* 0x000fe8000f1a1016 */
[----:B------:R-:W-:Y:S01]  /*7490*/  ISETP.GE.U32.AND P6, PT, R2, 0x7fffff70, PT ;  /* 0x7fffff700200780c */ /* 0x000fe20003fc6070 */
[----:B------:R-:W-:Y:S01]  /*74a0*/  LDGSTS.E [R252+0x30], desc[UR22][R246.64], !P1 ;  /* 0x00030000f6fc7fae */ /* 0x000fe2000c9a1016 */
[----:B------:R-:W-:-:S03]  /*74b0*/  IADD3 R2, PT, PT, R0, -0x12, RZ ;  /* 0xffffffee00027810 */ /* 0x000fc60007ffe0ff */
[----:B------:R-:W-:Y:S01]  /*74c0*/  LDGSTS.E [R252+0x34], desc[UR22][R244.64], !P3 ;  /* 0x00034000f4fc7fae */ /* 0x000fe2000d9a1016 */
[----:B------:R-:W-:Y:S01]  /*74d0*/  ISETP.GE.U32.AND P1, PT, R2, 0x7fffff6f, PT ;  /* 0x7fffff6f0200780c */ /* 0x000fe20003f26070 */
[----:B------:R-:W-:Y:S02]  /*74e0*/  VIADD R2, R0, 0xffffffed ;  /* 0xffffffed00027836 */ /* 0x000fe40000000000 */
[----:B------:R-:W-:Y:S03]  /*74f0*/  LDGSTS.E [R252+0x38], desc[UR22][R8.64], !P4 ;  /* 0x0003800008fc7fae */ /* 0x000fe6000e1a1016 */
[----:B------:R-:W-:Y:S01]  /*7500*/  ISETP.GE.U32.AND P3, PT, R2, 0x7fffff6e, PT ;  /* 0x7fffff6e0200780c */ /* 0x000fe20003f66070 */
[----:B------:R-:W-:Y:S01]  /*7510*/  VIADD R2, R0, 0xffffffec ;  /* 0xffffffec00027836 */ /* 0x000fe20000000000 */
[----:B------:R-:W-:Y:S04]  /*7520*/  LDGSTS.E [R252+0x3c], desc[UR22][R10.64], !P5 ;  /* 0x0003c0000afc7fae */ /* 0x000fe8000e9a1016 */
[----:B------:R-:W-:Y:S01]  /*7530*/  ISETP.GE.U32.AND P4, PT, R2, 0x7fffff6d, PT ;  /* 0x7fffff6d0200780c */ /* 0x000fe20003f86070 */
[----:B------:R-:W-:Y:S01]  /*7540*/  VIADD R2, R0, 0xffffffeb ;  /* 0xffffffeb00027836 */ /* 0x000fe20000000000 */
[----:B------:R2:W-:Y:S04]  /*7550*/  LDGSTS.E [R252+0x40], desc[UR22][R12.64], !P6 ;  /* 0x000400000cfc7fae */ /* 0x0005e8000f1a1016 */
[----:B------:R-:W-:Y:S01]  /*7560*/  ISETP.GE.U32.AND P5, PT, R2, 0x7fffff6c, PT ;  /* 0x7fffff6c0200780c */ /* 0x000fe20003fa6070 */
[----:B------:R-:W-:Y:S01]  /*7570*/  VIADD R2, R0, 0xffffffea ;  /* 0xffffffea00027836 */ /* 0x000fe20000000000 */
[----:B------:R-:W-:Y:S04]  /*7580*/  LDGSTS.E [R252+0x44], desc[UR22][R14.64], !P1 ;  /* 0x000440000efc7fae */ /* 0x000fe8000c9a1016 */
        /* <DEDUP_REMOVED lines=120> */
[----:B------:R-:W-:-:S04]  /*7d10*/  IADD3 R2, PT, PT, R0, -0x3e, RZ ;  /* 0xffffffc200027810 */ /* 0x000fc80007ffe0ff */
        /* <DEDUP_REMOVED lines=170> */
[----:B------:R-:W-:Y:S04]  /*87c0*/  STL.64 [R1+0x668], R250 ;  /* 0x000668fa01007387 */ /* 0x000fe80000100a00 */
[----:B------:R-:W-:Y:S01]  /*87d0*/  ISETP.GE.U32.AND P3, PT, R2, 0x7fffff0a, PT ;  /* 0x7fffff0a0200780c */ /* 0x000fe20003f66070 */
[----:B------:R-:W-:Y:S01]  /*87e0*/  VIADD R2, R0, 0xffffff88 ;  /* 0xffffff8800027836 */ /* 0x000fe20000000000 */
[----:B------:R-:W-:Y:S04]  /*87f0*/  STL.64 [R1+0x670], R248 ;  /* 0x000670f801007387 */ /* 0x000fe80000100a00 */
[----:B------:R-:W-:Y:S01]  /*8800*/  ISETP.GE.U32.AND P4, PT, R2, 0x7fffff09, PT ;  /* 0x7fffff090200780c */ /* 0x000fe20003f86070 */
[----:B------:R-:W-:Y:S01]  /*8810*/  VIADD R2, R0, 0xffffff87 ;  /* 0xffffff8700027836 */ /* 0x000fe20000000000 */
[----:B------:R-:W-:Y:S04]  /*8820*/  STL.64 [R1+0x678], R246 ;  /* 0x000678f601007387 */ /* 0x000fe80000100a00 */
[----:B------:R-:W-:Y:S04]  /*8830*/  STL.64 [R1+0x680], R244 ;  /* 0x000680f401007387 */ /* 0x000fe80000100a00 */
[----:B------:R-:W-:Y:S01]  /*8840*/  LDGSTS.E [R252+0x1cc], desc[UR22][R220.64], !P5 ;  /* 0x001cc000dcfc7fae */ /* 0x000fe2000e9a1016 */
[----:B------:R-:W-:Y:S01]  /*8850*/  ISETP.GE.U32.AND P5, PT, R2, 0x7fffff08, PT ;  /* 0x7fffff080200780c */ /* 0x000fe20003fa6070 */
[----:B------:R-:W-:-:S02]  /*8860*/  VIADD R2, R0, 0xffffff86 ;  /* 0xffffff8600027836 */ /* 0x000fc40000000000 */
[----:B------:R-:W-:Y:S04]  /*8870*/  STL.64 [R1+0x688], R8 ;  /* 0x0006880801007387 */ /* 0x000fe80000100a00 */
[----:B------:R4:W-:Y:S04]  /*8880*/  STL.64 [R1+0x690], R10 ;  /* 0x0006900a01007387 */ /* 0x0009e80000100a00 */
[----:B------:R-:W-:Y:S04]  /*8890*/  STL.64 [R1+0x698], R12 ;  /* 0x0006980c01007387 */ /* 0x000fe80000100a00 */
[----:B------:R-:W-:Y:S04]  /*88a0*/  STL.64 [R1+0x6a0], R14 ;  /* 0x0006a00e01007387 */ /* 0x000fe80000100a00 */
[----:B------:R-:W-:Y:S04]  /*88b0*/  STL.64 [R1+0x6b0], R16 ;  /* 0x0006b01001007387 */ /* 0x000fe80000100a00 */
[----:B------:R-:W-:Y:S04]  /*88c0*/  STL.64 [R1+0x6b8], R18 ;  /* 0x0006b81201007387 */ /* 0x000fe80000100a00 */
[----:B------:R-:W-:Y:S01]  /*88d0*/  LDGSTS.E [R252+0x1d0], desc[UR22][R222.64], !P6 ;  /* 0x001d0000defc7fae */ /* 0x000fe2000f1a1016 */
[----:B------:R-:W-:Y:S01]  /*88e0*/  ISETP.GE.U32.AND P6, PT, R2, 0x7fffff07, PT ;  /* 0x7fffff070200780c */ /* 0x000fe20003fc6070 */
[----:B------:R-:W-:-:S02]  /*88f0*/  VIADD R2, R0, 0xffffff85 ;  /* 0xffffff8500027836 */ /* 0x000fc40000000000 */
[----:B------:R-:W-:Y:S04]  /*8900*/  STL.64 [R1+0x6c0], R20 ;  /* 0x0006c01401007387 */ /* 0x000fe80000100a00 */
[----:B------:R-:W-:Y:S04]  /*8910*/  STL.64 [R1+0x6c8], R22 ;  /* 0x0006c81601007387 */ /* 0x000fe80000100a00 */
[----:B------:R-:W-:Y:S04]  /*8920*/  STL.64 [R1+0x6d0], R24 ;  /* 0x0006d01801007387 */ /* 0x000fe80000100a00 */
[----:B------:R-:W-:Y:S04]  /*8930*/  STL.64 [R1+0x6d8], R26 ;  /* 0x0006d81a01007387 */ /* 0x000fe80000100a00 */
[----:B------:R-:W-:Y:S04]  /*8940*/  STL.64 [R1+0x6e0], R28 ;  /* 0x0006e01c01007387 */ /* 0x000fe80000100a00 */
[----:B------:R-:W-:Y:S04]  /*8950*/  STL.64 [R1+0x6e8], R30 ;  /* 0x0006e81e01007387 */ /* 0x000fe80000100a00 */
[----:B------:R-:W-:Y:S01]  /*8960*/  LDGSTS.E [R252+0x1d4], desc[UR22][R224.64], !P1 ;  /* 0x001d4000e0fc7fae */ /* 0x000fe2000c9a1016 */
[----:B------:R-:W-:-:S03]  /*8970*/  ISETP.GE.U32.AND P1, PT, R2, 0x7fffff06, PT ;  /* 0x7fffff060200780c */ /* 0x000fc60003f26070 */
[----:B------:R-:W-:Y:S04]  /*8980*/  STL.64 [R1+0x6f0], R32 ;  /* 0x0006f02001007387 */ /* 0x000fe80000100a00 */
[----:B------:R-:W-:Y:S04]  /*8990*/  STL.64 [R1+0x6f8], R34 ;  /* 0x0006f82201007387 */ /* 0x000fe80000100a00 */
[----:B------:R-:W-:Y:S04]  /*89a0*/  STL.64 [R1+0x700], R36 ;  /* 0x0007002401007387 */ /* 0x000fe80000100a00 */
[----:B------:R-:W-:Y:S04]  /*89b0*/  STL.64 [R1+0x708], R38 ;  /* 0x0007082601007387 */ /* 0x000fe80000100a00 */
[----:B------:R-:W-:Y:S04]  /*89c0*/  STL.64 [R1+0x710], R40 ;  /* 0x0007102801007387 */ /* 0x000fe80000100a00 */
[----:B------:R-:W-:Y:S01]  /*89d0*/  STL.64 [R1+0x718], R42 ;  /* 0x0007182a01007387 */ /* 0x000fe20000100a00 */
[----:B-1----:R-:W-:-:S03]  /*89e0*/  IADD3 R4, PT, PT, R0, 0x7f, RZ ;  /* 0x0000007f00047810 */ /* 0x002fc60007ffe0ff */
[----:B------:R-:W-:Y:S04]  /*89f0*/  STL.64 [R1+0x720], R44 ;  /* 0x0007202c01007387 */ /* 0x000fe80000100a00 */
[----:B------:R1:W-:Y:S04]  /*8a00*/  STL.64 [R1+0x728], R46 ;  /* 0x0007282e01007387 */ /* 0x0003e80000100a00 */
[----:B----4-:R-:W4:Y:S04]  /*8a10*/  LDL.64 R10, [R1+0x118] ;  /* 0x00011800010a7983 */ /* 0x010f280000100a00 */
[----:B------:R-:W-:Y:S04]  /*8a20*/  LDGSTS.E [R252+0x1d8], desc[UR22][R226.64], !P3 ;  /* 0x001d8000e2fc7fae */ /* 0x000fe8000d9a1016 */
[----:B------:R-:W-:Y:S04]  /*8a30*/  LDGSTS.E [R252+0x1dc], desc[UR22][R228.64], !P4 ;  /* 0x001dc000e4fc7fae */ /* 0x000fe8000e1a1016 */
[----:B------:R-:W-:Y:S04]  /*8a40*/  LDGSTS.E [R252+0x1e0], desc[UR22][R230.64], !P5 ;  /* 0x001e0000e6fc7fae */ /* 0x000fe8000e9a1016 */
[----:B------:R-:W-:Y:S04]  /*8a50*/  LDGSTS.E [R252+0x1e4], desc[UR22][R232.64], !P6 ;  /* 0x001e4000e8fc7fae */ /* 0x000fe8000f1a1016 */
[----:B------:R-:W4:Y:S04]  /*8a60*/  LDL.64 R8, [R1+0xd8] ;  /* 0x0000d80001087983 */ /* 0x000f280000100a00 */
[----:B------:R-:W-:Y:S01]  /*8a70*/  LDGSTS.E [R252+0x1e8], desc[UR22][R234.64], !P1 ;  /* 0x001e8000eafc7fae */ /* 0x000fe2000c9a1016 */
[----:B------:R-:W-:-:S03]  /*8a80*/  ISETP.GT.AND P1, PT, R4, 0x7f, PT ;  /* 0x0000007f0400780c */ /* 0x000fc60003f24270 */
[----:B------:R1:W-:Y:S04]  /*8a90*/  STL.64 [R1+0x660], R132 ;  /* 0x0006608401007387 */ /* 0x0003e80000100a00 */
[----:B------:R-:W4:Y:S04]  /*8aa0*/  LDL.64 R244, [R1+0x98] ;  /* 0x0000980001f47983 */ /* 0x000f280000100a00 */
[----:B------:R-:W4:Y:S01]  /*8ab0*/  LDL.64 R4, [R1+0x58] ;  /* 0x0000580001047983 */ /* 0x000f220000100a00 */
[C---:B------:R-:W-:Y:S02]  /*8ac0*/  VIADD R2, R0.reuse, 0xffffff84 ;  /* 0xffffff8400027836 */ /* 0x040fe40000000000 */
[----:B---3--:R-:W-:Y:S01]  /*8ad0*/  VIADD R136, R0, 0xffffff80 ;  /* 0xffffff8000887836 */ /* 0x008fe20000000000 */
[----:B------:R-:W3:Y:S02]  /*8ae0*/  LDL.64 R246, [R1+0x130] ;  /* 0x0001300001f67983 */ /* 0x000ee40000100a00 */
[----:B------:R-:W-:Y:S01]  /*8af0*/  ISETP.GE.U32.AND P3, PT, R2, 0x7fffff05, PT ;  /* 0x7fffff050200780c */ /* 0x000fe20003f66070 */
[----:B------:R-:W-:Y:S01]  /*8b00*/  VIADD R2, R0, 0xffffff83 ;  /* 0xffffff8300027836 */ /* 0x000fe20000000000 */
[----:B------:R-:W3:Y:S04]  /*8b10*/  LDL.64 R248, [R1+0x180] ;  /* 0x0001800001f87983 */ /* 0x000ee80000100a00 */
[----:B------:R-:W-:Y:S01]  /*8b20*/  ISETP.GE.U32.AND P4, PT, R2, 0x7fffff04, PT ;  /* 0x7fffff040200780c */ /* 0x000fe20003f86070 */
[----:B------:R-:W-:Y:S01]  /*8b30*/  VIADD R2, R0, 0xffffff82 ;  /* 0xffffff8200027836 */ /* 0x000fe20000000000 */
[----:B-1----:R-:W3:Y:S04]  /*8b40*/  LDL.64 R46, [R1+0x1c8] ;  /* 0x0001c800012e7983 */ /* 0x002ee80000100a00 */
[----:B------:R-:W-:Y:S01]  /*8b50*/  ISETP.GE.U32.AND P5, PT, R2, 0x7fffff03, PT ;  /* 0x7fffff030200780c */ /* 0x000fe20003fa6070 */
[----:B------:R-:W-:Y:S01]  /*8b60*/  VIADD R2, R0, 0xffffff81 ;  /* 0xffffff8100027836 */ /* 0x000fe20000000000 */
[----:B------:R-:W-:Y:S01]  /*8b70*/  LDGSTS.E [R252+0x1ec], desc[UR22][R236.64], !P3 ;  /* 0x001ec000ecfc7fae */ /* 0x000fe2000d9a1016 */
[----:B------:R-:W-:-:S03]  /*8b80*/  ISETP.GE.AND P3, PT, R132, R0, PT ;  /* 0x000000008400720c */ /* 0x000fc60003f66270 */
[----:B------:R-:W-:Y:S01]  /*8b90*/  ISETP.GE.U32.AND P6, PT, R2, 0x7fffff02, PT ;  /* 0x7fffff020200780c */ /* 0x000fe20003fc6070 */
[----:B------:R-:W-:Y:S01]  /*8ba0*/  LDGSTS.E [R252+0x1f0], desc[UR22][R238.64], !P4 ;  /* 0x001f0000eefc7fae */ /* 0x000fe2000e1a1016 */
[----:B------:R-:W-:Y:S02]  /*8bb0*/  SEL R2, RZ, 0x4, !P1 ;  /* 0x00000004ff027807 */ /* 0x000fe40004800000 */
[----:B------:R-:W-:Y:S01]  /*8bc0*/  ISETP.GE.U32.AND P4, PT, R136, 0x7fffff01, PT ;  /* 0x7fffff018800780c */ /* 0x000fe20003f86070 */
[----:B------:R-:W3:Y:S01]  /*8bd0*/  LDL.64 R250, [R1+0x208] ;  /* 0x0002080001fa7983 */ /* 0x000ee20000100a00 */
[----:B------:R-:W-:-:S03]  /*8be0*/  SEL R2, R2, RZ, !P3 ;  /* 0x000000ff02027207 */ /* 0x000fc60005800000 */
[----:B------:R-:W-:Y:S01]  /*8bf0*/  LDGSTS.E [R252+0x1f4], desc[UR22][R240.64], !P5 ;  /* 0x001f4000f0fc7fae */ /* 0x000fe2000e9a1016 */
[----:B------:R-:W-:Y:S02]  /*8c00*/  ISETP.NE.U32.AND P3, PT, R2, RZ, PT ;  /* 0x000000ff0200720c */ /* 0x000fe40003f65070 */
[----:B------:R-:W-:Y:S01]  /*8c10*/  ISETP.GE.AND P5, PT, R132, R136, PT ;  /* 0x000000888400720c */ /* 0x000fe20003fa6270 */
[----:B------:R-:W3:Y:S01]  /*8c20*/  LDL.64 R44, [R1+0xd0] ;  /* 0x0000d000012c7983 */ /* 0x000ee20000100a00 */
[----:B--2---:R-:W-:-:S03]  /*8c30*/  VIADD R12, R3, UR7 ;  /* 0x00000007030c7c36 */ /* 0x004fc60008000000 */
[----:B------:R-:W2:Y:S04]  /*8c40*/  LDL.64 R132, [R1+0x110] ;  /* 0x0001100001847983 */ /* 0x000ea80000100a00 */
[----:B------:R-:W2:Y:S04]  /*8c50*/  LDL.64 R42, [R1+0x90] ;  /* 0x00009000012a7983 */ /* 0x000ea80000100a00 */
[----:B------:R-:W2:Y:S04]  /*8c60*/  LDL.64 R40, [R1+0x50] ;  /* 0x0000500001287983 */ /* 0x000ea80000100a00 */
[----:B------:R-:W2:Y:S04]  /*8c70*/  LDL.64 R38, [R1+0x150] ;  /* 0x0001500001267983 */ /* 0x000ea80000100a00 */
[----:B------:R-:W-:Y:S04]  /*8c80*/  LDGSTS.E [R252+0x1f8], desc[UR22][R242.64], !P6 ;  /* 0x001f8000f2fc7fae */ /* 0x000fe8000f1a1016 */
[----:B------:R-:W2:Y:S04]  /*8c90*/  LDL.64 R36, [R1+0x190] ;  /* 0x0001900001247983 */ /* 0x000ea80000100a00 */
[----:B------:R1:W-:Y:S04]  /*8ca0*/  LDGSTS.E [R252+0x1fc], desc[UR22][R138.64], !P4 ;  /* 0x001fc0008afc7fae */ /* 0x0003e8000e1a1016 */
[----:B------:R-:W2:Y:S04]  /*8cb0*/  LDL.64 R34, [R1+0x1d0] ;  /* 0x0001d00001227983 */ /* 0x000ea80000100a00 */
[----:B------:R-:W0:Y:S04]  /*8cc0*/  LDGDEPBAR ;  /* 0x00000000000079af */ /* 0x000e280000000000 */
[----:B------:R-:W2:Y:S04]  /*8cd0*/  LDL.64 R32, [R1+0x210] ;  /* 0x0002100001207983 */ /* 0x000ea80000100a00 */
[----:B------:R-:W2:Y:S04]  /*8ce0*/  LDL.64 R30, [R1+0x108] ;  /* 0x00010800011e7983 */ /* 0x000ea80000100a00 */
[----:B------:R-:W2:Y:S04]  /*8cf0*/  LDL.64 R28, [R1+0x88] ;  /* 0x00008800011c7983 */ /* 0x000ea80000100a00 */
[----:B------:R-:W2:Y:S04]  /*8d00*/  LDL.64 R26, [R1+0x48] ;  /* 0x00004800011a7983 */ /* 0x000ea80000100a00 */
[----:B------:R-:W2:Y:S04]  /*8d10*/  LDL.64 R24, [R1+0x158] ;  /* 0x0001580001187983 */ /* 0x000ea80000100a00 */
[----:B------:R-:W2:Y:S04]  /*8d20*/  LDL.64 R22, [R1+0x1d8] ;  /* 0x0001d80001167983 */ /* 0x000ea80000100a00 */
[----:B------:R-:W2:Y:S01]  /*8d30*/  LDL.64 R20, [R1+0x218] ;  /* 0x0002180001147983 */ /* 0x000ea20000100a00 */
[----:B------:R-:W-:-:S03]  /*8d40*/  LOP3.LUT R142, R3, 0x10, RZ, 0x3c, !PT ;  /* 0x00000010038e7812 */ /* 0x000fc600078e3cff */
[----:B------:R-:W2:Y:S04]  /*8d50*/  LDL.64 R18, [R1+0xc0] ;  /* 0x0000c00001127983 */ /* 0x000ea80000100a00 */
[----:B------:R-:W2:Y:S04]  /*8d60*/  LDL.64 R16, [R1+0x80] ;  /* 0x0000800001107983 */ /* 0x000ea80000100a00 */
[----:B------:R-:W2:Y:S04]  /*8d70*/  LDL.64 R14, [R1+0x160] ;  /* 0x00016000010e7983 */ /* 0x000ea80000100a00 */
[----:B----4-:R-:W-:Y:S04]  /*8d80*/  LDGSTS.E [R12+0x20000], desc[UR22][R10.64], P3 ;  /* 0x200000000a0c7fae */ /* 0x010fe800099a1016 */
[----:B------:R-:W4:Y:S04]  /*8d90*/  LDL.64 R10, [R1+0xc8] ;  /* 0x0000c800010a7983 */ /* 0x000f280000100a00 */
[----:B------:R-:W-:Y:S04]  /*8da0*/  LDGSTS.E [R12+0x20400], desc[UR22][R8.64], P3 ;  /* 0x20400000080c7fae */ /* 0x000fe800099a1016 */
[----:B------:R-:W4:Y:S04]  /*8db0*/  LDL.64 R8, [R1+0x198] ;  /* 0x0001980001087983 */ /* 0x000f280000100a00 */
[----:B------:R-:W-:Y:S04]  /*8dc0*/  LDGSTS.E [R12+0x20800], desc[UR22][R244.64], P3 ;  /* 0x20800000f40c7fae */ /* 0x000fe800099a1016 */
[----:B------:R-:W-:Y:S01]  /*8dd0*/  LDGSTS.E [R12+0x20c00], desc[UR22][R4.64], P3 ;  /* 0x20c00000040c7fae */ /* 0x000fe200099a1016 */
[----:B------:R-:W-:-:S03]  /*8de0*/  VIADD R142, R142, UR7 ;  /* 0x000000078e8e7c36 */ /* 0x000fc60008000000 */
[----:B---3--:R-:W-:Y:S04]  /*8df0*/  LDGSTS.E [R12+0x21000], desc[UR22][R246.64], P3 ;  /* 0x21000000f60c7fae */ /* 0x008fe800099a1016 */
[----:B------:R-:W3:Y:S04]  /*8e00*/  LDL.64 R244, [R1+0x120] ;  /* 0x0001200001f47983 */ /* 0x000ee80000100a00 */
[----:B------:R-:W3:Y:S01]  /*8e10*/  LDL.64 R4, [R1+0x100] ;  /* 0x0001000001047983 */ /* 0x000ee20000100a00 */
[----:B------:R-:W-:-:S03]  /*8e20*/  LOP3.LUT R141, R3, 0x20, RZ, 0x3c, !PT ;  /* 0x00000020038d7812 */ /* 0x000fc600078e3cff */
[----:B------:R-:W-:Y:S04]  /*8e30*/  LDGSTS.E [R12+0x21400], desc[UR22][R248.64], P3 ;  /* 0x21400000f80c7fae */ /* 0x000fe800099a1016 */
[----:B------:R-:W3:Y:S04]  /*8e40*/  LDL.64 R246, [R1+0x1a0] ;  /* 0x0001a00001f67983 */ /* 0x000ee80000100a00 */
[----:B------:R-:W-:Y:S04]  /*8e50*/  LDGSTS.E [R12+0x21800], desc[UR22][R46.64], P3 ;  /* 0x218000002e0c7fae */ /* 0x000fe800099a1016 */
[----:B------:R-:W3:Y:S04]  /*8e60*/  LDL.64 R248, [R1+0x1e0] ;  /* 0x0001e00001f87983 */ /* 0x000ee80000100a00 */
[----:B------:R-:W-:Y:S01]  /*8e70*/  LDGSTS.E [R12+0x21c00], desc[UR22][R250.64], P3 ;  /* 0x21c00000fa0c7fae */ /* 0x000fe200099a1016 */
[----:B------:R-:W-:Y:S01]  /*8e80*/  VIADD R141, R141, UR7 ;  /* 0x000000078d8d7c36 */ /* 0x000fe20008000000 */
[----:B------:R-:W-:-:S02]  /*8e90*/  LOP3.LUT R140, R3, 0x30, RZ, 0x3c, !PT ;  /* 0x00000030038c7812 */ /* 0x000fc400078e3cff */
[----:B------:R-:W3:Y:S04]  /*8ea0*/  LDL.LU.64 R46, [R1+0x728] ;  /* 0x00072800012e7983 */ /* 0x000ee80000300a00 */
[----:B--2---:R-:W-:Y:S04]  /*8eb0*/  LDGSTS.E [R142+0x20080], desc[UR22][R132.64], P3 ;  /* 0x20080000848e7fae */ /* 0x004fe800099a1016 */
[----:B------:R-:W-:Y:S04]  /*8ec0*/  LDGSTS.E [R142+0x20480], desc[UR22][R44.64], P3 ;  /* 0x204800002c8e7fae */ /* 0x000fe800099a1016 */
[----:B------:R-:W-:Y:S04]  /*8ed0*/  LDGSTS.E [R142+0x20880], desc[UR22][R42.64], P3 ;  /* 0x208800002a8e7fae */ /* 0x000fe800099a1016 */
[----:B------:R-:W-:Y:S04]  /*8ee0*/  LDGSTS.E [R142+0x20c80], desc[UR22][R40.64], P3 ;  /* 0x20c80000288e7fae */ /* 0x000fe800099a1016 */
[----:B------:R-:W-:Y:S04]  /*8ef0*/  LDGSTS.E [R142+0x21080], desc[UR22][R38.64], P3 ;  /* 0x21080000268e7fae */ /* 0x000fe800099a1016 */
[----:B------:R-:W-:Y:S04]  /*8f00*/  LDGSTS.E [R142+0x21480], desc[UR22][R36.64], P3 ;  /* 0x21480000248e7fae */ /* 0x000fe800099a1016 */
[----:B------:R-:W2:Y:S04]  /*8f10*/  LDL.64 R12, [R1+0x220] ;  /* 0x00022000010c7983 */ /* 0x000ea80000100a00 */
[----:B------:R-:W-:Y:S01]  /*8f20*/  LDGSTS.E [R142+0x21880], desc[UR22][R34.64], P3 ;  /* 0x21880000228e7fae */ /* 0x000fe200099a1016 */
[----:B------:R-:W-:-:S03]  /*8f30*/  VIADD R140, R140, UR7 ;  /* 0x000000078c8c7c36 */ /* 0x000fc60008000000 */
[----:B------:R-:W2:Y:S04]  /*8f40*/  LDL.64 R250, [R1+0xf8] ;  /* 0x0000f80001fa7983 */ /* 0x000ea80000100a00 */
[----:B------:R-:W-:Y:S04]  /*8f50*/  LDGSTS.E [R142+0x21c80], desc[UR22][R32.64], P3 ;  /* 0x21c80000208e7fae */ /* 0x000fe800099a1016 */
[----:B------:R-:W-:Y:S01]  /*8f60*/  LDGSTS.E [R141+0x20100], desc[UR22][R30.64], P3 ;  /* 0x201000001e8d7fae */ /* 0x000fe200099a1016 */
[----:B-1----:R-:W-:-:S03]  /*8f70*/  LOP3.LUT R139, R3, 0x40, RZ, 0x3c, !PT ;  /* 0x00000040038b7812 */ /* 0x002fc600078e3cff */
[----:B------:R-:W2:Y:S04]  /*8f80*/  LDL.64 R44, [R1+0x230] ;  /* 0x00023000012c7983 */ /* 0x000ea80000100a00 */
[----:B------:R-:W2:Y:S04]  /*8f90*/  LDL.64 R42, [R1+0xf0] ;  /* 0x0000f000012a7983 */ /* 0x000ea80000100a00 */
[----:B------:R-:W2:Y:S04]  /*8fa0*/  LDL.64 R40, [R1+0xb0] ;  /* 0x0000b00001287983 */ /* 0x000ea80000100a00 */
[----:B------:R-:W2:Y:S04]  /*8fb0*/  LDL.64 R38, [R1+0x70] ;  /* 0x0000700001267983 */ /* 0x000ea80000100a00 */
[----:B------:R-:W2:Y:S04]  /*8fc0*/  LDL.64 R36, [R1+0x148] ;  /* 0x0001480001247983 */ /* 0x000ea80000100a00 */
[----:B------:R-:W2:Y:S04]  /*8fd0*/  LDL.64 R34, [R1+0x170] ;  /* 0x0001700001227983 */ /* 0x000ea80000100a00 */
[----:B------:R-:W2:Y:S04]  /*8fe0*/  LDL.64 R32, [R1+0x1b0] ;  /* 0x0001b00001207983 */ /* 0x000ea80000100a00 */
[----:B------:R-:W2:Y:S01]  /*8ff0*/  LDL.64 R30, [R1+0x1f0] ;  /* 0x0001f000011e7983 */ /* 0x000ea20000100a00 */
[----:B------:R-:W-:Y:S01]  /*9000*/  LOP3.LUT R138, R3, 0x50, RZ, 0x3c, !PT ;  /* 0x00000050038a7812 */ /* 0x000fe200078e3cff */
[----:B------:R-:W-:-:S02]  /*9010*/  VIADD R2, R0, 0xffffff46 ;  /* 0xffffff4600027836 */ /* 0x000fc40000000000 */
[----:B------:R-:W2:Y:S04]  /*9020*/  LDL.64 R132, [R1+0x138] ;  /* 0x0001380001847983 */ /* 0x000ea80000100a00 */
[----:B----4-:R-:W-:Y:S04]  /*9030*/  LDGSTS.E [R141+0x20500], desc[UR22][R10.64], P3 ;  /* 0x205000000a8d7fae */ /* 0x010fe800099a1016 */
[----:B------:R-:W-:Y:S04]  /*9040*/  LDGSTS.E [R141+0x20900], desc[UR22][R28.64], P3 ;  /* 0x209000001c8d7fae */ /* 0x000fe800099a1016 */
[----:B------:R-:W-:Y:S04]  /*9050*/  LDGSTS.E [R141+0x20d00], desc[UR22][R26.64], P3 ;  /* 0x20d000001a8d7fae */ /* 0x000fe800099a1016 */
[----:B------:R-:W-:Y:S04]  /*9060*/  LDGSTS.E [R141+0x21100], desc[UR22][R24.64], P3 ;  /* 0x21100000188d7fae */ /* 0x000fe800099a1016 */
[----:B------:R-:W4:Y:S04]  /*9070*/  LDL.64 R10, [R1+0xb8] ;  /* 0x0000b800010a7983 */ /* 0x000f280000100a00 */
[----:B------:R-:W-:Y:S04]  /*9080*/  LDGSTS.E [R141+0x21500], desc[UR22][R8.64], P3 ;  /* 0x21500000088d7fae */ /* 0x000fe800099a1016 */
[----:B------:R-:W-:Y:S04]  /*9090*/  LDGSTS.E [R141+0x21900], desc[UR22][R22.64], P3 ;  /* 0x21900000168d7fae */ /* 0x000fe800099a1016 */
[----:B------:R-:W-:Y:S04]  /*90a0*/  LDGSTS.E [R141+0x21d00], desc[UR22][R20.64], P3 ;  /* 0x21d00000148d7fae */ /* 0x000fe800099a1016 */
[----:B------:R-:W4:Y:S01]  /*90b0*/  LDL.64 R8, [R1+0x78] ;  /* 0x0000780001087983 */ /* 0x000f220000100a00 */
[----:B------:R-:W-:-:S03]  /*90c0*/  VIADD R139, R139, UR7 ;  /* 0x000000078b8b7c36 */ /* 0x000fc60008000000 */
[----:B------:R-:W4:Y:S04]  /*90d0*/  LDL.64 R28, [R1+0x238] ;  /* 0x00023800011c7983 */ /* 0x000f280000100a00 */
[----:B---3--:R-:W-:Y:S04]  /*90e0*/  LDGSTS.E [R140+0x20180], desc[UR22][R4.64], P3 ;  /* 0x20180000048c7fae */ /* 0x008fe800099a1016 */
[----:B------:R-:W-:Y:S04]  /*90f0*/  LDGSTS.E [R140+0x20580], desc[UR22][R18.64], P3 ;  /* 0x20580000128c7fae */ /* 0x000fe800099a1016 */
[----:B------:R-:W-:Y:S04]  /*9100*/  LDGSTS.E [R140+0x20980], desc[UR22][R16.64], P3 ;  /* 0x20980000108c7fae */ /* 0x000fe800099a1016 */
[----:B------:R-:W3:Y:S04]  /*9110*/  LDL.64 R4, [R1+0x128] ;  /* 0x0001280001047983 */ /* 0x000ee80000100a00 */
[----:B------:R-:W-:Y:S04]  /*9120*/  LDGSTS.E [R140+0x20d80], desc[UR22][R244.64], P3 ;  /* 0x20d80000f48c7fae */ /* 0x000fe800099a1016 */
[----:B------:R-:W-:Y:S04]  /*9130*/  LDGSTS.E [R140+0x21180], desc[UR22][R14.64], P3 ;  /* 0x211800000e8c7fae */ /* 0x000fe800099a1016 */
[----:B------:R-:W-:Y:S04]  /*9140*/  LDGSTS.E [R140+0x21580], desc[UR22][R246.64], P3 ;  /* 0x21580000f68c7fae */ /* 0x000fe800099a1016 */
[----:B------:R-:W3:Y:S04]  /*9150*/  LDL.64 R244, [R1+0x168] ;  /* 0x0001680001f47983 */ /* 0x000ee80000100a00 */
[----:B------:R-:W-:Y:S04]  /*9160*/  LDGSTS.E [R140+0x21980], desc[UR22][R248.64], P3 ;  /* 0x21980000f88c7fae */ /* 0x000fe800099a1016 */
[----:B------:R-:W3:Y:S04]  /*9170*/  LDL.64 R246, [R1+0x1a8] ;  /* 0x0001a80001f67983 */ /* 0x000ee80000100a00 */
[----:B------:R-:W3:Y:S04]  /*9180*/  LDL.64 R26, [R1+0xa8] ;  /* 0x0000a800011a7983 */ /* 0x000ee80000100a00 */
[----:B------:R-:W3:Y:S04]  /*9190*/  LDL.64 R248, [R1+0x1e8] ;  /* 0x0001e80001f87983 */ /* 0x000ee80000100a00 */
[----:B------:R-:W3:Y:S04]  /*91a0*/  LDL.64 R24, [R1+0x68] ;  /* 0x0000680001187983 */ /* 0x000ee80000100a00 */
[----:B--2---:R-:W-:Y:S04]  /*91b0*/  LDGSTS.E [R140+0x21d80], desc[UR22][R12.64], P3 ;  /* 0x21d800000c8c7fae */ /* 0x004fe800099a1016 */
[----:B------:R-:W2:Y:S04]  /*91c0*/  LDL.64 R22, [R1+0x140] ;  /* 0x0001400001167983 */ /* 0x000ea80000100a00 */
[----:B------:R-:W-:Y:S04]  /*91d0*/  LDGSTS.E [R139+0x20200], desc[UR22][R250.64], P3 ;  /* 0x20200000fa8b7fae */ /* 0x000fe800099a1016 */
[----:B------:R-:W2:Y:S04]  /*91e0*/  LDL.64 R14, [R1+0x178] ;  /* 0x00017800010e7983 */ /* 0x000ea80000100a00 */
[----:B------:R-:W2:Y:S04]  /*91f0*/  LDL.64 R20, [R1+0x1b8] ;  /* 0x0001b80001147983 */ /* 0x000ea80000100a00 */
[----:B------:R-:W2:Y:S04]  /*9200*/  LDL.64 R250, [R1+0xe8] ;  /* 0x0000e80001fa7983 */ /* 0x000ea80000100a00 */
[----:B------:R-:W2:Y:S04]  /*9210*/  LDL.64 R18, [R1+0x1f8] ;  /* 0x0001f80001127983 */ /* 0x000ea80000100a00 */
[----:B------:R-:W2:Y:S04]  /*9220*/  LDL.64 R12, [R1+0x240] ;  /* 0x00024000010c7983 */ /* 0x000ea80000100a00 */
[----:B------:R-:W2:Y:S04]  /*9230*/  LDL.64 R16, [R1+0xe0] ;  /* 0x0000e00001107983 */ /* 0x000ea80000100a00 */
[----:B----4-:R-:W-:Y:S01]  /*9240*/  LDGSTS.E [R139+0x20600], desc[UR22][R10.64], P3 ;  /* 0x206000000a8b7fae */ /* 0x010fe200099a1016 */
[----:B------:R-:W-:Y:S01]  /*9250*/  VIADD R138, R138, UR7 ;  /* 0x000000078a8a7c36 */ /* 0x000fe20008000000 */
[----:B------:R-:W-:-:S02]  /*9260*/  ISETP.GE.U32.AND P6, PT, R2, 0x7ffffec7, PT ;  /* 0x7ffffec70200780c */ /* 0x000fc40003fc6070 */
[----:B------:R-:W-:Y:S01]  /*9270*/  LOP3.LUT R137, R3, 0x60, RZ, 0x3c, !PT ;  /* 0x0000006003897812 */ /* 0x000fe200078e3cff */
[----:B------:R-:W4:Y:S04]  /*9280*/  LDL.64 R10, [R1+0x60] ;  /* 0x00006000010a7983 */ /* 0x000f280000100a00 */
[----:B------:R-:W-:Y:S01]  /*9290*/  LDGSTS.E [R139+0x20a00], desc[UR22][R8.64], P3 ;  /* 0x20a00000088b7fae */ /* 0x000fe200099a1016 */
[C---:B------:R-:W-:Y:S02]  /*92a0*/  VIADD R2, R0.reuse, 0xffffff7f ;  /* 0xffffff7f00027836 */ /* 0x040fe40000000000 */
[----:B------:R-:W-:Y:S01]  /*92b0*/  VIADD R136, R0, 0xffffff7e ;  /* 0xffffff7e00887836 */ /* 0x000fe20000000000 */
[----:B------:R-:W4:Y:S04]  /*92c0*/  LDL.64 R8, [R1+0x188] ;  /* 0x0001880001087983 */ /* 0x000f280000100a00 */
[----:B---3--:R-:W-:Y:S04]  /*92d0*/  LDGSTS.E [R139+0x20e00], desc[UR22][R4.64], P3 ;  /* 0x20e00000048b7fae */ /* 0x008fe800099a1016 */
[----:B------:R-:W3:Y:S04]  /*92e0*/  LDL.64 R4, [R1+0xa0] ;  /* 0x0000a00001047983 */ /* 0x000ee80000100a00 */
[----:B------:R-:W-:Y:S04]  /*92f0*/  LDGSTS.E [R139+0x21200], desc[UR22][R244.64], P3 ;  /* 0x21200000f48b7fae */ /* 0x000fe800099a1016 */
[----:B------:R-:W-:Y:S04]  /*9300*/  LDGSTS.E [R139+0x21600], desc[UR22][R246.64], P3 ;  /* 0x21600000f68b7fae */ /* 0x000fe800099a1016 */
[----:B------:R-:W4:Y:S04]  /*9310*/  LDL.64 R244, [R1+0x1c0] ;  /* 0x0001c00001f47983 */ /* 0x000f280000100a00 */
[----:B------:R-:W-:Y:S04]  /*9320*/  LDGSTS.E [R139+0x21a00], desc[UR22][R248.64], P3 ;  /* 0x21a00000f88b7fae */ /* 0x000fe800099a1016 */
[----:B------:R-:W4:Y:S04]  /*9330*/  LDL.64 R246, [R1+0x200] ;  /* 0x0002000001f67983 */ /* 0x000f280000100a00 */
[----:B------:R-:W-:Y:S04]  /*9340*/  LDGSTS.E [R139+0x21e00], desc[UR22][R44.64], P3 ;  /* 0x21e000002c8b7fae */ /* 0x000fe800099a1016 */
[----:B------:R-:W4:Y:S01]  /*9350*/  LDL.64 R248, [R1+0x248] ;  /* 0x0002480001f87983 */ /* 0x000f220000100a00 */
[----:B------:R-:W-:-:S03]  /*9360*/  ISETP.GE.U32.AND P4, PT, R2, 0x7fffff00, PT ;  /* 0x7fffff000200780c */ /* 0x000fc60003f86070 */
[----:B------:R-:W-:Y:S01]  /*9370*/  LDGSTS.E [R138+0x20280], desc[UR22][R42.64], P3 ;  /* 0x202800002a8a7fae */ /* 0x000fe200099a1016 */
[----:B------:R-:W-:-:S03]  /*9380*/  VIADD R137, R137, UR7 ;  /* 0x0000000789897c36 */ /* 0x000fc60008000000 */
[----:B------:R-:W4:Y:S01]  /*9390*/  LDL.LU.64 R44, [R1+0x720] ;  /* 0x00072000012c7983 */ /* 0x000f220000300a00 */
[----:B------:R-:W-:-:S03]  /*93a0*/  SEL R2, RZ, 0x4, P5 ;  /* 0x00000004ff027807 */ /* 0x000fc60002800000 */
[----:B------:R-:W-:Y:S04]  /*93b0*/  LDGSTS.E [R138+0x20680], desc[UR22][R40.64], P3 ;  /* 0x20680000288a7fae */ /* 0x000fe800099a1016 */
[----:B------:R-:W4:Y:S01]  /*93c0*/  LDL.LU.64 R42, [R1+0x718] ;  /* 0x00071800012a7983 */ /* 0x000f220000300a00 */
[----:B------:R-:W-:-:S03]  /*93d0*/  ISETP.GE.U32.AND P5, PT, R136, 0x7ffffeff, PT ;  /* 0x7ffffeff8800780c */ /* 0x000fc60003fa6070 */
[----:B------:R-:W-:Y:S04]  /*93e0*/  LDGSTS.E [R138+0x20a80], desc[UR22][R38.64], P3 ;  /* 0x20a80000268a7fae */ /* 0x000fe800099a1016 */
[----:B------:R-:W4:Y:S01]  /*93f0*/  LDL.LU.64 R40, [R1+0x710] ;  /* 0x0007100001287983 */ /* 0x000f220000300a00 */
[----:B------:R-:W-:-:S03]  /*9400*/  LOP3.LUT R136, R3, 0x70, RZ, 0x3c, !PT ;  /* 0x0000007003887812 */ /* 0x000fc600078e3cff */
[----:B------:R-:W-:Y:S04]  /*9410*/  LDGSTS.E [R138+0x20e80], desc[UR22][R36.64], P3 ;  /* 0x20e80000248a7fae */ /* 0x000fe800099a1016 */
[----:B------:R-:W4:Y:S04]  /*9420*/  LDL.LU.64 R38, [R1+0x708] ;  /* 0x0007080001267983 */ /* 0x000f280000300a00 */
[----:B------:R-:W-:Y:S04]  /*9430*/  LDGSTS.E [R138+0x21280], desc[UR22][R34.64], P3 ;  /* 0x21280000228a7fae */ /* 0x000fe800099a1016 */
[----:B------:R-:W4:Y:S04]  /*9440*/  LDL.LU.64 R36, [R1+0x700] ;  /* 0x0007000001247983 */ /* 0x000f280000300a00 */
[----:B------:R-:W-:Y:S04]  /*9450*/  LDGSTS.E [R138+0x21680], desc[UR22][R32.64], P3 ;  /* 0x21680000208a7fae */ /* 0x000fe800099a1016 */
[----:B------:R-:W4:Y:S04]  /*9460*/  LDL.LU.64 R34, [R1+0x6f8] ;  /* 0x0006f80001227983 */ /* 0x000f280000300a00 */
[----:B------:R-:W-:Y:S04]  /*9470*/  LDGSTS.E [R138+0x21a80], desc[UR22][R30.64], P3 ;  /* 0x21a800001e8a7fae */ /* 0x000fe800099a1016 */
[----:B------:R-:W4:Y:S04]  /*9480*/  LDL.LU.64 R32, [R1+0x6f0] ;  /* 0x0006f00001207983 */ /* 0x000f280000300a00 */
[----:B------:R-:W-:Y:S04]  /*9490*/  LDGSTS.E [R138+0x21e80], desc[UR22][R28.64], P3 ;  /* 0x21e800001c8a7fae */ /* 0x000fe800099a1016 */
[----:B------:R-:W4:Y:S01]  /*94a0*/  LDL.LU.64 R30, [R1+0x6e8] ;  /* 0x0006e800011e7983 */ /* 0x000f220000300a00 */
[----:B------:R-:W-:-:S03]  /*94b0*/  VIADD R136, R136, UR7 ;  /* 0x0000000788887c36 */ /* 0x000fc60008000000 */
[----:B--2---:R-:W-:Y:S04]  /*94c0*/  LDGSTS.E [R137+0x20300], desc[UR22][R250.64], P3 ;  /* 0x20300000fa897fae */ /* 0x004fe800099a1016 */
[----:B------:R-:W2:Y:S04]  /*94d0*/  LDL.LU.64 R28, [R1+0x6e0] ;  /* 0x0006e000011c7983 */ /* 0x000ea80000300a00 */
[----:B------:R-:W-:Y:S04]  /*94e0*/  LDGSTS.E [R137+0x20700], desc[UR22][R26.64], P3 ;  /* 0x207000001a897fae */ /* 0x000fe800099a1016 */
        /* <DEDUP_REMOVED lines=15> */
[----:B------:R-:W2:Y:S04]  /*95e0*/  LDL.LU.64 R16, [R1+0x6b0] ;  /* 0x0006b00001107983 */ /* 0x000ea80000300a00 */
[----:B---3--:R-:W-:Y:S04]  /*95f0*/  LDGSTS.E [R136+0x20780], desc[UR22][R4.64], P3 ;  /* 0x2078000004887fae */ /* 0x008fe800099a1016 */
[----:B----4-:R-:W-:Y:S04]  /*9600*/  LDGSTS.E [R136+0x20b80], desc[UR22][R10.64], P3 ;  /* 0x20b800000a887fae */ /* 0x010fe800099a1016 */
[----:B------:R1:W-:Y:S04]  /*9610*/  LDGSTS.E [R136+0x20f80], desc[UR22][R132.64], P3 ;  /* 0x20f8000084887fae */ /* 0x0003e800099a1016 */
[----:B------:R-:W1:Y:S04]  /*9620*/  LDL.LU.64 R4, [R1+0x6a8] ;  /* 0x0006a80001047983 */ /* 0x000e680000300a00 */
[----:B------:R3:W-:Y:S04]  /*9630*/  LDGSTS.E [R136+0x21380], desc[UR22][R8.64], P3 ;  /* 0x2138000008887fae */ /* 0x0007e800099a1016 */
[----:B------:R4:W-:Y:S04]  /*9640*/  LDGSTS.E [R136+0x21780], desc[UR22][R244.64], P3 ;  /* 0x21780000f4887fae */ /* 0x0009e800099a1016 */
[----:B------:R1:W-:Y:S04]  /*9650*/  LDGSTS.E [R136+0x21b80], desc[UR22][R246.64], P3 ;  /* 0x21b80000f6887fae */ /* 0x0003e800099a1016 */
[----:B------:R-:W3:Y:S04]  /*9660*/  LDL.LU.64 R10, [R1+0x28] ;  /* 0x00002800010a7983 */ /* 0x000ee80000300a00 */
[----:B------:R1:W-:Y:S04]  /*9670*/  LDGSTS.E [R136+0x21f80], desc[UR22][R248.64], P3 ;  /* 0x21f80000f8887fae */ /* 0x0003e800099a1016 */
[----:B------:R-:W0:Y:S04]  /*9680*/  LDGDEPBAR ;  /* 0x00000000000079af */ /* 0x000e280000000000 */
[----:B------:R-:W3:Y:S01]  /*9690*/  LDL.LU.64 R8, [R1+0x20] ;  /* 0x0000200001087983 */ /* 0x000ee20000300a00 */
[----:B------:R-:W-:-:S03]  /*96a0*/  IMAD.SHL.U32 R6, R6, 0x80, RZ ;  /* 0x0000008006067824 */ /* 0x000fc600078e00ff */
[----:B------:R-:W4:Y:S04]  /*96b0*/  LDL.LU.64 R244, [R1+0x18] ;  /* 0x0000180001f47983 */ /* 0x000f280000300a00 */
[----:B------:R-:W3:Y:S04]  /*96c0*/  LDL.LU.64 R246, [R1+0x10] ;  /* 0x0000100001f67983 */ /* 0x000ee80000300a00 */
[----:B------:R-:W4:Y:S01]  /*96d0*/  LDL.LU.64 R248, [R1+0x8] ;  /* 0x0000080001f87983 */ /* 0x000f220000300a00 */
[----:B------:R-:W-:Y:S01]  /*96e0*/  BAR.SYNC.DEFER_BLOCKING 0x0 ;  /* 0x0000000000007b1d */ /* 0x000fe20000010000 */
[----:B-1----:R-:W-:-:S04]  /*96f0*/  IMAD.WIDE R132, R6, 0x4, R4 ;  /* 0x0000000406847825 */ /* 0x002fc800078e0204 */
[----:B------:R-:W-:Y:S01]  /*9700*/  VIADD R4, R0, 0xffffff7c ;  /* 0xffffff7c00047836 */ /* 0x000fe20000000000 */
[----:B------:R-:W-:Y:S01]  /*9710*/  @!PT LDS RZ, [RZ] ;  /* 0x00000000fffff984 */ /* 0x000fe20000000800 */
[----:B------:R-:W-:Y:S01]  /*9720*/  @!PT LDS RZ, [RZ] ;  /* 0x00000000fffff984 */ /* 0x000fe20000000800 */
[----:B------:R-:W-:Y:S01]  /*9730*/  @!PT LDS RZ, [RZ] ;  /* 0x00000000fffff984 */ /* 0x000fe20000000800 */
[----:B------:R-:W-:Y:S04]  /*9740*/  LDGSTS.E [R252+0x10000], desc[UR22][R132.64], !P4 ;  /* 0x1000000084fc7fae */ /* 0x000fe8000e1a1016 */
[----:B------:R-:W-:Y:S01]  /*9750*/  ISETP.GE.U32.AND P4, PT, R4, 0x7ffffefd, PT ;  /* 0x7ffffefd0400780c */ /* 0x000fe20003f86070 */
[----:B--2---:R-:W-:Y:S02]  /*9760*/  IMAD.WIDE R4, R6, 0x4, R250 ;  /* 0x0000000406047825 */ /* 0x004fe400078e02fa */
[----:B------:R-:W2:Y:S02]  /*9770*/  LDL.LU.64 R250, [R1] ;  /* 0x0000000001fa7983 */ /* 0x000ea40000300a00 */
[----:B------:R-:W-:-:S02]  /*9780*/  VIADD R143, R0, 0xffffff7d ;  /* 0xffffff7d008f7836 */ /* 0x000fc40000000000 */
[----:B------:R-:W-:Y:S03]  /*9790*/  LDGSTS.E [R252+0x10004], desc[UR22][R4.64], !P5 ;  /* 0x1000400004fc7fae */ /* 0x000fe6000e9a1016 */
[----:B------:R-:W-:Y:S01]  /*97a0*/  ISETP.GE.U32.AND P3, PT, R143, 0x7ffffefe, PT ;  /* 0x7ffffefe8f00780c */ /* 0x000fe20003f66070 */
[----:B------:R-:W-:Y:S02]  /*97b0*/  VIADD R143, R0, 0xffffff7b ;  /* 0xffffff7b008f7836 */ /* 0x000fe40000000000 */
[----:B------:R-:W-:-:S03]  /*97c0*/  IMAD.WIDE R14, R6, 0x4, R14 ;  /* 0x00000004060e7825 */ /* 0x000fc600078e020e */
[----:B------:R-:W-:Y:S01]  /*97d0*/  ISETP.GE.U32.AND P5, PT, R143, 0x7ffffefc, PT ;  /* 0x7ffffefc8f00780c */ /* 0x000fe20003fa6070 */
[----:B------:R-:W-:Y:S02]  /*97e0*/  VIADD R143, R0, 0xffffff7a ;  /* 0xffffff7a008f7836 */ /* 0x000fe40000000000 */
[----:B------:R-:W-:-:S04]  /*97f0*/  IMAD.WIDE R12, R6, 0x4, R12 ;  /* 0x00000004060c7825 */ /* 0x000fc800078e020c */
[----:B------:R-:W-:Y:S01]  /*9800*/  LDGSTS.E [R252+0x10008], desc[UR22][R14.64], !P3 ;  /* 0x100080000efc7fae */ /* 0x000fe2000d9a1016 */
[----:B------:R-:W-:Y:S01]  /*9810*/  ISETP.GE.U32.AND P3, PT, R143, 0x7ffffefb, PT ;  /* 0x7ffffefb8f00780c */ /* 0x000fe20003f66070 */
[----:B------:R-:W-:Y:S02]  /*9820*/  VIADD R143, R0, 0xffffff79 ;  /* 0xffffff79008f7836 */ /* 0x000fe40000000000 */
[----:B------:R-:W-:Y:S01]  /*9830*/  LDGSTS.E [R252+0x1000c], desc[UR22][R12.64], !P4 ;  /* 0x1000c0000cfc7fae */ /* 0x000fe2000e1a1016 */
[----:B---3--:R-:W-:Y:S02]  /*9840*/  IMAD.WIDE R10, R6, 0x4, R10 ;  /* 0x00000004060a7825 */ /* 0x008fe400078e020a */
[----:B------:R-:W-:Y:S02]  /*9850*/  ISETP.GE.U32.AND P4, PT, R143, 0x7ffffefa, PT ;  /* 0x7ffffefa8f00780c */ /* 0x000fe40003f86070 */
[----:B------:R-:W-:Y:S01]  /*9860*/  VIADD R143, R0, 0xffffff78 ;  /* 0xffffff78008f7836 */ /* 0x000fe20000000000 */
[----:B------:R1:W-:Y:S01]  /*9870*/  LDGSTS.E [R252+0x10010], desc[UR22][R10.64], !P5 ;  /* 0x100100000afc7fae */ /* 0x0003e2000e9a1016 */
[----:B------:R-:W-:-:S03]  /*9880*/  IMAD.WIDE R8, R6, 0x4, R8 ;  /* 0x0000000406087825 */ /* 0x000fc600078e0208 */
[----:B------:R-:W-:Y:S01]  /*9890*/  ISETP.GE.U32.AND P5, PT, R143, 0x7ffffef9, PT ;  /* 0x7ffffef98f00780c */ /* 0x000fe20003fa6070 */
[----:B------:R-:W-:Y:S01]  /*98a0*/  VIADD R143, R0, 0xffffff77 ;  /* 0xffffff77008f7836 */ /* 0x000fe20000000000 */
[----:B------:R-:W-:Y:S01]  /*98b0*/  LDGSTS.E [R252+0x10014], desc[UR22][R8.64], !P3 ;  /* 0x1001400008fc7fae */ /* 0x000fe2000d9a1016 */
[----:B----4-:R-:W-:-:S03]  /*98c0*/  IMAD.WIDE R244, R6, 0x4, R244 ;  /* 0x0000000406f47825 */ /* 0x010fc600078e02f4 */
[----:B------:R-:W-:Y:S01]  /*98d0*/  ISETP.GE.U32.AND P3, PT, R143, 0x7ffffef8, PT ;  /* 0x7ffffef88f00780c */ /* 0x000fe20003f66070 */
[----:B------:R-:W-:Y:S01]  /*98e0*/  VIADD R143, R0, 0xffffff76 ;  /* 0xffffff76008f7836 */ /* 0x000fe20000000000 */
[----:B------:R3:W-:Y:S04]  /*98f0*/  STL.64 [R1+0x5a8], R14 ;  /* 0x0005a80e01007387 */ /* 0x0007e80000100a00 */
[----:B------:R4:W-:Y:S01]  /*9900*/  LDGSTS.E [R252+0x10018], desc[UR22][R244.64], !P4 ;  /* 0x10018000f4fc7fae */ /* 0x0009e2000e1a1016 */
[----:B------:R-:W-:Y:S01]  /*9910*/  ISETP.GE.U32.AND P4, PT, R143, 0x7ffffef7, PT ;  /* 0x7ffffef78f00780c */ /* 0x000fe20003f86070 */
[----:B------:R-:W-:-:S04]  /*9920*/  IMAD.WIDE R246, R6, 0x4, R246 ;  /* 0x0000000406f67825 */ /* 0x000fc800078e02f6 */
[C---:B------:R-:W-:Y:S01]  /*9930*/  IMAD.WIDE R248, R6.reuse, 0x4, R248 ;  /* 0x0000000406f87825 */ /* 0x040fe200078e02f8 */
[----:B------:R1:W-:Y:S04]  /*9940*/  LDGSTS.E [R252+0x1001c], desc[UR22][R246.64], !P5 ;  /* 0x1001c000f6fc7fae */ /* 0x0003e8000e9a1016 */
[----:B---3--:R-:W3:Y:S04]  /*9950*/  LDL.LU.64 R14, [R1+0x6a0] ;  /* 0x0006a000010e7983 */ /* 0x008ee80000300a00 */
[----:B------:R1:W-:Y:S04]  /*9960*/  STL.64 [R1+0x5a0], R12 ;  /* 0x0005a00c01007387 */ /* 0x0003e80000100a00 */
[----:B------:R2:W-:Y:S04]  /*9970*/  LDGSTS.E [R252+0x10020], desc[UR22][R248.64], !P3 ;  /* 0x10020000f8fc7fae */ /* 0x0005e8000d9a1016 */
[----:B-1----:R-:W3:Y:S04]  /*9980*/  LDL.LU.64 R12, [R1+0x698] ;  /* 0x00069800010c7983 */ /* 0x002ee80000300a00 */
[----:B------:R1:W-:Y:S04]  /*9990*/  STL.64 [R1+0x598], R10 ;  /* 0x0005980a01007387 */ /* 0x0003e80000100a00 */
[----:B-1----:R-:W3:Y:S04]  /*99a0*/  LDL.LU.64 R10, [R1+0x690] ;  /* 0x00069000010a7983 */ /* 0x002ee80000300a00 */
[----:B------:R1:W-:Y:S04]  /*99b0*/  STL.64 [R1+0x590], R8 ;  /* 0x0005900801007387 */ /* 0x0003e80000100a00 */
[----:B-1----:R-:W4:Y:S04]  /*99c0*/  LDL.LU.64 R8, [R1+0x688] ;  /* 0x0006880001087983 */ /* 0x002f280000300a00 */
[----:B------:R1:W-:Y:S04]  /*99d0*/  STL.64 [R1+0x588], R244 ;  /* 0x000588f401007387 */ /* 0x0003e80000100a00 */
[----:B-1----:R-:W4:Y:S04]  /*99e0*/  LDL.LU.64 R244, [R1+0x680] ;  /* 0x0006800001f47983 */ /* 0x002f280000300a00 */
[----:B------:R1:W-:Y:S04]  /*99f0*/  STL.64 [R1+0x580], R246 ;  /* 0x000580f601007387 */ /* 0x0003e80000100a00 */
[----:B-1----:R-:W4:Y:S04]  /*9a00*/  LDL.LU.64 R246, [R1+0x678] ;  /* 0x0006780001f67983 */ /* 0x002f280000300a00 */
[----:B------:R1:W-:Y:S04]  /*9a10*/  STL.64 [R1+0x578], R248 ;  /* 0x000578f801007387 */ /* 0x0003e80000100a00 */
[----:B-1----:R-:W4:Y:S01]  /*9a20*/  LDL.LU.64 R248, [R1+0x670] ;  /* 0x0006700001f87983 */ /* 0x002f220000300a00 */
[----:B--2---:R-:W-:-:S05]  /*9a30*/  IMAD.WIDE R250, R6, 0x4, R250 ;  /* 0x0000000406fa7825 */ /* 0x004fca00078e02fa */
[----:B------:R1:W-:Y:S04]  /*9a40*/  STL.64 [R1+0x570], R250 ;  /* 0x000570fa01007387 */ /* 0x0003e80000100a00 */
[----:B------:R2:W-:Y:S04]  /*9a50*/  LDGSTS.E [R252+0x10024], desc[UR22][R250.64], !P4 ;  /* 0x10024000fafc7fae */ /* 0x0005e8000e1a1016 */
[----:B-1----:R-:W2:Y:S01]  /*9a60*/  LDL.LU.64 R250, [R1+0x668] ;  /* 0x0006680001fa7983 */ /* 0x002ea20000300a00 */
[----:B------:R-:W-:-:S04]  /*9a70*/  IADD3 R143, PT, PT, R0, -0x8b, RZ ;  /* 0xffffff75008f7810 */ /* 0x000fc80007ffe0ff */
[----:B------:R-:W-:Y:S01]  /*9a80*/  ISETP.GE.U32.AND P5, PT, R143, 0x7ffffef6, PT ;  /* 0x7ffffef68f00780c */ /* 0x000fe20003fa6070 */
[----:B------:R-:W-:-:S05]  /*9a90*/  VIADD R143, R0, 0xffffff74 ;  /* 0xffffff74008f7836 */ /* 0x000fca0000000000 */
[----:B------:R-:W-:Y:S01]  /*9aa0*/  ISETP.GE.U32.AND P3, PT, R143, 0x7ffffef5, PT ;  /* 0x7ffffef58f00780c */ /* 0x000fe20003f66070 */
[----:B------:R-:W-:-:S05]  /*9ab0*/  VIADD R143, R0, 0xffffff73 ;  /* 0xffffff73008f7836 */ /* 0x000fca0000000000 */
[----:B------:R-:W-:Y:S01]  /*9ac0*/  ISETP.GE.U32.AND P4, PT, R143, 0x7ffffef4, PT ;  /* 0x7ffffef48f00780c */ /* 0x000fe20003f86070 */
[----:B------:R-:W-:Y:S02]  /*9ad0*/  VIADD R143, R0, 0xffffff72 ;  /* 0xffffff72008f7836 */ /* 0x000fe40000000000 */
[----:B---3--:R-:W-:-:S04]  /*9ae0*/  IMAD.WIDE R10, R6, 0x4, R10 ;  /* 0x00000004060a7825 */ /* 0x008fc800078e020a */
[----:B----4-:R-:W-:-:S04]  /*9af0*/  IMAD.WIDE R244, R6, 0x4, R244 ;  /* 0x0000000406f47825 */ /* 0x010fc800078e02f4 */
[----:B------:R-:W-:-:S04]  /*9b00*/  IMAD.WIDE R246, R6, 0x4, R246 ;  /* 0x0000000406f67825 */ /* 0x000fc800078e02f6 */
[----:B------:R-:W-:-:S04]  /*9b10*/  IMAD.WIDE R248, R6, 0x4, R248 ;  /* 0x0000000406f87825 */ /* 0x000fc800078e02f8 */
[----:B--2---:R-:W-:-:S05]  /*9b20*/  IMAD.WIDE R250, R6, 0x4, R250 ;  /* 0x0000000406fa7825 */ /* 0x004fca00078e02fa */
[----:B------:R-:W-:Y:S01]  /*9b30*/  LDGSTS.E [R252+0x10028], desc[UR22][R250.64], !P5 ;  /* 0x10028000fafc7fae */ /* 0x000fe2000e9a1016 */
[----:B------:R-:W-:Y:S01]  /*9b40*/  ISETP.GE.U32.AND P5, PT, R143, 0x7ffffef3, PT ;  /* 0x7ffffef38f00780c */ /* 0x000fe20003fa6070 */
[C---:B------:R-:W-:Y:S02]  /*9b50*/  VIADD R143, R0.reuse, 0xffffff71 ;  /* 0xffffff71008f7836 */ /* 0x040fe40000000000 */
[----:B------:R-:W-:Y:S03]  /*9b60*/  LDGSTS.E [R252+0x1002c], desc[UR22][R248.64], !P3 ;  /* 0x1002c000f8fc7fae */ /* 0x000fe6000d9a1016 */
[----:B------:R-:W-:Y:S01]  /*9b70*/  ISETP.GE.U32.AND P3, PT, R143, 0x7ffffef2, PT ;  /* 0x7ffffef28f00780c */ /* 0x000fe20003f66070 */
[C---:B------:R-:W-:Y:S01]  /*9b80*/  VIADD R143, R0.reuse, 0xffffff70 ;  /* 0xffffff70008f7836 */ /* 0x040fe20000000000 */
[----:B------:R-:W-:Y:S04]  /*9b90*/  STL.64 [R1+0x568], R250 ;  /* 0x000568fa01007387 */ /* 0x000fe80000100a00 */
[----:B------:R-:W-:Y:S01]  /*9ba0*/  LDGSTS.E [R252+0x10030], desc[UR22][R246.64], !P4 ;  /* 0x10030000f6fc7fae */ /* 0x000fe2000e1a1016 */
[----:B------:R-:W-:Y:S01]  /*9bb0*/  ISETP.GE.U32.AND P4, PT, R143, 0x7ffffef1, PT ;  /* 0x7ffffef18f00780c */ /* 0x000fe20003f86070 */
[----:B------:R-:W-:-:S02]  /*9bc0*/  VIADD R143, R0, 0xffffff6f ;  /* 0xffffff6f008f7836 */ /* 0x000fc40000000000 */
[----:B------:R-:W-:Y:S04]  /*9bd0*/  STL.64 [R1+0x560], R248 ;  /* 0x000560f801007387 */ /* 0x000fe80000100a00 */
[----:B------:R-:W-:Y:S04]  /*9be0*/  STL.64 [R1+0x558], R246 ;  /* 0x000558f601007387 */ /* 0x000fe80000100a00 */
[----:B------:R1:W-:Y:S04]  /*9bf0*/  STL.64 [R1+0x550], R244 ;  /* 0x000550f401007387 */ /* 0x0003e80000100a00 */
[----:B------:R1:W-:Y:S01]  /*9c00*/  LDGSTS.E [R252+0x10034], desc[UR22][R244.64], !P5 ;  /* 0x10034000f4fc7fae */ /* 0x0003e2000e9a1016 */
[----:B------:R-:W-:Y:S01]  /*9c10*/  ISETP.GE.U32.AND P5, PT, R143, 0x7ffffef0, PT ;  /* 0x7ffffef08f00780c */ /* 0x000fe20003fa6070 */
[----:B-1----:R-:W-:-:S02]  /*9c20*/  IMAD.WIDE R244, R6, 0x4, R8 ;  /* 0x0000000406f47825 */ /* 0x002fc400078e0208 */
[----:B------:R-:W1:Y:S02]  /*9c30*/  LDC R9, c[0x0][0x3a0] ;  /* 0x0000e800ff097b82 */ /* 0x000e640000000800 */
[----:B------:R-:W-:Y:S01]  /*9c40*/  VIADD R8, R0, 0xffffff6e ;  /* 0xffffff6e00087836 */ /* 0x000fe20000000000 */
[----:B------:R-:W-:Y:S04]  /*9c50*/  LDGSTS.E [R252+0x10038], desc[UR22][R244.64], !P3 ;  /* 0x10038000f4fc7fae */ /* 0x000fe8000d9a1016 */
[----:B------:R-:W-:Y:S01]  /*9c60*/  ISETP.GE.U32.AND P3, PT, R8, 0x7ffffeef, PT ;  /* 0x7ffffeef0800780c */ /* 0x000fe20003f66070 */
[----:B------:R-:W-:Y:S01]  /*9c70*/  VIADD R8, R0, 0xffffff6d ;  /* 0xffffff6d00087836 */ /* 0x000fe20000000000 */
[----:B------:R-:W-:Y:S04]  /*9c80*/  STL.64 [R1+0x548], R244 ;  /* 0x000548f401007387 */ /* 0x000fe80000100a00 */
[----:B------:R2:W-:Y:S04]  /*9c90*/  STL.64 [R1+0x540], R10 ;  /* 0x0005400a01007387 */ /* 0x0005e80000100a00 */
[----:B------:R2:W-:Y:S01]  /*9ca0*/  LDGSTS.E [R252+0x1003c], desc[UR22][R10.64], !P4 ;  /* 0x1003c0000afc7fae */ /* 0x0005e2000e1a1016 */
[----:B------:R-:W-:Y:S01]  /*9cb0*/  ISETP.GE.U32.AND P4, PT, R8, 0x7ffffeee, PT ;  /* 0x7ffffeee0800780c */ /* 0x000fe20003f86070 */
[----:B------:R-:W-:-:S02]  /*9cc0*/  VIADD R8, R0, 0xffffff6c ;  /* 0xffffff6c00087836 */ /* 0x000fc40000000000 */
[----:B--2---:R-:W-:-:S05]  /*9cd0*/  IMAD.WIDE R10, R6, 0x4, R12 ;  /* 0x00000004060a7825 */ /* 0x004fca00078e020c */
[----:B------:R2:W-:Y:S04]  /*9ce0*/  STL.64 [R1+0x538], R10 ;  /* 0x0005380a01007387 */ /* 0x0005e80000100a00 */
[----:B------:R2:W-:Y:S01]  /*9cf0*/  LDGSTS.E [R252+0x10040], desc[UR22][R10.64], !P5 ;  /* 0x100400000afc7fae */ /* 0x0005e2000e9a1016 */
[----:B------:R-:W-:Y:S01]  /*9d00*/  ISETP.GE.U32.AND P5, PT, R8, 0x7ffffeed, PT ;  /* 0x7ffffeed0800780c */ /* 0x000fe20003fa6070 */
[----:B------:R-:W-:Y:S02]  /*9d10*/  VIADD R8, R0, 0xffffff6b ;  /* 0xffffff6b00087836 */ /* 0x000fe40000000000 */
        /* <DEDUP_REMOVED lines=58> */
[----:B------:R-:W-:Y:S02]  /*a0c0*/  ISETP.GE.U32.AND P5, PT, R8, 0x7ffffee1, PT ;  /* 0x7ffffee10800780c */ /* 0x000fe40003fa6070 */
[----:B------:R-:W-:Y:S01]  /*a0d0*/  IADD3 R8, PT, PT, R0, -0xa1, RZ ;  /* 0xffffff5f00087810 */ /* 0x000fe20007ffe0ff */
        /* <DEDUP_REMOVED lines=106> */
[----:B------:R2:W-:Y:S01]  /*a780*/  LDGSTS.E [R252+0x100c8], desc[UR22][R10.64], !P3 ;  /* 0x100c80000afc7fae */ /* 0x0005e2000d9a1016 */
[----:B------:R-:W-:-:S03]  /*a790*/  ISETP.GE.U32.AND P3, PT, R8, 0x7ffffecb, PT ;  /* 0x7ffffecb0800780c */ /* 0x000fc60003f66070 */
[----:B------:R2:W-:Y:S01]  /*a7a0*/  STL.64 [R1+0x428], R10 ;  /* 0x0004280a01007387 */ /* 0x0005e20000100a00 */
[----:B------:R-:W-:Y:S01]  /*a7b0*/  IADD3 R8, PT, PT, R0, -0xb7, RZ ;  /* 0xffffff4900087810 */ /* 0x000fe20007ffe0ff */
[----:B------:R-:W-:-:S04]  /*a7c0*/  IMAD.WIDE R14, R6, 0x4, R84 ;  /* 0x00000004060e7825 */ /* 0x000fc800078e0254 */
[----:B------:R-:W-:-:S04]  /*a7d0*/  IMAD.WIDE R12, R6, 0x4, R86 ;  /* 0x00000004060c7825 */ /* 0x000fc800078e0256 */
[----:B--2---:R-:W-:-:S05]  /*a7e0*/  IMAD.WIDE R10, R6, 0x4, R82 ;  /* 0x00000004060a7825 */ /* 0x004fca00078e0252 */
[----:B------:R2:W-:Y:S04]  /*a7f0*/  STL.64 [R1+0x420], R10 ;  /* 0x0004200a01007387 */ /* 0x0005e80000100a00 */
[----:B------:R2:W-:Y:S01]  /*a800*/  LDGSTS.E [R252+0x100cc], desc[UR22][R10.64], !P4 ;  /* 0x100cc0000afc7fae */ /* 0x0005e2000e1a1016 */
[----:B------:R-:W-:Y:S01]  /*a810*/  ISETP.GE.U32.AND P4, PT, R8, 0x7ffffeca, PT ;  /* 0x7ffffeca0800780c */ /* 0x000fe20003f86070 */
[C---:B------:R-:W-:Y:S02]  /*a820*/  VIADD R8, R0.reuse, 0xffffff48 ;  /* 0xffffff4800087836 */ /* 0x040fe40000000000 */
[----:B------:R-:W-:Y:S04]  /*a830*/  LDGSTS.E [R252+0x100d0], desc[UR22][R14.64], !P5 ;  /* 0x100d00000efc7fae */ /* 0x000fe8000e9a1016 */
[----:B------:R3:W-:Y:S01]  /*a840*/  LDGSTS.E [R252+0x100d4], desc[UR22][R12.64], !P3 ;  /* 0x100d40000cfc7fae */ /* 0x0007e2000d9a1016 */
[----:B--2---:R-:W-:Y:S01]  /*a850*/  VIADD R11, R0, 0x7f ;  /* 0x0000007f000b7836 */ /* 0x004fe20000000000 */
[----:B------:R-:W2:Y:S02]  /*a860*/  LDC R10, c[0x0][0x3a0] ;  /* 0x0000e800ff0a7b82 */ /* 0x000ea40000000800 */
[----:B------:R-:W-:Y:S01]  /*a870*/  STL.64 [R1+0x418], R14 ;  /* 0x0004180e01007387 */ /* 0x000fe20000100a00 */
[----:B------:R-:W-:-:S02]  /*a880*/  ISETP.GE.U32.AND P5, PT, R8, 0x7ffffec9, PT ;  /* 0x7ffffec90800780c */ /* 0x000fc40003fa6070 */
[----:B------:R-:W-:Y:S01]  /*a890*/  ISETP.GT.AND P3, PT, R11, 0xff, PT ;  /* 0x000000ff0b00780c */ /* 0x000fe20003f64270 */
[----:B------:R3:W-:Y:S01]  /*a8a0*/  STL.64 [R1+0x410], R12 ;  /* 0x0004100c01007387 */ /* 0x0007e20000100a00 */
[----:B------:R-:W-:Y:S02]  /*a8b0*/  VIADD R8, R0, 0xffffff47 ;  /* 0xffffff4700087836 */ /* 0x000fe40000000000 */
[----:B------:R-:W-:Y:S02]  /*a8c0*/  SEL R0, R2, RZ, P3 ;  /* 0x000000ff02007207 */ /* 0x000fe40001800000 */
[----:B------:R-:W4:Y:S01]  /*a8d0*/  LDC R2, c[0x0][0x3a0] ;  /* 0x0000e800ff027b82 */ /* 0x000f220000000800 */
[----:B---3--:R-:W-:-:S05]  /*a8e0*/  IMAD.WIDE R12, R6, 0x4, R88 ;  /* 0x00000004060c7825 */ /* 0x008fca00078e0258 */
[----:B------:R3:W-:Y:S01]  /*a8f0*/  LDGSTS.E [R252+0x100d8], desc[UR22][R12.64], !P4 ;  /* 0x100d80000cfc7fae */ /* 0x0007e2000e1a1016 */
[----:B------:R-:W-:Y:S02]  /*a900*/  ISETP.GE.U32.AND P4, PT, R8, 0x7ffffec8, PT ;  /* 0x7ffffec80800780c */ /* 0x000fe40003f86070 */
[----:B------:R-:W4:Y:S01]  /*a910*/  LDC R8, c[0x0][0x3a0] ;  /* 0x0000e800ff087b82 */ /* 0x000f220000000800 */
[----:B------:R3:W-:Y:S01]  /*a920*/  STL.64 [R1+0x408], R12 ;  /* 0x0004080c01007387 */ /* 0x0007e20000100a00 */
[----:B------:R-:W-:Y:S01]  /*a930*/  ISETP.NE.U32.AND P3, PT, R0, RZ, PT ;  /* 0x000000ff0000720c */ /* 0x000fe20003f65070 */
[----:B-1----:R-:W-:-:S05]  /*a940*/  VIADD R0, R9, 0xffffff45 ;  /* 0xffffff4509007836 */ /* 0x002fca0000000000 */
[----:B------:R-:W1:Y:S01]  /*a950*/  LDC R9, c[0x0][0x3a0] ;  /* 0x0000e800ff097b82 */ /* 0x000e620000000800 */
[----:B---3--:R-:W-:-:S05]  /*a960*/  IMAD.WIDE R12, R6, 0x4, R90 ;  /* 0x00000004060c7825 */ /* 0x008fca00078e025a */
[----:B------:R3:W-:Y:S04]  /*a970*/  STL.64 [R1+0x400], R12 ;  /* 0x0004000c01007387 */ /* 0x0007e80000100a00 */
[----:B------:R3:W-:Y:S01]  /*a980*/  LDGSTS.E [R252+0x100dc], desc[UR22][R12.64], !P5 ;  /* 0x100dc0000cfc7fae */ /* 0x0007e2000e9a1016 */
[----:B------:R-:W-:Y:S01]  /*a990*/  ISETP.GE.U32.AND P5, PT, R0, 0x7ffffec6, PT ;  /* 0x7ffffec60000780c */ /* 0x000fe20003fa6070 */
[----:B--2---:R-:W-:Y:S02]  /*a9a0*/  VIADD R0, R10, 0xffffff44 ;  /* 0xffffff440a007836 */ /* 0x004fe40000000000 */
[----:B------:R-:W2:Y:S01]  /*a9b0*/  LDC R10, c[0x0][0x3a0] ;  /* 0x0000e800ff0a7b82 */ /* 0x000ea20000000800 */
[----:B---3--:R-:W-:-:S05]  /*a9c0*/  IMAD.WIDE R12, R6, 0x4, R92 ;  /* 0x00000004060c7825 */ /* 0x008fca00078e025c */
[----:B------:R3:W-:Y:S04]  /*a9d0*/  STL.64 [R1+0x3f8], R12 ;  /* 0x0003f80c01007387 */ /* 0x0007e80000100a00 */
[----:B------:R3:W-:Y:S01]  /*a9e0*/  LDGSTS.E [R252+0x100e0], desc[UR22][R12.64], !P4 ;  /* 0x100e00000cfc7fae */ /* 0x0007e2000e1a1016 */
[----:B------:R-:W-:Y:S01]  /*a9f0*/  ISETP.GE.U32.AND P4, PT, R0, 0x7ffffec5, PT ;  /* 0x7ffffec50000780c */ /* 0x000fe20003f86070 */
[----:B----4-:R-:W-:Y:S02]  /*aa00*/  VIADD R0, R2, 0xffffff43 ;  /* 0xffffff4302007836 */ /* 0x010fe40000000000 */
[----:B------:R-:W4:Y:S01]  /*aa10*/  LDC R2, c[0x0][0x3a0] ;  /* 0x0000e800ff027b82 */ /* 0x000f220000000800 */
[----:B---3--:R-:W-:-:S05]  /*aa20*/  IMAD.WIDE R12, R6, 0x4, R94 ;  /* 0x00000004060c7825 */ /* 0x008fca00078e025e */
[----:B------:R3:W-:Y:S01]  /*aa30*/  LDGSTS.E [R252+0x100e4], desc[UR22][R12.64], !P6 ;  /* 0x100e40000cfc7fae */ /* 0x0007e2000f1a1016 */
[----:B------:R-:W-:Y:S01]  /*aa40*/  ISETP.GE.U32.AND P6, PT, R0, 0x7ffffec4, PT ;  /* 0x7ffffec40000780c */ /* 0x000fe20003fc6070 */
[----:B------:R-:W-:Y:S02]  /*aa50*/  VIADD R0, R8, 0xffffff42 ;  /* 0xffffff4208007836 */ /* 0x000fe40000000000 */
[----:B------:R-:W2:Y:S01]  /*aa60*/  LDC R8, c[0x0][0x3a0] ;  /* 0x0000e800ff087b82 */ /* 0x000ea20000000800 */
[----:B------:R3:W-:Y:S02]  /*aa70*/  STL.64 [R1+0x3f0], R12 ;  /* 0x0003f00c01007387 */ /* 0x0007e40000100a00 */
[----:B---3--:R-:W-:-:S05]  /*aa80*/  IMAD.WIDE R12, R6, 0x4, R96 ;  /* 0x00000004060c7825 */ /* 0x008fca00078e0260 */
[----:B------:R3:W-:Y:S04]  /*aa90*/  STL.64 [R1+0x3e8], R12 ;  /* 0x0003e80c01007387 */ /* 0x0007e80000100a00 */
[----:B------:R3:W-:Y:S01]  /*aaa0*/  LDGSTS.E [R252+0x100e8], desc[UR22][R12.64], !P5 ;  /* 0x100e80000cfc7fae */ /* 0x0007e2000e9a1016 */
[----:B------:R-:W-:Y:S01]  /*aab0*/  ISETP.GE.U32.AND P5, PT, R0, 0x7ffffec3, PT ;  /* 0x7ffffec30000780c */ /* 0x000fe20003fa6070 */
[----:B-1----:R-:W-:Y:S02]  /*aac0*/  VIADD R0, R9, 0xffffff41 ;  /* 0xffffff4109007836 */ /* 0x002fe40000000000 */
[----:B------:R-:W1:Y:S01]  /*aad0*/  LDC R9, c[0x0][0x3a0] ;  /* 0x0000e800ff097b82 */ /* 0x000e620000000800 */
        /* <DEDUP_REMOVED lines=9> */
[----:B--2---:R-:W-:Y:S02]  /*ab70*/  VIADD R0, R8, 0xffffff3f ;  /* 0xffffff3f08007836 */ /* 0x004fe40000000000 */
        /* <DEDUP_REMOVED lines=70> */
[----:B------:R-:W-:Y:S02]  /*afe0*/  ISETP.GE.U32.AND P6, PT, R0, 0x7ffffeb5, PT ;  /* 0x7ffffeb50000780c */ /* 0x000fe40003fc6070 */
[----:B--2---:R-:W-:Y:S02]  /*aff0*/  IADD3 R0, PT, PT, R8, -0xcd, RZ ;  /* 0xffffff3308007810 */ /* 0x004fe40007ffe0ff */
        /* <DEDUP_REMOVED lines=131> */
[----:B------:R-:W-:Y:S02]  /*b830*/  ISETP.GE.U32.AND P5, PT, R0, 0x7ffffe9f, PT ;  /* 0x7ffffe9f0000780c */ /* 0x000fe40003fa6070 */
[----:B-1----:R-:W-:Y:S02]  /*b840*/  IADD3 R0, PT, PT, R9, -0xe3, RZ ;  /* 0xffffff1d09007810 */ /* 0x002fe40007ffe0ff */
        /* <DEDUP_REMOVED lines=80> */
[----:B------:R3:W-:Y:S04]  /*bd50*/  STL.64 [R1+0x258], R12 ;  /* 0x0002580c01007387 */ /* 0x0007e80000100a00 */
[----:B------:R3:W-:Y:S01]  /*bd60*/  LDGSTS.E [R252+0x101b0], desc[UR22][R12.64], !P6 ;  /* 0x101b00000cfc7fae */ /* 0x0007e2000f1a1016 */
[----:B------:R-:W-:Y:S01]  /*bd70*/  ISETP.GE.U32.AND P6, PT, R0, 0x7ffffe91, PT ;  /* 0x7ffffe910000780c */ /* 0x000fe20003fc6070 */
[----:B--2---:R-:W-:Y:S02]  /*bd80*/  VIADD R0, R8, 0xffffff0f ;  /* 0xffffff0f08007836 */ /* 0x004fe40000000000 */
[----:B------:R-:W2:Y:S01]  /*bd90*/  LDC R8, c[0x0][0x3a0] ;  /* 0x0000e800ff087b82 */ /* 0x000ea20000000800 */
[----:B---3--:R-:W-:-:S05]  /*bda0*/  IMAD.WIDE R12, R6, 0x4, R208 ;  /* 0x00000004060c7825 */ /* 0x008fca00078e02d0 */
[----:B------:R3:W-:Y:S01]  /*bdb0*/  LDGSTS.E [R252+0x101b4], desc[UR22][R12.64], !P5 ;  /* 0x101b40000cfc7fae */ /* 0x0007e2000e9a1016 */
[----:B------:R-:W-:Y:S01]  /*bdc0*/  ISETP.GE.U32.AND P5, PT, R0, 0x7ffffe90, PT ;  /* 0x7ffffe900000780c */ /* 0x000fe20003fa6070 */
[----:B------:R-:W-:Y:S02]  /*bdd0*/  VIADD R0, R10, 0xffffff0e ;  /* 0xffffff0e0a007836 */ /* 0x000fe40000000000 */
[----:B------:R3:W-:Y:S01]  /*bde0*/  STL.64 [R1+0x250], R12 ;  /* 0x0002500c01007387 */ /* 0x0007e20000100a00 */
        /* <DEDUP_REMOVED lines=11> */
[----:B-1----:R-:W-:Y:S02]  /*bea0*/  VIADD R0, R9, 0xffffff0c ;  /* 0xffffff0c09007836 */ /* 0x002fe40000000000 */
[----:B------:R-:W-:Y:S01]  /*beb0*/  IMAD.SHL.U32 R143, R7, 0x80, RZ ;  /* 0x00000080078f7824 */ /* 0x000fe200078e00ff */
        /* <DEDUP_REMOVED lines=11> */
[----:B------:R-:W-:Y:S02]  /*bf70*/  VIADD R0, R8, 0xffffff0a ;  /* 0xffffff0a08007836 */ /* 0x000fe40000000000 */
        /* <DEDUP_REMOVED lines=11> */
[----:B---3--:R-:W-:-:S05]  /*c030*/  IMAD.WIDE R12, R6, 0x4, R222 ;  /* 0x00000004060c7825 */ /* 0x008fca00078e02de */
[----:B------:R3:W-:Y:S04]  /*c040*/  STL.64 [R1+0x10], R12 ;  /* 0x0000100c01007387 */ /* 0x0007e80000100a00 */
[----:B------:R3:W-:Y:S02]  /*c050*/  LDGSTS.E [R252+0x101d0], desc[UR22][R12.64], !P4 ;  /* 0x101d00000cfc7fae */ /* 0x0007e4000e1a1016 */
[----:B---3--:R-:W-:-:S05]  /*c060*/  IMAD.WIDE R12, R6, 0x4, R224 ;  /* 0x00000004060c7825 */ /* 0x008fca00078e02e0 */
[----:B------:R3:W-:Y:S04]  /*c070*/  STL.64 [R1+0x8], R12 ;  /* 0x0000080c01007387 */ /* 0x0007e80000100a00 */
[----:B------:R3:W-:Y:S02]  /*c080*/  LDGSTS.E [R252+0x101d4], desc[UR22][R12.64], !P6 ;  /* 0x101d40000cfc7fae */ /* 0x0007e4000f1a1016 */
[----:B---3--:R-:W-:-:S05]  /*c090*/  IMAD.WIDE R12, R6, 0x4, R226 ;  /* 0x00000004060c7825 */ /* 0x008fca00078e02e2 */
[----:B------:R3:W-:Y:S04]  /*c0a0*/  STL.64 [R1], R12 ;  /* 0x0000000c01007387 */ /* 0x0007e80000100a00 */
[----:B------:R-:W4:Y:S04]  /*c0b0*/  LDL.LU.64 R32, [R1+0x118] ;  /* 0x0001180001207983 */ /* 0x000f280000300a00 */
[----:B------:R1:W-:Y:S04]  /*c0c0*/  LDGSTS.E [R252+0x101d8], desc[UR22][R12.64], !P5 ;  /* 0x101d80000cfc7fae */ /* 0x0003e8000e9a1016 */
[----:B------:R-:W4:Y:S04]  /*c0d0*/  LDL.LU.64 R20, [R1+0x110] ;  /* 0x0001100001147983 */ /* 0x000f280000300a00 */
[----:B---3--:R-:W3:Y:S04]  /*c0e0*/  LDL.LU.64 R12, [R1+0x108] ;  /* 0x00010800010c7983 */ /* 0x008ee80000300a00 */
[----:B------:R-:W3:Y:S04]  /*c0f0*/  LDL.LU.64 R30, [R1+0x100] ;  /* 0x00010000011e7983 */ /* 0x000ee80000300a00 */
[----:B------:R-:W3:Y:S04]  /*c100*/  LDL.LU.64 R28, [R1+0xf8] ;  /* 0x0000f800011c7983 */ /* 0x000ee80000300a00 */
[----:B------:R-:W3:Y:S04]  /*c110*/  LDL.LU.64 R26, [R1+0xf0] ;  /* 0x0000f000011a7983 */ /* 0x000ee80000300a00 */
[----:B------:R-:W3:Y:S04]  /*c120*/  LDL.LU.64 R24, [R1+0xe8] ;  /* 0x0000e80001187983 */ /* 0x000ee80000300a00 */
[----:B------:R-:W3:Y:S04]  /*c130*/  LDL.LU.64 R18, [R1+0xe0] ;  /* 0x0000e00001127983 */ /* 0x000ee80000300a00 */
[----:B------:R-:W3:Y:S04]  /*c140*/  LDL.LU.64 R16, [R1+0xd8] ;  /* 0x0000d80001107983 */ /* 0x000ee80000300a00 */
[----:B------:R-:W3:Y:S04]  /*c150*/  LDL.LU.64 R22, [R1+0xd0] ;  /* 0x0000d00001167983 */ /* 0x000ee80000300a00 */
[----:B------:R-:W3:Y:S01]  /*c160*/  LDL.LU.64 R14, [R1+0xc8] ;  /* 0x0000c800010e7983 */ /* 0x000ee20000300a00 */
[----:B--2---:R-:W-:-:S02]  /*c170*/  VIADD R0, R10, 0xffffff08 ;  /* 0xffffff080a007836 */ /* 0x004fc40000000000 */
[----:B------:R-:W2:Y:S03]  /*c180*/  LDC R10, c[0x0][0x3a0] ;  /* 0x0000e800ff0a7b82 */ /* 0x000ea60000000800 */
[----:B------:R-:W-:Y:S02]  /*c190*/  ISETP.GE.U32.AND P4, PT, R0, 0x7ffffe89, PT ;  /* 0x7ffffe890000780c */ /* 0x000fe40003f86070 */
[----:B-1----:R-:W-:-:S03]  /*c1a0*/  IADD3 R0, PT, PT, R9, -0xf9, RZ ;  /* 0xffffff0709007810 */ /* 0x002fc60007ffe0ff */
[----:B------:R-:W1:Y:S01]  /*c1b0*/  LDC R9, c[0x0][0x3a0] ;  /* 0x0000e800ff097b82 */ /* 0x000e620000000800 */
[----:B------:R-:W-:Y:S01]  /*c1c0*/  ISETP.GE.U32.AND P6, PT, R0, 0x7ffffe88, PT ;  /* 0x7ffffe880000780c */ /* 0x000fe20003fc6070 */
[----:B------:R-:W-:Y:S02]  /*c1d0*/  VIADD R0, R8, 0xffffff06 ;  /* 0xffffff0608007836 */ /* 0x000fe40000000000 */
[----:B------:R-:W-:-:S03]  /*c1e0*/  IMAD.WIDE R250, R6, 0x4, R228 ;  /* 0x0000000406fa7825 */ /* 0x000fc600078e02e4 */
[----:B------:R-:W-:Y:S01]  /*c1f0*/  ISETP.GE.U32.AND P5, PT, R0, 0x7ffffe87, PT ;  /* 0x7ffffe870000780c */ /* 0x000fe20003fa6070 */
[----:B----4-:R-:W-:Y:S01]  /*c200*/  VIADD R0, R2, 0xffffff05 ;  /* 0xffffff0502007836 */ /* 0x010fe20000000000 */
[----:B------:R-:W4:Y:S01]  /*c210*/  LDC R8, c[0x0][0x3a0] ;  /* 0x0000e800ff087b82 */ /* 0x000f220000000800 */
[----:B------:R1:W-:Y:S03]  /*c220*/  LDGSTS.E [R252+0x101dc], desc[UR22][R250.64], !P4 ;  /* 0x101dc000fafc7fae */ /* 0x0003e6000e1a1016 */
[----:B------:R-:W-:Y:S01]  /*c230*/  ISETP.GE.U32.AND P4, PT, R0, 0x7ffffe86, PT ;  /* 0x7ffffe860000780c */ /* 0x000fe20003f86070 */
[----:B------:R-:W-:-:S03]  /*c240*/  IMAD.WIDE R50, R143, 0x4, R20 ;  /* 0x000000048f327825 */ /* 0x000fc600078e0214 */
[----:B------:R-:W3:Y:S01]  /*c250*/  LDC R2, c[0x0][0x3a0] ;  /* 0x0000e800ff027b82 */ /* 0x000ee20000000800 */
[----:B------:R-:W3:Y:S02]  /*c260*/  LDL.LU.64 R20, [R1+0xc0] ;  /* 0x0000c00001147983 */ /* 0x000ee40000300a00 */
[----:B---3--:R-:W-:Y:S02]  /*c270*/  IMAD.WIDE R48, R143, 0x4, R12 ;  /* 0x000000048f307825 */ /* 0x008fe400078e020c */
[----:B------:R-:W3:Y:S02]  /*c280*/  LDL.LU.64 R12, [R1+0xb8] ;  /* 0x0000b800010c7983 */ /* 0x000ee40000300a00 */
[----:B--2---:R-:W-:Y:S02]  /*c290*/  VIADD R0, R10, 0xffffff04 ;  /* 0xffffff040a007836 */ /* 0x004fe40000000000 */
[----:B------:R-:W2:Y:S01]  /*c2a0*/  LDC R10, c[0x0][0x3a0] ;  /* 0x0000e800ff0a7b82 */ /* 0x000ea20000000800 */
[----:B------:R-:W-:-:S04]  /*c2b0*/  IMAD.WIDE R248, R6, 0x4, R230 ;  /* 0x0000000406f87825 */ /* 0x000fc800078e02e6 */
[----:B------:R-:W-:Y:S01]  /*c2c0*/  IMAD.WIDE R246, R6, 0x4, R232 ;  /* 0x0000000406f67825 */ /* 0x000fe200078e02e8 */
[----:B------:R2:W-:Y:S01]  /*c2d0*/  LDGSTS.E [R252+0x101e0], desc[UR22][R248.64], !P6 ;  /* 0x101e0000f8fc7fae */ /* 0x0005e2000f1a1016 */
[----:B------:R-:W-:Y:S02]  /*c2e0*/  ISETP.GE.U32.AND P6, PT, R0, 0x7ffffe85, PT ;  /* 0x7ffffe850000780c */ /* 0x000fe40003fc6070 */
[----:B-1----:R-:W-:Y:S01]  /*c2f0*/  VIADD R0, R9, 0xffffff03 ;  /* 0xffffff0309007836 */ /* 0x002fe20000000000 */
[----:B------:R1:W-:Y:S01]  /*c300*/  LDGSTS.E [R252+0x101e4], desc[UR22][R246.64], !P5 ;  /* 0x101e4000f6fc7fae */ /* 0x0003e2000e9a1016 */
[----:B------:R-:W-:Y:S01]  /*c310*/  IMAD.WIDE R244, R6, 0x4, R234 ;  /* 0x0000000406f47825 */ /* 0x000fe200078e02ea */
[----:B------:R-:W1:Y:S02]  /*c320*/  LDC R9, c[0x0][0x3a0] ;  /* 0x0000e800ff097b82 */ /* 0x000e640000000800 */
[----:B------:R-:W-:Y:S01]  /*c330*/  ISETP.GE.U32.AND P5, PT, R0, 0x7ffffe84, PT ;  /* 0x7ffffe840000780c */ /* 0x000fe20003fa6070 */
[----:B----4-:R-:W-:Y:S01]  /*c340*/  VIADD R0, R8, 0xffffff02 ;  /* 0xffffff0208007836 */ /* 0x010fe20000000000 */
[----:B------:R4:W-:Y:S01]  /*c350*/  LDGSTS.E [R252+0x101e8], desc[UR22][R244.64], !P4 ;  /* 0x101e8000f4fc7fae */ /* 0x0009e2000e1a1016 */
[----:B------:R-:W-:-:S03]  /*c360*/  IMAD.WIDE R236, R6, 0x4, R236 ;  /* 0x0000000406ec7825 */ /* 0x000fc600078e02ec */
[----:B------:R-:W-:Y:S02]  /*c370*/  ISETP.GE.U32.AND P4, PT, R0, 0x7ffffe83, PT ;  /* 0x7ffffe830000780c */ /* 0x000fe40003f86070 */
[----:B------:R4:W-:Y:S01]  /*c380*/  LDGSTS.E [R252+0x101ec], desc[UR22][R236.64], !P6 ;  /* 0x101ec000ecfc7fae */ /* 0x0009e2000f1a1016 */
[----:B--2---:R-:W-:-:S05]  /*c390*/  VIADD R0, R10, 0xffffff01 ;  /* 0xffffff010a007836 */ /* 0x004fca0000000000 */
[----:B------:R-:W-:Y:S01]  /*c3a0*/  ISETP.GE.U32.AND P6, PT, R0, 0x7ffffe82, PT ;  /* 0x7ffffe820000780c */ /* 0x000fe20003fc6070 */
[----:B------:R-:W-:-:S04]  /*c3b0*/  IMAD.WIDE R238, R6, 0x4, R238 ;  /* 0x0000000406ee7825 */ /* 0x000fc800078e02ee */
[C---:B------:R-:W-:Y:S01]  /*c3c0*/  IMAD.WIDE R240, R6.reuse, 0x4, R240 ;  /* 0x0000000406f07825 */ /* 0x040fe200078e02f0 */
[----:B------:R4:W-:Y:S03]  /*c3d0*/  LDGSTS.E [R252+0x101f0], desc[UR22][R238.64], !P5 ;  /* 0x101f0000eefc7fae */ /* 0x0009e6000e9a1016 */
[C---:B------:R-:W-:Y:S01]  /*c3e0*/  IMAD.WIDE R54, R143.reuse, 0x4, R32 ;  /* 0x000000048f367825 */ /* 0x040fe200078e0220 */
[----:B------:R4:W-:Y:S03]  /*c3f0*/  LDGSTS.E [R252+0x101f4], desc[UR22][R240.64], !P4 ;  /* 0x101f4000f0fc7fae */ /* 0x0009e6000e1a1016 */
[----:B------:R-:W-:Y:S01]  /*c400*/  IMAD.WIDE R242, R6, 0x4, R242 ;  /* 0x0000000406f27825 */ /* 0x000fe200078e02f2 */
[----:B------:R4:W-:Y:S03]  /*c410*/  STL.64 [R1+0x5b0], R54 ;  /* 0x0005b03601007387 */ /* 0x0009e60000100a00 */
[----:B------:R-:W-:Y:S01]  /*c420*/  VIADD R34, R2, 0xffffff00 ;  /* 0xffffff0002227836 */ /* 0x000fe20000000000 */
[----:B------:R4:W-:Y:S01]  /*c430*/  LDGSTS.E [R252+0x101f8], desc[UR22][R242.64], !P6 ;  /* 0x101f8000f2fc7fae */ /* 0x0009e2000f1a1016 */
[----:B------:R-:W-:-:S03]  /*c440*/  IMAD.WIDE R44, R143, 0x4, R30 ;  /* 0x000000048f2c7825 */ /* 0x000fc600078e021e */
[----:B------:R4:W-:Y:S01]  /*c450*/  STL.64 [R1+0x5c8], R50 ;  /* 0x0005c83201007387 */ /* 0x0009e20000100a00 */
[C---:B------:R-:W-:Y:S01]  /*c460*/  IMAD.WIDE R40, R143.reuse, 0x4, R28 ;  /* 0x000000048f287825 */ /* 0x040fe200078e021c */
[----:B------:R-:W-:Y:S02]  /*c470*/  ISETP.GE.U32.AND P6, PT, R34, 0x7ffffe81, PT ;  /* 0x7ffffe812200780c */ /* 0x000fe40003fc6070 */
[----:B------:R4:W-:Y:S01]  /*c480*/  STL.64 [R1+0x5d8], R48 ;  /* 0x0005d83001007387 */ /* 0x0009e20000100a00 */
[----:B------:R-:W-:-:S03]  /*c490*/  IMAD.WIDE R34, R143, 0x4, R26 ;  /* 0x000000048f227825 */ /* 0x000fc600078e021a */
[----:B------:R-:W2:Y:S01]  /*c4a0*/  LDL.LU.64 R32, [R1+0xb0] ;  /* 0x0000b00001207983 */ /* 0x000ea20000300a00 */
[----:B------:R-:W-:-:S03]  /*c4b0*/  IMAD.WIDE R26, R143, 0x4, R24 ;  /* 0x000000048f1a7825 */ /* 0x000fc600078e0218 */
[----:B------:R4:W-:Y:S01]  /*c4c0*/  STL.64 [R1+0x5f8], R44 ;  /* 0x0005f82c01007387 */ /* 0x0009e20000100a00 */
[----:B------:R-:W-:-:S03]  /*c4d0*/  IMAD.WIDE R234, R143, 0x4, R16 ;  /* 0x000000048fea7825 */ /* 0x000fc600078e0210 */
[----:B------:R-:W4:Y:S04]  /*c4e0*/  LDL.LU.64 R24, [R1+0xa8] ;  /* 0x0000a80001187983 */ /* 0x000f280000300a00 */
[----:B------:R1:W-:Y:S04]  /*c4f0*/  STL.64 [R1+0x618], R40 ;  /* 0x0006182801007387 */ /* 0x0003e80000100a00 */
[----:B------:R-:W4:Y:S04]  /*c500*/  LDL.LU.64 R16, [R1+0xa0] ;  /* 0x0000a00001107983 */ /* 0x000f280000300a00 */
[----:B------:R-:W4:Y:S04]  /*c510*/  LDL.LU.64 R76, [R1+0x98] ;  /* 0x00009800014c7983 */ /* 0x000f280000300a00 */
[----:B------:R1:W-:Y:S04]  /*c520*/  STL.64 [R1+0x630], R34 ;  /* 0x0006302201007387 */ /* 0x0003e80000100a00 */
[----:B------:R-:W4:Y:S01]  /*c530*/  LDL.LU.64 R74, [R1+0x90] ;  /* 0x00009000014a7983 */ /* 0x000f220000300a00 */
[----:B------:R-:W-:-:S03]  /*c540*/  IMAD.WIDE R18, R143, 0x4, R18 ;  /* 0x000000048f127825 */ /* 0x000fc600078e0212 */
[----:B------:R-:W4:Y:S01]  /*c550*/  LDL.LU.64 R72, [R1+0x88] ;  /* 0x0000880001487983 */ /* 0x000f220000300a00 */
[----:B------:R-:W-:-:S03]  /*c560*/  IMAD.WIDE R232, R143, 0x4, R22 ;  /* 0x000000048fe87825 */ /* 0x000fc600078e0216 */
[----:B------:R1:W-:Y:S01]  /*c570*/  STL.64 [R1+0x640], R26 ;  /* 0x0006401a01007387 */ /* 0x0003e20000100a00 */
[----:B------:R-:W-:-:S03]  /*c580*/  IMAD.WIDE R46, R143, 0x4, R14 ;  /* 0x000000048f2e7825 */ /* 0x000fc600078e020e */
[----:B------:R-:W4:Y:S04]  /*c590*/  LDL.LU.64 R70, [R1+0x80] ;  /* 0x0000800001467983 */ /* 0x000f280000300a00 */
[----:B------:R-:W4:Y:S04]  /*c5a0*/  LDL.LU.64 R36, [R1+0x78] ;  /* 0x0000780001247983 */ /* 0x000f280000300a00 */
[----:B------:R-:W4:Y:S04]  /*c5b0*/  LDL.LU.64 R30, [R1+0x70] ;  /* 0x00007000011e7983 */ /* 0x000f280000300a00 */
[----:B------:R-:W4:Y:S04]  /*c5c0*/  LDL.LU.64 R22, [R1+0x68] ;  /* 0x0000680001167983 */ /* 0x000f280000300a00 */
[----:B------:R-:W4:Y:S04]  /*c5d0*/  LDL.LU.64 R14, [R1+0x60] ;  /* 0x00006000010e7983 */ /* 0x000f280000300a00 */
[----:B------:R-:W4:Y:S04]  /*c5e0*/  LDL.LU.64 R68, [R1+0x58] ;  /* 0x0000580001447983 */ /* 0x000f280000300a00 */
[----:B------:R1:W-:Y:S04]  /*c5f0*/  STL.64 [R1+0x648], R18 ;  /* 0x0006481201007387 */ /* 0x0003e80000100a00 */
[----:B------:R-:W4:Y:S04]  /*c600*/  LDL.LU.64 R66, [R1+0x50] ;  /* 0x0000500001427983 */ /* 0x000f280000300a00 */
[----:B------:R-:W4:Y:S04]  /*c610*/  LDL.LU.64 R64, [R1+0x48] ;  /* 0x0000480001407983 */ /* 0x000f280000300a00 */
[----:B------:R-:W4:Y:S04]  /*c620*/  LDL.LU.64 R62, [R1+0x120] ;  /* 0x00012000013e7983 */ /* 0x000f280000300a00 */
[----:B------:R-:W4:Y:S04]  /*c630*/  LDL.LU.64 R60, [R1+0x128] ;  /* 0x00012800013c7983 */ /* 0x000f280000300a00 */
[----:B------:R-:W4:Y:S01]  /*c640*/  LDL.LU.64 R28, [R1+0x148] ;  /* 0x00014800011c7983 */ /* 0x000f220000300a00 */
[----:B------:R-:W-:-:S03]  /*c650*/  IMAD.WIDE R42, R143, 0x4, R20 ;  /* 0x000000048f2a7825 */ /* 0x000fc600078e0214 */
[----:B------:R-:W4:Y:S01]  /*c660*/  LDL.LU.64 R20, [R1+0x140] ;  /* 0x0001400001147983 */ /* 0x000f220000300a00 */
[----:B---3--:R-:W-:-:S03]  /*c670*/  IMAD.WIDE R38, R143, 0x4, R12 ;  /* 0x000000048f267825 */ /* 0x008fc600078e020c */
[----:B------:R-:W3:Y:S04]  /*c680*/  LDL.LU.64 R12, [R1+0x138] ;  /* 0x00013800010c7983 */ /* 0x000ee80000300a00 */
[----:B------:R-:W3:Y:S04]  /*c690*/  LDL.LU.64 R58, [R1+0x130] ;  /* 0x00013000013a7983 */ /* 0x000ee80000300a00 */
[----:B------:R1:W-:Y:S04]  /*c6a0*/  STL.64 [R1+0x5b8], R46 ;  /* 0x0005b82e01007387 */ /* 0x0003e80000100a00 */
[----:B------:R-:W3:Y:S04]  /*c6b0*/  LDL.LU.64 R56, [R1+0x150] ;  /* 0x0001500001387983 */ /* 0x000ee80000300a00 */
[----:B------:R-:W3:Y:S04]  /*c6c0*/  LDL.LU.64 R52, [R1+0x158] ;  /* 0x0001580001347983 */ /* 0x000ee80000300a00 */
[----:B------:R1:W-:Y:S04]  /*c6d0*/  STL.64 [R1+0x5d0], R42 ;  /* 0x0005d02a01007387 */ /* 0x0003e80000100a00 */
[----:B------:R1:W-:Y:S01]  /*c6e0*/  STL.64 [R1+0x5f0], R38 ;  /* 0x0005f02601007387 */ /* 0x0003e20000100a00 */
[----:B--2---:R-:W-:-:S04]  /*c6f0*/  IMAD.WIDE R32, R143, 0x4, R32 ;  /* 0x000000048f207825 */ /* 0x004fc800078e0220 */
[C---:B----4-:R-:W-:Y:S01]  /*c700*/  IMAD.WIDE R24, R143.reuse, 0x4, R24 ;  /* 0x000000048f187825 */ /* 0x050fe200078e0218 */
[----:B------:R2:W-:Y:S03]  /*c710*/  STL.64 [R1+0x610], R32 ;  /* 0x0006102001007387 */ /* 0x0005e60000100a00 */
[C---:B------:R-:W-:Y:S01]  /*c720*/  IMAD.WIDE R16, R143.reuse, 0x4, R16 ;  /* 0x000000048f107825 */ /* 0x040fe200078e0210 */
[----:B------:R2:W-:Y:S04]  /*c730*/  STL.64 [R1+0x628], R24 ;  /* 0x0006281801007387 */ /* 0x0005e80000100a00 */
[----:B------:R2:W-:Y:S01]  /*c740*/  STL.64 [R1+0x638], R16 ;  /* 0x0006381001007387 */ /* 0x0005e20000100a00 */
[----:B------:R-:W-:-:S04]  /*c750*/  IMAD.WIDE R36, R143, 0x4, R36 ;  /* 0x000000048f247825 */ /* 0x000fc800078e0224 */
[C---:B------:R-:W-:Y:S01]  /*c760*/  IMAD.WIDE R30, R143.reuse, 0x4, R30 ;  /* 0x000000048f1e7825 */ /* 0x040fe200078e021e */
[----:B------:R2:W-:Y:S03]  /*c770*/  STL.64 [R1+0x5c0], R36 ;  /* 0x0005c02401007387 */ /* 0x0005e60000100a00 */
[C---:B------:R-:W-:Y:S01]  /*c780*/  IMAD.WIDE R22, R143.reuse, 0x4, R22 ;  /* 0x000000048f167825 */ /* 0x040fe200078e0216 */
[----:B------:R2:W-:Y:S03]  /*c790*/  STL.64 [R1+0x5e8], R30 ;  /* 0x0005e81e01007387 */ /* 0x0005e60000100a00 */
[C---:B------:R-:W-:Y:S01]  /*c7a0*/  IMAD.WIDE R14, R143.reuse, 0x4, R14 ;  /* 0x000000048f0e7825 */ /* 0x040fe200078e020e */
[----:B------:R2:W-:Y:S04]  /*c7b0*/  STL.64 [R1+0x608], R22 ;  /* 0x0006081601007387 */ /* 0x0005e80000100a00 */
[----:B------:R2:W-:Y:S01]  /*c7c0*/  STL.64 [R1+0x620], R14 ;  /* 0x0006200e01007387 */ /* 0x0005e20000100a00 */
[----:B------:R-:W-:-:S05]  /*c7d0*/  IMAD.WIDE R28, R143, 0x4, R28 ;  /* 0x000000048f1c7825 */ /* 0x000fca00078e021c */
[----:B------:R2:W-:Y:S01]  /*c7e0*/  STL.64 [R1+0x48], R28 ;  /* 0x0000481c01007387 */ /* 0x0005e20000100a00 */
[----:B---3--:R-:W-:-:S03]  /*c7f0*/  IMAD.WIDE R206, R143, 0x4, R56 ;  /* 0x000000048fce7825 */ /* 0x008fc600078e0238 */
[----:B------:R-:W3:Y:S01]  /*c800*/  LDL.LU.64 R56, [R1+0x160] ;  /* 0x0001600001387983 */ /* 0x000ee20000300a00 */
[----:B------:R-:W-:-:S05]  /*c810*/  IMAD.WIDE R20, R143, 0x4, R20 ;  /* 0x000000048f147825 */ /* 0x000fca00078e0214 */
[----:B------:R2:W-:Y:S04]  /*c820*/  STL.64 [R1+0x5e0], R20 ;  /* 0x0005e01401007387 */ /* 0x0005e80000100a00 */
[----:B------:R-:W4:Y:S04]  /*c830*/  LDL.LU.64 R110, [R1+0x168] ;  /* 0x00016800016e7983 */ /* 0x000f280000300a00 */
[----:B------:R-:W2:Y:S04]  /*c840*/  LDL.LU.64 R108, [R1+0x170] ;  /* 0x00017000016c7983 */ /* 0x000ea80000300a00 */
[----:B------:R-:W2:Y:S04]  /*c850*/  LDL.LU.64 R106, [R1+0x178] ;  /* 0x00017800016a7983 */ /* 0x000ea80000300a00 */
[----:B------:R-:W2:Y:S04]  /*c860*/  LDL.LU.64 R104, [R1+0x188] ;  /* 0x0001880001687983 */ /* 0x000ea80000300a00 */
[----:B------:R-:W2:Y:S04]  /*c870*/  LDL.LU.64 R102, [R1+0x180] ;  /* 0x0001800001667983 */ /* 0x000ea80000300a00 */
[----:B------:R-:W4:Y:S04]  /*c880*/  LDL.LU.64 R100, [R1+0x190] ;  /* 0x0001900001647983 */ /* 0x000f280000300a00 */
[----:B------:R-:W4:Y:S04]  /*c890*/  LDL.LU.64 R98, [R1+0x198] ;  /* 0x0001980001627983 */ /* 0x000f280000300a00 */
[----:B------:R-:W4:Y:S04]  /*c8a0*/  LDL.LU.64 R96, [R1+0x1a0] ;  /* 0x0001a00001607983 */ /* 0x000f280000300a00 */
[----:B------:R-:W4:Y:S04]  /*c8b0*/  LDL.LU.64 R94, [R1+0x1a8] ;  /* 0x0001a800015e7983 */ /* 0x000f280000300a00 */
[----:B------:R-:W4:Y:S04]  /*c8c0*/  LDL.LU.64 R92, [R1+0x1b0] ;  /* 0x0001b000015c7983 */ /* 0x000f280000300a00 */
[----:B------:R-:W4:Y:S04]  /*c8d0*/  LDL.LU.64 R90, [R1+0x1b8] ;  /* 0x0001b800015a7983 */ /* 0x000f280000300a00 */
[----:B------:R-:W4:Y:S04]  /*c8e0*/  LDL.LU.64 R88, [R1+0x1c0] ;  /* 0x0001c00001587983 */ /* 0x000f280000300a00 */
[----:B------:R-:W4:Y:S01]  /*c8f0*/  LDL.LU.64 R86, [R1+0x1c8] ;  /* 0x0001c80001567983 */ /* 0x000f220000300a00 */
[----:B------:R-:W-:-:S03]  /*c900*/  IMAD.WIDE R230, R143, 0x4, R76 ;  /* 0x000000048fe67825 */ /* 0x000fc600078e024c */
        /* <DEDUP_REMOVED lines=20> */
[----:B------:R-:W4:Y:S04]  /*ca50*/  LDL.LU.64 R64, [R1+0x220] ;  /* 0x0002200001407983 */ /* 0x000f280000300a00 */
[----:B------:R-:W4:Y:S04]  /*ca60*/  LDL.LU.64 R62, [R1+0x228] ;  /* 0x00022800013e7983 */ /* 0x000f280000300a00 */
[----:B------:R-:W4:Y:S04]  /*ca70*/  LDL.LU.64 R60, [R1+0x230] ;  /* 0x00023000013c7983 */ /* 0x000f280000300a00 */
[----:B------:R-:W4:Y:S04]  /*ca80*/  LDL.LU.64 R58, [R1+0x238] ;  /* 0x00023800013a7983 */ /* 0x000f280000300a00 */
[----:B------:R-:W4:Y:S01]  /*ca90*/  LDL.LU.64 R52, [R1+0x240] ;  /* 0x0002400001347983 */ /* 0x000f220000300a00 */
[----:B------:R-:W-:-:S05]  /*caa0*/  IMAD.WIDE R12, R143, 0x4, R12 ;  /* 0x000000048f0c7825 */ /* 0x000fca00078e020c */
[----:B------:R1:W-:Y:S01]  /*cab0*/  STL.64 [R1+0x600], R12 ;  /* 0x0006000c01007387 */ /* 0x0003e20000100a00 */
[----:B---3--:R-:W-:-:S03]  /*cac0*/  IMAD.WIDE R202, R143, 0x4, R56 ;  /* 0x000000048fca7825 */ /* 0x008fc600078e0238 */
[----:B------:R-:W3:Y:S01]  /*cad0*/  LDL.LU.64 R56, [R1+0x248] ;  /* 0x0002480001387983 */ /* 0x000ee20000300a00 */
[----:B--2---:R-:W-:-:S04]  /*cae0*/  IMAD.WIDE R194, R143, 0x4, R102 ;  /* 0x000000048fc27825 */ /* 0x004fc800078e0266 */
[----:B----4-:R-:W-:-:S04]  /*caf0*/  IMAD.WIDE R192, R143, 0x4, R100 ;  /* 0x000000048fc07825 */ /* 0x010fc800078e0264 */
[----:B------:R-:W-:-:S04]  /*cb00*/  IMAD.WIDE R190, R143, 0x4, R98 ;  /* 0x000000048fbe7825 */ /* 0x000fc800078e0262 */
[----:B------:R-:W-:-:S04]  /*cb10*/  IMAD.WIDE R178, R143, 0x4, R86 ;  /* 0x000000048fb27825 */ /* 0x000fc800078e0256 */
[----:B------:R-:W-:-:S04]  /*cb20*/  IMAD.WIDE R176, R143, 0x4, R84 ;  /* 0x000000048fb07825 */ /* 0x000fc800078e0254 */
[----:B------:R-:W-:-:S04]  /*cb30*/  IMAD.WIDE R174, R143, 0x4, R82 ;  /* 0x000000048fae7825 */ /* 0x000fc800078e0252 */
[----:B------:R-:W-:-:S04]  /*cb40*/  IMAD.WIDE R162, R143, 0x4, R70 ;  /* 0x000000048fa27825 */ /* 0x000fc800078e0246 */
[----:B------:R-:W-:-:S05]  /*cb50*/  IMAD.WIDE R134, R6, 0x4, R62 ;  /* 0x0000000406867825 */ /* 0x000fca00078e023e */
[----:B------:R2:W-:Y:S04]  /*cb60*/  LDGSTS.E [R252+0x101fc], desc[UR22][R134.64], !P6 ;  /* 0x101fc00086fc7fae */ /* 0x0005e8000f1a1016 */
[----:B------:R-:W0:Y:S01]  /*cb70*/  LDGDEPBAR ;  /* 0x00000000000079af */ /* 0x000e220000000000 */
[----:B------:R-:W-:-:S04]  /*cb80*/  IMAD.WIDE R150, R143, 0x4, R52 ;  /* 0x000000048f967825 */ /* 0x000fc800078e0234 */
[----:B------:R-:W-:-:S05]  /*cb90*/  VIADD R53, R3, UR7 ;  /* 0x0000000703357c36 */ /* 0x000fca0008000000 */
[----:B------:R2:W-:Y:S04]  /*cba0*/  LDGSTS.E [R53+0x28000], desc[UR22][R54.64], P3 ;  /* 0x2800000036357fae */ /* 0x0005e800099a1016 */
[----:B------:R2:W-:Y:S04]  /*cbb0*/  LDGSTS.E [R53+0x28400], desc[UR22][R234.64], P3 ;  /* 0x28400000ea357fae */ /* 0x0005e800099a1016 */
[----:B------:R2:W-:Y:S04]  /*cbc0*/  LDGSTS.E [R53+0x28800], desc[UR22][R230.64], P3 ;  /* 0x28800000e6357fae */ /* 0x0005e800099a1016 */
[----:B------:R2:W-:Y:S04]  /*cbd0*/  LDGSTS.E [R53+0x28c00], desc[UR22][R222.64], P3 ;  /* 0x28c00000de357fae */ /* 0x0005e800099a1016 */
[----:B------:R2:W-:Y:S04]  /*cbe0*/  LDGSTS.E [R53+0x29000], desc[UR22][R208.64], P3 ;  /* 0x29000000d0357fae */ /* 0x0005e800099a1016 */
[----:B------:R2:W-:Y:S04]  /*cbf0*/  LDGSTS.E [R53+0x29400], desc[UR22][R194.64], P3 ;  /* 0x29400000c2357fae */ /* 0x0005e800099a1016 */
[----:B------:R2:W-:Y:S01]  /*cc00*/  LDGSTS.E [R53+0x29800], desc[UR22][R178.64], P3 ;  /* 0x29800000b2357fae */ /* 0x0005e200099a1016 */
[----:B------:R-:W-:-:S03]  /*cc10*/  IMAD.WIDE R160, R143, 0x4, R68 ;  /* 0x000000048fa07825 */ /* 0x000fc600078e0244 */
[----:B------:R2:W-:Y:S04]  /*cc20*/  LDGSTS.E [R53+0x29c00], desc[UR22][R162.64], P3 ;  /* 0x29c00000a2357fae */ /* 0x0005e800099a1016 */
        /* <DEDUP_REMOVED lines=13> */
[----:B------:R2:W-:Y:S01]  /*cd00*/  LDGSTS.E [R141+0x29100], desc[UR22][R204.64], P3 ;  /* 0x29100000cc8d7fae */ /* 0x0005e200099a1016 */
[----:B------:R-:W-:-:S03]  /*cd10*/  IMAD.WIDE R188, R143, 0x4, R96 ;  /* 0x000000048fbc7825 */ /* 0x000fc600078e0260 */
[----:B------:R2:W-:Y:S01]  /*cd20*/  LDGSTS.E [R141+0x29500], desc[UR22][R190.64], P3 ;  /* 0x29500000be8d7fae */ /* 0x0005e200099a1016 */
[----:B------:R-:W-:-:S03]  /*cd30*/  IMAD.WIDE R172, R143, 0x4, R80 ;  /* 0x000000048fac7825 */ /* 0x000fc600078e0250 */
[----:B------:R2:W-:Y:S01]  /*cd40*/  LDGSTS.E [R141+0x29900], desc[UR22][R174.64], P3 ;  /* 0x29900000ae8d7fae */ /* 0x0005e200099a1016 */
[----:B------:R-:W-:-:S03]  /*cd50*/  IMAD.WIDE R156, R143, 0x4, R64 ;  /* 0x000000048f9c7825 */ /* 0x000fc600078e0240 */
        /* <DEDUP_REMOVED lines=31> */
[----:B-1----:R-:W-:-:S03]  /*cf50*/  VIADD R0, R9, 0xfffffefe ;  /* 0xfffffefe09007836 */ /* 0x002fc60000000000 */
[----:B------:R2:W-:Y:S01]  /*cf60*/  LDGSTS.E [R138+0x29680], desc[UR22][R184.64], P3 ;  /* 0x29680000b88a7fae */ /* 0x0005e200099a1016 */
[----:B------:R-:W-:-:S03]  /*cf70*/  IMAD.WIDE R182, R143, 0x4, R90 ;  /* 0x000000048fb67825 */ /* 0x000fc600078e025a */
[----:B------:R2:W-:Y:S01]  /*cf80*/  LDGSTS.E [R138+0x29a80], desc[UR22][R168.64], P3 ;  /* 0x29a80000a88a7fae */ /* 0x0005e200099a1016 */
[----:B------:R-:W-:-:S03]  /*cf90*/  IMAD.WIDE R166, R143, 0x4, R74 ;  /* 0x000000048fa67825 */ /* 0x000fc600078e024a */
[----:B------:R2:W-:Y:S04]  /*cfa0*/  LDGSTS.E [R138+0x29e80], desc[UR22][R152.64], P3 ;  /* 0x29e80000988a7fae */ /* 0x0005e800099a1016 */
[----:B------:R2:W-:Y:S04]  /*cfb0*/  LDGSTS.E [R137+0x28300], desc[UR22][R26.64], P3 ;  /* 0x283000001a897fae */ /* 0x0005e800099a1016 */
[----:B------:R2:W-:Y:S01]  /*cfc0*/  LDGSTS.E [R137+0x28700], desc[UR22][R24.64], P3 ;  /* 0x2870000018897fae */ /* 0x0005e200099a1016 */
[----:B------:R-:W-:-:S03]  /*cfd0*/  ISETP.GE.U32.AND P5, PT, R0, 0x7ffffe7f, PT ;  /* 0x7ffffe7f0000780c */ /* 0x000fc60003fa6070 */
[----:B------:R2:W-:Y:S01]  /*cfe0*/  LDGSTS.E [R137+0x28b00], desc[UR22][R22.64], P3 ;  /* 0x28b0000016897fae */ /* 0x0005e200099a1016 */
[----:B------:R-:W-:-:S03]  /*cff0*/  VIADD R0, R2, 0xfffffeff ;  /* 0xfffffeff02007836 */ /* 0x000fc60000000000 */
[----:B------:R2:W-:Y:S01]  /*d000*/  LDGSTS.E [R137+0x28f00], desc[UR22][R20.64], P3 ;  /* 0x28f0000014897fae */ /* 0x0005e200099a1016 */
[----:B------:R-:W-:-:S03]  /*d010*/  IMAD.WIDE R8, R143, 0x4, R104 ;  /* 0x000000048f087825 */ /* 0x000fc600078e0268 */
[----:B------:R2:W-:Y:S01]  /*d020*/  LDGSTS.E [R137+0x29300], desc[UR22][R196.64], P3 ;  /* 0x29300000c4897fae */ /* 0x0005e200099a1016 */
[----:B------:R-:W-:-:S03]  /*d030*/  IMAD.WIDE R180, R143, 0x4, R88 ;  /* 0x000000048fb47825 */ /* 0x000fc600078e0258 */
[----:B------:R2:W-:Y:S01]  /*d040*/  LDGSTS.E [R137+0x29700], desc[UR22][R182.64], P3 ;  /* 0x29700000b6897fae */ /* 0x0005e200099a1016 */
[----:B------:R-:W-:-:S03]  /*d050*/  IMAD.WIDE R164, R143, 0x4, R72 ;  /* 0x000000048fa47825 */ /* 0x000fc600078e0248 */
[----:B------:R2:W-:Y:S01]  /*d060*/  LDGSTS.E [R137+0x29b00], desc[UR22][R166.64], P3 ;  /* 0x29b00000a6897fae */ /* 0x0005e200099a1016 */
[----:B---3--:R-:W-:-:S03]  /*d070*/  IMAD.WIDE R148, R143, 0x4, R56 ;  /* 0x000000048f947825 */ /* 0x008fc600078e0238 */
[----:B------:R2:W-:Y:S01]  /*d080*/  LDGSTS.E [R137+0x29f00], desc[UR22][R150.64], P3 ;  /* 0x29f0000096897fae */ /* 0x0005e200099a1016 */
[----:B------:R-:W-:-:S03]  /*d090*/  ISETP.GE.U32.AND P4, PT, R0, 0x7ffffe80, PT ;  /* 0x7ffffe800000780c */ /* 0x000fc60003f86070 */
[----:B------:R2:W-:Y:S01]  /*d0a0*/  LDGSTS.E [R136+0x28380], desc[UR22][R18.64], P3 ;  /* 0x2838000012887fae */ /* 0x0005e200099a1016 */
[----:B------:R-:W-:-:S03]  /*d0b0*/  IMAD.SHL.U32 R2, R6, 0x4, RZ ;  /* 0x0000000406027824 */ /* 0x000fc600078e00ff */
[----:B------:R2:W-:Y:S01]  /*d0c0*/  LDGSTS.E [R136+0x28780], desc[UR22][R16.64], P3 ;  /* 0x2878000010887fae */ /* 0x0005e200099a1016 */
[----:B------:R-:W-:-:S03]  /*d0d0*/  SHF.R.S32.HI R0, RZ, 0x1f, R6 ;  /* 0x0000001fff007819 */ /* 0x000fc60000011406 */
[----:B------:R2:W-:Y:S04]  /*d0e0*/  LDGSTS.E [R136+0x28b80], desc[UR22][R14.64], P3 ;  /* 0x28b800000e887fae */ /* 0x0005e800099a1016 */
[----:B------:R2:W-:Y:S04]  /*d0f0*/  LDGSTS.E [R136+0x28f80], desc[UR22][R12.64], P3 ;  /* 0x28f800000c887fae */ /* 0x0005e800099a1016 */
[----:B------:R2:W-:Y:S01]  /*d100*/  LDGSTS.E [R136+0x29380], desc[UR22][R8.64], P3 ;  /* 0x2938000008887fae */ /* 0x0005e200099a1016 */
[----:B------:R-:W-:-:S03]  /*d110*/  SHF.L.U64.HI R0, R6, 0x2, R0 ;  /* 0x0000000206007819 */ /* 0x000fc60000010200 */
[----:B------:R2:W-:Y:S04]  /*d120*/  LDGSTS.E [R136+0x29780], desc[UR22][R180.64], P3 ;  /* 0x29780000b4887fae */ /* 0x0005e800099a1016 */
[----:B------:R2:W-:Y:S04]  /*d130*/  LDGSTS.E [R136+0x29b80], desc[UR22][R164.64], P3 ;  /* 0x29b80000a4887fae */ /* 0x0005e800099a1016 */
[----:B------:R2:W-:Y:S01]  /*d140*/  LDGSTS.E [R136+0x29f80], desc[UR22][R148.64], P3 ;  /* 0x29f8000094887fae */ /* 0x0005e200099a1016 */
[----:B------:R-:W-:-:S03]  /*d150*/  IADD3 R146, P3, PT, R132, R2, RZ ;  /* 0x0000000284927210 */ /* 0x000fc60007f7e0ff */
[----:B------:R2:W-:Y:S02]  /*d160*/  STL.64 [R1+0x50], R8 ;  /* 0x0000500801007387 */ /* 0x0005e40000100a00 */
[----:B------:R-:W-:Y:S02]  /*d170*/  IMAD.X R147, R133, 0x1, R0, P3 ;  /* 0x0000000185937824 */ /* 0x000fe400018e0600 */
[----:B------:R2:W5:Y:S04]  /*d180*/  LDL.LU.64 R132, [R1+0x660] ;  /* 0x0006600001847983 */ /* 0x0005680000300a00 */
[----:B------:R-:W0:Y:S01]  /*d190*/  LDGDEPBAR ;  /* 0x00000000000079af */ /* 0x000e220000000000 */
[----:B------:R-:W-:Y:S01]  /*d1a0*/  IADD3 R144, P3, PT, R4, R2, RZ ;  /* 0x0000000204907210 */ /* 0x000fe20007f7e0ff */
[----:B------:R-:W-:-:S04]  /*d1b0*/  UIADD3 UR11, UPT, UPT, UR8, 0x80, URZ ;  /* 0x00000080080b7890 */ /* 0x000fc8000fffe0ff */
[----:B------:R-:W-:Y:S01]  /*d1c0*/  IMAD.X R145, R5, 0x1, R0, P3 ;  /* 0x0000000105917824 */ /* 0x000fe200018e0600 */
[----:B------:R-:W-:Y:S01]  /*d1d0*/  ISETP.LT.OR P3, PT, R11, 0x80, P0 ;  /* 0x000000800b00780c */ /* 0x000fe20000761670 */
[----:B------:R-:W-:-:S04]  /*d1e0*/  DEPBAR.LE SB0, 0x2 ;  /* 0x000080800000791a */ /* 0x000fc80000000000 */
[----:B------:R-:W-:Y:S06]  /*d1f0*/  BAR.SYNC.DEFER_BLOCKING 0x0 ;  /* 0x0000000000007b1d */ /* 0x000fec0000010000 */
[----:B--2---:R-:W-:Y:S05]  /*d200*/  @!P1 BRA `(.L_x_12) ;  /* 0x0000000000849947 */ /* 0x004fea0003800000 */
[----:B------:R-:W-:Y:S04]  /*d210*/  LDS.128 R4, [R252] ;  /* 0x00000000fc047984 */ /* 0x000fe80000000c00 */
[----:B------:R-:W-:Y:S04]  /*d220*/  LDS.128 R8, [R252+0x10] ;  /* 0x00001000fc087984 */ /* 0x000fe80000000c00 */
        /* <DEDUP_REMOVED lines=29> */
[----:B------:R-:W1:Y:S02]  /*d400*/  LDS.128 R128, [R252+0x1f0] ;  /* 0x0001f000fc807984 */ /* 0x000e640000000c00 */
[----:B-1----:R1:W-:Y:S02]  /*d410*/  STTM.x128 tmem[UR9+0x80], R4 ;  /* 0x00008004000079ed */ /* 0x0023e400083c0009 */
.L_x_12:
[----:B------:R-:W2:Y:S02]  /*d420*/  FENCE.VIEW.ASYNC.T ;  /* 0x00000000000073c6 */ /* 0x000ea40000000200 */
[----:B--2---:R-:W-:Y:S06]  /*d430*/  BAR.SYNC.DEFER_BLOCKING 0x0 ;  /* 0x0000000000007b1d */ /* 0x004fec0000010000 */
[----:B------:R-:W-:Y:S01]  /*d440*/  @!PT LDS RZ, [RZ] ;  /* 0x00000000fffff984 */ /* 0x000fe20000000800 */
[----:B------:R-:W-:Y:S01]  /*d450*/  @!PT LDS RZ, [RZ] ;  /* 0x00000000fffff984 */ /* 0x000fe20000000800 */
[----:B------:R-:W-:Y:S01]  /*d460*/  @!PT LDS RZ, [RZ] ;  /* 0x00000000fffff984 */ /* 0x000fe20000000800 */
[----:B------:R-:W-:Y:S01]  /*d470*/  @!PT LDS RZ, [RZ] ;  /* 0x00000000fffff984 */ /* 0x000fe20000000800 */
[----:B------:R-:W-:-:S00]  /*d480*/  MEMBAR.ALL.CTA ;  /* 0x0000000000007992 */ /* 0x000fc00000008000 */
[----:B------:R-:W-:Y:S06]  /*d490*/  MEMBAR.ALL.GPU ;  /* 0x0000000000007992 */ /* 0x000fec000000a000 */
[----:B------:R-:W-:-:S00]  /*d4a0*/  ERRBAR ;  /* 0x00000000000079ab */ /* 0x000fc00000000000 */
[----:B------:R-:W-:Y:S08]  /*d4b0*/  CGAERRBAR ;  /* 0x00000000000075ab */ /* 0x000ff00000000000 */
[----:B------:R-:W-:Y:S06]  /*d4c0*/  UCGABAR_ARV ;  /* 0x00000000000079c7 */ /* 0x000fec0008000000 */
[----:B------:R-:W-:Y:S01]  /*d4d0*/  UCGABAR_WAIT ;  /* 0x0000000000007dc7 */ /* 0x000fe20008000000 */
[----:B------:R-:W-:Y:S01]  /*d4e0*/  CCTL.IVALL ;  /* 0x00000000ff00798f */ /* 0x000fe20002000000 */
[----:B------:R-:W-:Y:S05]  /*d4f0*/  @P3 BRA `(.L_x_13) ;  /* 0x00000004003c3947 */ /* 0x000fea0003800000 */
[----:B------:R-:W-:Y:S01]  /*d500*/  UIADD3 UR17, UPT, UPT, UR7, 0x20000, URZ ;  /* 0x0002000007117890 */ /* 0x000fe2000fffe0ff */
[----:B------:R-:W-:Y:S01]  /*d510*/  UMOV UR20, URZ ;  /* 0x000000ff00147c82 */ /* 0x000fe20008000000 */
[----:B------:R-:W-:Y:S02]  /*d520*/  UIADD3 UR25, UPT, UPT, UR8, 0x88, URZ ;  /* 0x0000008808197890 */ /* 0x000fe4000fffe0ff */
[----:B------:R-:W-:Y:S02]  /*d530*/  USHF.R.U32.HI UR70, URZ, 0x4, UR17 ;  /* 0x00000004ff467899 */ /* 0x000fe40008011611 */
[----:B------:R-:W-:Y:S02]  /*d540*/  UIADD3 UR24, UPT, UPT, UR8, 0x90, URZ ;  /* 0x0000009008187890 */ /* 0x000fe4000fffe0ff */
[----:B------:R-:W-:Y:S02]  /*d550*/  USGXT.U32 UR70, UR70, 0xe ;  /* 0x0000000e4646789a */ /* 0x000fe40008000000 */
[----:B------:R-:W-:-:S02]  /*d560*/  UIADD3 UR13, UPT, UPT, UR8, 0x98, URZ ;  /* 0x00000098080d7890 */ /* 0x000fc4000fffe0ff */
[----:B------:R-:W-:Y:S02]  /*d570*/  UIADD3 UR60, UP1, UPT, UR70, 0x2, URZ ;  /* 0x00000002463c7890 */ /* 0x000fe4000ff3e0ff */
[----:B------:R-:W-:Y:S02]  /*d580*/  UIADD3 UR5, UPT, UPT, UR8, 0xa0, URZ ;  /* 0x000000a008057890 */ /* 0x000fe4000fffe0ff */
[----:B------:R-:W-:Y:S02]  /*d590*/  UIADD3.X UR61, UPT, UPT, UR20, 0x40004040, URZ, UP1, !UPT ;  /* 0x40004040143d7890 */ /* 0x000fe40008ffe4ff */
[----:B------:R-:W-:Y:S02]  /*d5a0*/  UIADD3 UR4, UPT, UPT, UR8, 0xa8, URZ ;  /* 0x000000a808047890 */ /* 0x000fe4000fffe0ff */
[----:B------:R-:W-:Y:S02]  /*d5b0*/  UIADD3.64 UR66, UPT, UPT, UR60, 0x2, URZ ;  /* 0x000000023c427897 */ /* 0x000fe4000fffe0ff */
[----:B------:R-:W-:-:S02]  /*d5c0*/  UIADD3.64 UR58, UPT, UPT, UR60, 0x4, URZ ;  /* 0x000000043c3a7897 */ /* 0x000fc4000fffe0ff */
[----:B------:R-:W-:Y:S02]  /*d5d0*/  UIADD3.64 UR56, UPT, UPT, UR60, 0x1fe, URZ ;  /* 0x000001fe3c387897 */ /* 0x000fe4000fffe0ff */
[----:B------:R-:W-:Y:S02]  /*d5e0*/  UIADD3.64 UR54, UPT, UPT, UR60, 0x200, URZ ;  /* 0x000002003c367897 */ /* 0x000fe4000fffe0ff */
[----:B------:R-:W-:Y:S02]  /*d5f0*/  UIADD3 UR6, UPT, UPT, UR8, 0xb0, URZ ;  /* 0x000000b008067890 */ /* 0x000fe4000fffe0ff */
[----:B------:R-:W-:Y:S01]  /*d600*/  UIADD3.64 UR52, UPT, UPT, UR60, 0x202, URZ ;  /* 0x000002023c347897 */ /* 0x000fe2000fffe0ff */
[----:B------:R-:W-:Y:S01]  /*d610*/  UMOV UR72, 0x0 ;  /* 0x0000000000487882 */ /* 0x000fe20000000000 */
[----:B------:R-:W-:Y:S01]  /*d620*/  UMOV UR73, 0x10200910 ;  /* 0x1020091000497882 */ /* 0x000fe20000000000 */
[----:B------:R-:W-:Y:S02]  /*d630*/  UIADD3 UR12, UPT, UPT, UR8, 0xb8, URZ ;  /* 0x000000b8080c7890 */ /* 0x000fe4000fffe0ff */
[----:B------:R-:W-:Y:S01]  /*d640*/  UIADD3.64 UR50, UPT, UPT, UR60, 0x204, URZ ;  /* 0x000002043c327897 */ /* 0x000fe2000fffe0ff */
[----:B------:R-:W-:Y:S01]  /*d650*/  UMOV UR71, 0x40004040 ;  /* 0x4000404000477882 */ /* 0x000fe20000000000 */
[----:B------:R-:W-:Y:S01]  /*d660*/  UMOV UR68, 0x0 ;  /* 0x0000000000447882 */ /* 0x000fe20000000000 */
[----:B------:R-:W-:Y:S01]  /*d670*/  UMOV UR69, 0x10200910 ;  /* 0x1020091000457882 */ /* 0x000fe20000000000 */
[----:B------:R-:W-:-:S02]  /*d680*/  UIADD3 UR14, UPT, UPT, UR8, 0xc0, URZ ;  /* 0x000000c0080e7890 */ /* 0x000fc4000fffe0ff */
[----:B------:R2:W-:Y:S01]  /*d690*/  UTCHMMA.2CTA tmem[UR11], gdesc[UR70], tmem[UR8], tmem[UR72], idesc[UR73], !UPT ;  /* 0x00ff48460b0079ea */ /* 0x0005e2000fa00008 */
[----:B------:R-:W-:Y:S02]  /*d6a0*/  UIADD3.64 UR48, UPT, UPT, UR60, 0x3fe, URZ ;  /* 0x000003fe3c307897 */ /* 0x000fe4000fffe0ff */
[----:B------:R-:W-:Y:S01]  /*d6b0*/  UTCHMMA.2CTA tmem[UR25], gdesc[UR60], tmem[UR8], tmem[UR68], idesc[UR69], UPT ;  /* 0x00ff443c190079ea */ /* 0x000fe2000ba00008 */
[----:B------:R-:W-:Y:S01]  /*d6c0*/  UMOV UR64, 0x0 ;  /* 0x0000000000407882 */ /* 0x000fe20000000000 */
[----:B------:R-:W-:Y:S01]  /*d6d0*/  UMOV UR65, 0x10200910 ;  /* 0x1020091000417882 */ /* 0x000fe20000000000 */
[----:B------:R-:W-:Y:S02]  /*d6e0*/  UIADD3 UR15, UPT, UPT, UR8, 0xc8, URZ ;  /* 0x000000c8080f7890 */ /* 0x000fe4000fffe0ff */
[----:B------:R3:W-:Y:S01]  /*d6f0*/  UTCHMMA.2CTA tmem[UR24], gdesc[UR66], tmem[UR8], tmem[UR64], idesc[UR65], UPT ;  /* 0x00ff4042180079ea */ /* 0x0007e2000ba00008 */
[----:B------:R-:W-:Y:S01]  /*d700*/  UIADD3.64 UR44, UPT, UPT, UR60, 0x400, URZ ;  /* 0x000004003c2c7897 */ /* 0x000fe2000fffe0ff */
[----:B------:R-:W-:Y:S01]  /*d710*/  UTCHMMA.2CTA tmem[UR13], gdesc[UR58], tmem[UR8], tmem[UR72], idesc[UR73], UPT ;  /* 0x00ff483a0d0079ea */ /* 0x000fe2000ba00008 */
[----:B------:R-:W-:-:S02]  /*d720*/  UIADD3 UR16, UPT, UPT, UR8, 0xd0, URZ ;  /* 0x000000d008107890 */ /* 0x000fc4000fffe0ff */
[----:B------:R-:W-:Y:S01]  /*d730*/  UTCHMMA.2CTA tmem[UR5], gdesc[UR56], tmem[UR8], tmem[UR64], idesc[UR65], UPT ;  /* 0x00ff4038050079ea */ /* 0x000fe2000ba00008 */
[----:B------:R-:W-:Y:S01]  /*d740*/  UIADD3.64 UR40, UPT, UPT, UR60, 0x402, URZ ;  /* 0x000004023c287897 */ /* 0x000fe2000fffe0ff */
[----:B------:R-:W-:Y:S01]  /*d750*/  UTCHMMA.2CTA tmem[UR4], gdesc[UR54], tmem[UR8], tmem[UR68], idesc[UR69], UPT ;  /* 0x00ff4436040079ea */ /* 0x000fe2000ba00008 */
[----:B------:R-:W-:Y:S02]  /*d760*/  UIADD3 UR17, UPT, UPT, UR8, 0xd8, URZ ;  /* 0x000000d808117890 */ /* 0x000fe4000fffe0ff */
[----:B------:R-:W-:Y:S02]  /*d770*/  UIADD3.64 UR36, UPT, UPT, UR60, 0x404, URZ ;  /* 0x000004043c247897 */ /* 0x000fe4000fffe0ff */
[----:B------:R-:W-:Y:S02]  /*d780*/  UIADD3 UR18, UPT, UPT, UR8, 0xe0, URZ ;  /* 0x000000e008127890 */ /* 0x000fe4000fffe0ff */
[----:B------:R-:W-:Y:S02]  /*d790*/  UIADD3.64 UR32, UPT, UPT, UR60, 0x5fe, URZ ;  /* 0x000005fe3c207897 */ /* 0x000fe4000fffe0ff */
[----:B------:R-:W-:-:S02]  /*d7a0*/  UIADD3 UR19, UPT, UPT, UR8, 0xe8, URZ ;  /* 0x000000e808137890 */ /* 0x000fc4000fffe0ff */
[----:B------:R-:W-:Y:S01]  /*d7b0*/  UIADD3.64 UR28, UPT, UPT, UR60, 0x600, URZ ;  /* 0x000006003c1c7897 */ /* 0x000fe2000fffe0ff */
[----:B--2---:R-:W-:Y:S01]  /*d7c0*/  UMOV UR70, 0x0 ;  /* 0x0000000000467882 */ /* 0x004fe20000000000 */
[----:B------:R-:W-:Y:S01]  /*d7d0*/  UMOV UR71, 0x10200910 ;  /* 0x1020091000477882 */ /* 0x000fe20000000000 */
[----:B------:R-:W-:Y:S02]  /*d7e0*/  UIADD3 UR74, UPT, UPT, UR8, 0xf0, URZ ;  /* 0x000000f0084a7890 */ /* 0x000fe4000fffe0ff */
[----:B------:R-:W-:Y:S01]  /*d7f0*/  UTCHMMA.2CTA tmem[UR6], gdesc[UR52], tmem[UR8], tmem[UR70], idesc[UR71], UPT ;  /* 0x00ff4634060079ea */ /* 0x000fe2000ba00008 */
[----:B---3--:R-:W-:Y:S01]  /*d800*/  UIADD3.64 UR24, UPT, UPT, UR60, 0x602, URZ ;  /* 0x000006023c187897 */ /* 0x008fe2000fffe0ff */
[----:B------:R2:W-:Y:S01]  /*d810*/  UTCHMMA.2CTA tmem[UR12], gdesc[UR50], tmem[UR8], tmem[UR72], idesc[UR73], UPT ;  /* 0x00ff48320c0079ea */ /* 0x0005e2000ba00008 */
[----:B------:R-:W-:Y:S01]  /*d820*/  UMOV UR76, 0x0 ;  /* 0x00000000004c7882 */ /* 0x000fe20000000000 */
[----:B------:R-:W-:Y:S01]  /*d830*/  UMOV UR77, 0x10200910 ;  /* 0x10200910004d7882 */ /* 0x000fe20000000000 */
[----:B------:R-:W-:-:S02]  /*d840*/  UIADD3 UR75, UPT, UPT, UR8, 0xf8, URZ ;  /* 0x000000f8084b7890 */ /* 0x000fc4000fffe0ff */
[----:B------:R3:W-:Y:S01]  /*d850*/  UTCHMMA.2CTA tmem[UR14], gdesc[UR48], tmem[UR8], tmem[UR76], idesc[UR77], UPT ;  /* 0x00ff4c300e0079ea */ /* 0x0007e2000ba00008 */
[----:B------:R-:W-:Y:S01]  /*d860*/  UIADD3.64 UR62, UPT, UPT, UR60, 0x604, URZ ;  /* 0x000006043c3e7897 */ /* 0x000fe2000fffe0ff */
[----:B------:R-:W-:Y:S01]  /*d870*/  UMOV UR46, 0x0 ;  /* 0x00000000002e7882 */ /* 0x000fe20000000000 */
[----:B------:R-:W-:Y:S01]  /*d880*/  UMOV UR47, 0x10200910 ;  /* 0x10200910002f7882 */ /* 0x000fe20000000000 */
[----:B------:R-:W-:Y:S01]  /*d890*/  UMOV UR42, 0x0 ;  /* 0x00000000002a7882 */ /* 0x000fe20000000000 */
[----:B------:R-:W-:Y:S01]  /*d8a0*/  UMOV UR43, 0x10200910 ;  /* 0x10200910002b7882 */ /* 0x000fe20000000000 */
[----:B------:R-:W-:Y:S01]  /*d8b0*/  UMOV UR38, 0x0 ;  /* 0x0000000000267882 */ /* 0x000fe20000000000 */
[----:B------:R-:W-:Y:S01]  /*d8c0*/  UMOV UR39, 0x10200910 ;  /* 0x1020091000277882 */ /* 0x000fe20000000000 */
[----:B------:R3:W-:Y:S01]  /*d8d0*/  UTCHMMA.2CTA tmem[UR15], gdesc[UR44], tmem[UR8], tmem[UR46], idesc[UR47], UPT ;  /* 0x00ff2e2c0f0079ea */ /* 0x0007e2000ba00008 */
        /* <DEDUP_REMOVED lines=12> */
[----:B--2---:R-:W-:Y:S01]  /*d9a0*/  UMOV UR73, 0x3 ;  /* 0x0000000300497882 */ /* 0x004fe20000000000 */
[----:B------:R3:W-:Y:S01]  /*d9b0*/  UTCHMMA.2CTA tmem[UR74], gdesc[UR24], tmem[UR8], tmem[UR26], idesc[UR27], UPT ;  /* 0x00ff1a184a0079ea */ /* 0x0007e2000ba00008 */
[----:B------:R3:W-:Y:S01]  /*d9c0*/  UTCHMMA.2CTA tmem[UR75], gdesc[UR62], tmem[UR8], tmem[UR20], idesc[UR21], UPT ;  /* 0x00ff143e4b0079ea */ /* 0x0007e2000ba00008 */
[----:B------:R3:W-:Y:S01]  /*d9d0*/  UTCBAR.2CTA.MULTICAST [UR10], URZ, UR73 ;  /* 0x000000ff0a0073e9 */ /* 0x0007e20008200849 */
[----:B------:R-:W-:Y:S01]  /*d9e0*/  NOP ;  /* 0x0000000000007918 */ /* 0x000fe20000000000 */
.L_x_13:
[----:B-1----:R-:W2:Y:S01]  /*d9f0*/  LDL.LU.64 R18, [R1+0x5a8] ;  /* 0x0005a80001127983 */ /* 0x002ea20000300a00 */
[----:B------:R-:W1:Y:S03]  /*da00*/  LDC R4, c[0x0][0x3a0] ;  /* 0x0000e800ff047b82 */ /* 0x000e660000000800 */
[----:B------:R-:W4:Y:S04]  /*da10*/  LDL.LU.64 R16, [R1+0x5a0] ;  /* 0x0005a00001107983 */ /* 0x000f280000300a00 */
[----:B---3--:R-:W3:Y:S01]  /*da20*/  LDL.LU.64 R8, [R1+0x598] ;  /* 0x0005980001087983 */ /* 0x008ee20000300a00 */
[----:B------:R-:W1:Y:S08]  /*da30*/  LDC R6, c[0x0][0x3a0] ;  /* 0x0000e800ff067b82 */ /* 0x000e700000000800 */
[----:B------:R-:W-:Y:S08]  /*da40*/  BAR.SYNC.DEFER_BLOCKING 0x0 ;  /* 0x0000000000007b1d */ /* 0x000ff00000010000 */
[----:B------:R-:W1:Y:S01]  /*da50*/  LDC R5, c[0x0][0x3a0] ;  /* 0x0000e800ff057b82 */ /* 0x000e620000000800 */
[----:B------:R-:W3:Y:S04]  /*da60*/  LDL.LU.64 R14, [R1+0x590] ;  /* 0x00059000010e7983 */ /* 0x000ee80000300a00 */
[----:B------:R-:W3:Y:S03]  /*da70*/  LDL.LU.64 R12, [R1+0x588] ;  /* 0x00058800010c7983 */ /* 0x000ee60000300a00 */
[----:B-----5:R-:W2:Y:S01]  /*da80*/  LDC R132, c[0x0][0x3a0] ;  /* 0x0000e800ff847b82 */ /* 0x020ea20000000800 */
[----:B------:R-:W3:Y:S01]  /*da90*/  LDL.LU.64 R10, [R1+0x580] ;  /* 0x00058000010a7983 */ /* 0x000ee20000300a00 */
[----:B-1----:R-:W-:-:S03]  /*daa0*/  VIADD R4, R4, 0xfffffefd ;  /* 0xfffffefd04047836 */ /* 0x002fc60000000000 */
[----:B------:R-:W-:Y:S04]  /*dab0*/  STL.64 [R1+0x690], R196 ;  /* 0x000690c401007387 */ /* 0x000fe80000100a00 */
[----:B------:R-:W-:Y:S01]  /*dac0*/  @!PT LDS RZ, [RZ] ;  /* 0x00000000fffff984 */ /* 0x000fe20000000800 */
[----:B------:R-:W-:Y:S01]  /*dad0*/  @!PT LDS RZ, [RZ] ;  /* 0x00000000fffff984 */ /* 0x000fe20000000800 */
[----:B------:R-:W-:Y:S01]  /*dae0*/  @!PT LDS RZ, [RZ] ;  /* 0x00000000fffff984 */ /* 0x000fe20000000800 */
[----:B------:R-:W-:Y:S01]  /*daf0*/  LDGSTS.E [R252], desc[UR22][R146.64], !P4 ;  /* 0x0000000092fc7fae */ /* 0x000fe2000e1a1016 */
[----:B------:R-:W-:Y:S01]  /*db00*/  ISETP.GE.U32.AND P4, PT, R4, 0x7ffffe7e, PT ;  /* 0x7ffffe7e0400780c */ /* 0x000fe20003f86070 */
[----:B------:R-:W-:Y:S02]  /*db10*/  VIADD R4, R6, 0xfffffefb ;  /* 0xfffffefb06047836 */ /* 0x000fe40000000000 */
[----:B------:R-:W-:Y:S01]  /*db20*/  LDGSTS.E [R252+0x4], desc[UR22][R144.64], !P5 ;  /* 0x0000400090fc7fae */ /* 0x000fe2000e9a1016 */
[----:B------:R-:W1:Y:S01]  /*db30*/  LDC R6, c[0x0][0x3a0] ;  /* 0x0000e800ff067b82 */ /* 0x000e620000000800 */
[----:B------:R-:W-:Y:S01]  /*db40*/  VIADD R5, R5, 0xfffffefc ;  /* 0xfffffefc05057836 */ /* 0x000fe20000000000 */
[----:B------:R-:W-:Y:S01]  /*db50*/  ISETP.GE.U32.AND P1, PT, R4, 0x7ffffe7c, PT ;  /* 0x7ffffe7c0400780c */ /* 0x000fe20003f26070 */
[----:B------:R-:W-:Y:S03]  /*db60*/  STL.64 [R1+0x688], R182 ;  /* 0x000688b601007387 */ /* 0x000fe60000100a00 */
[----:B------:R-:W-:Y:S01]  /*db70*/  ISETP.GE.U32.AND P3, PT, R5, 0x7ffffe7d, PT ;  /* 0x7ffffe7d0500780c */ /* 0x000fe20003f66070 */
[----:B------:R-:W-:Y:S01]  /*db80*/  STL.64 [R1+0x680], R166 ;  /* 0x000680a601007387 */ /* 0x000fe20000100a00 */
[----:B------:R-:W1:Y:S03]  /*db90*/  LDC R4, c[0x0][0x3a0] ;  /* 0x0000e800ff047b82 */ /* 0x000e660000000800 */
[----:B------:R-:W-:Y:S04]  /*dba0*/  STL.64 [R1+0x678], R150 ;  /* 0x0006789601007387 */ /* 0x000fe80000100a00 */
[----:B------:R1:W-:Y:S01]  /*dbb0*/  STL.64 [R1+0x670], R180 ;  /* 0x000670b401007387 */ /* 0x0003e20000100a00 */
[----:B------:R-:W2:Y:S03]  /*dbc0*/  LDC R5, c[0x0][0x3a0] ;  /* 0x0000e800ff057b82 */ /* 0x000ea60000000800 */
[----:B------:R-:W-:Y:S04]  /*dbd0*/  STL.64 [R1+0x668], R164 ;  /* 0x000668a401007387 */ /* 0x000fe80000100a00 */
[----:B------:R1:W-:Y:S02]  /*dbe0*/  STL.64 [R1+0x660], R148 ;  /* 0x0006609401007387 */ /* 0x0003e40000100a00 */
[----:B-1----:R-:W1:Y:S01]  /*dbf0*/  LDC R180, c[0x0][0x3a0] ;  /* 0x0000e800ffb47b82 */ /* 0x002e620000000800 */
[----:B--2---:R-:W-:Y:S01]  /*dc00*/  IADD3 R218, P5, PT, R18, R2, RZ ;  /* 0x0000000212da7210 */ /* 0x004fe20007fbe0ff */
[----:B------:R-:W-:-:S06]  /*dc10*/  VIADD R4, R4, 0xfffffefa ;  /* 0xfffffefa04047836 */ /* 0x000fcc0000000000 */
[----:B------:R-:W2:Y:S01]  /*dc20*/  LDC R181, c[0x0][0x3a0] ;  /* 0x0000e800ffb57b82 */ /* 0x000ea20000000800 */
[--C-:B------:R-:W-:Y:S01]  /*dc30*/  IMAD.X R219, R19, 0x1, R0.reuse, P5 ;  /* 0x0000000113db7824 */ /* 0x100fe200028e0600 */
[-C--:B----4-:R-:W-:Y:S01]  /*dc40*/  IADD3 R216, P5, PT, R16, R2.reuse, RZ ;  /* 0x0000000210d87210 */ /* 0x090fe20007fbe0ff */
[----:B------:R-:W4:Y:S04]  /*dc50*/  LDL.LU.64 R18, [R1+0x578] ;  /* 0x0005780001127983 */ /* 0x000f280000300a00 */
[--C-:B------:R-:W-:Y:S01]  /*dc60*/  IMAD.X R217, R17, 0x1, R0.reuse, P5 ;  /* 0x0000000111d97824 */ /* 0x100fe200028e0600 */
[-C--:B---3--:R-:W-:Y:S01]  /*dc70*/  IADD3 R128, P5, PT, R8, R2.reuse, RZ ;  /* 0x0000000208807210 */ /* 0x088fe20007fbe0ff */
[----:B------:R-:W3:Y:S04]  /*dc80*/  LDL.LU.64 R16, [R1+0x570] ;  /* 0x0005700001107983 */ /* 0x000ee80000300a00 */
[----:B------:R-:W-:Y:S01]  /*dc90*/  IMAD.X R129, R9, 0x1, R0, P5 ;  /* 0x0000000109817824 */ /* 0x000fe200028e0600 */
[----:B------:R-:W-:Y:S04]  /*dca0*/  LDGSTS.E [R252+0x8], desc[UR22][R218.64], !P4 ;  /* 0x00008000dafc7fae */ /* 0x000fe8000e1a1016 */
[----:B------:R-:W2:Y:S01]  /*dcb0*/  LDL.LU.64 R8, [R1+0x568] ;  /* 0x0005680001087983 */ /* 0x000ea20000300a00 */
[----:B------:R-:W-:-:S02]  /*dcc0*/  IADD3 R124, P5, PT, R14, R2, RZ ;  /* 0x000000020e7c7210 */ /* 0x000fc40007fbe0ff */
[----:B------:R-:W-:Y:S01]  /*dcd0*/  ISETP.GE.U32.AND P4, PT, R4, 0x7ffffe7b, PT ;  /* 0x7ffffe7b0400780c */ /* 0x000fe20003f86070 */
[----:B------:R-:W-:Y:S02]  /*dce0*/  LDGSTS.E [R252+0xc], desc[UR22][R216.64], !P3 ;  /* 0x0000c000d8fc7fae */ /* 0x000fe4000d9a1016 */
[--C-:B------:R-:W-:Y:S01]  /*dcf0*/  IMAD.X R125, R15, 0x1, R0.reuse, P5 ;  /* 0x000000010f7d7824 */ /* 0x100fe200028e0600 */
[-C--:B------:R-:W-:Y:S01]  /*dd00*/  IADD3 R120, P5, PT, R12, R2.reuse, RZ ;  /* 0x000000020c787210 */ /* 0x080fe20007fbe0ff */
[----:B------:R-:W2:Y:S04]  /*dd10*/  LDL.LU.64 R14, [R1+0x560] ;  /* 0x00056000010e7983 */ /* 0x000ea80000300a00 */
[--C-:B------:R-:W-:Y:S01]  /*dd20*/  IMAD.X R121, R13, 0x1, R0.reuse, P5 ;  /* 0x000000010d797824 */ /* 0x100fe200028e0600 */
[----:B------:R-:W-:Y:S01]  /*dd30*/  IADD3 R116, P5, PT, R10, R2, RZ ;  /* 0x000000020a747210 */ /* 0x000fe20007fbe0ff */
[----:B------:R-:W2:Y:S04]  /*dd40*/  LDL.LU.64 R12, [R1+0x558] ;  /* 0x00055800010c7983 */ /* 0x000ea80000300a00 */
[----:B------:R-:W-:Y:S01]  /*dd50*/  IMAD.X R117, R11, 0x1, R0, P5 ;  /* 0x000000010b757824 */ /* 0x000fe200028e0600 */
[----:B------:R-:W-:Y:S04]  /*dd60*/  LDGSTS.E [R252+0x10], desc[UR22][R128.64], !P1 ;  /* 0x0001000080fc7fae */ /* 0x000fe8000c9a1016 */
[----:B------:R-:W2:Y:S01]  /*dd70*/  LDL.LU.64 R10, [R1+0x550] ;  /* 0x00055000010a7983 */ /* 0x000ea20000300a00 */
[----:B------:R-:W-:-:S02]  /*dd80*/  VIADD R4, R6, 0xfffffef8 ;  /* 0xfffffef806047836 */ /* 0x000fc40000000000 */
[----:B------:R-:W1:Y:S01]  /*dd90*/  LDC R6, c[0x0][0x3a0] ;  /* 0x0000e800ff067b82 */ /* 0x000e620000000800 */
[----:B------:R-:W-:Y:S01]  /*dda0*/  IADD3 R5, PT, PT, R5, -0x107, RZ ;  /* 0xfffffef905057810 */ /* 0x000fe20007ffe0ff */
[----:B------:R-:W-:Y:S01]  /*ddb0*/  LDGSTS.E [R252+0x14], desc[UR22][R124.64], !P4 ;  /* 0x000140007cfc7fae */ /* 0x000fe2000e1a1016 */
[----:B----4-:R-:W-:-:S05]  /*ddc0*/  IADD3 R112, P5, PT, R18, R2, RZ ;  /* 0x0000000212707210 */ /* 0x010fca0007fbe0ff */
[--C-:B------:R-:W-:Y:S01]  /*ddd0*/  IMAD.X R113, R19, 0x1, R0.reuse, P5 ;  /* 0x0000000113717824 */ /* 0x100fe200028e0600 */
[-C--:B---3--:R-:W-:Y:S01]  /*dde0*/  IADD3 R108, P5, PT, R16, R2.reuse, RZ ;  /* 0x00000002106c7210 */ /* 0x088fe20007fbe0ff */
[----:B------:R-:W3:Y:S04]  /*ddf0*/  LDL.LU.64 R18, [R1+0x548] ;  /* 0x0005480001127983 */ /* 0x000ee80000300a00 */
[----:B------:R-:W-:Y:S02]  /*de00*/  IMAD.X R109, R17, 0x1, R0, P5 ;  /* 0x00000001116d7824 */ /* 0x000fe400028e0600 */
[----:B------:R-:W4:Y:S01]  /*de10*/  LDL.LU.64 R16, [R1+0x540] ;  /* 0x0005400001107983 */ /* 0x000f220000300a00 */
[----:B--2---:R-:W-:-:S05]  /*de20*/  IADD3 R104, P5, PT, R8, R2, RZ ;  /* 0x0000000208687210 */ /* 0x004fca0007fbe0ff */
[----:B------:R-:W-:Y:S02]  /*de30*/  IMAD.X R105, R9, 0x1, R0, P5 ;  /* 0x0000000109697824 */ /* 0x000fe400028e0600 */
[----:B------:R-:W2:Y:S01]  /*de40*/  LDL.LU.64 R8, [R1+0x538] ;  /* 0x0005380001087983 */ /* 0x000ea20000300a00 */
[----:B------:R-:W-:-:S05]  /*de50*/  IADD3 R100, P5, PT, R14, R2, RZ ;  /* 0x000000020e647210 */ /* 0x000fca0007fbe0ff */
[--C-:B------:R-:W-:Y:S01]  /*de60*/  IMAD.X R101, R15, 0x1, R0.reuse, P5 ;  /* 0x000000010f657824 */ /* 0x100fe200028e0600 */
[-C--:B------:R-:W-:Y:S01]  /*de70*/  IADD3 R96, P5, PT, R12, R2.reuse, RZ ;  /* 0x000000020c607210 */ /* 0x080fe20007fbe0ff */
[----:B------:R-:W2:Y:S04]  /*de80*/  LDL.LU.64 R14, [R1+0x530] ;  /* 0x00053000010e7983 */ /* 0x000ea80000300a00 */
[----:B------:R-:W-:Y:S02]  /*de90*/  IMAD.X R97, R13, 0x1, R0, P5 ;  /* 0x000000010d617824 */ /* 0x000fe400028e0600 */
[----:B------:R-:W2:Y:S01]  /*dea0*/  LDL.LU.64 R12, [R1+0x528] ;  /* 0x00052800010c7983 */ /* 0x000ea20000300a00 */
[----:B------:R-:W-:-:S05]  /*deb0*/  IADD3 R92, P5, PT, R10, R2, RZ ;  /* 0x000000020a5c7210 */ /* 0x000fca0007fbe0ff */
[----:B------:R-:W-:Y:S02]  /*dec0*/  IMAD.X R93, R11, 0x1, R0, P5 ;  /* 0x000000010b5d7824 */ /* 0x000fe400028e0600 */
[----:B------:R-:W2:Y:S01]  /*ded0*/  LDL.LU.64 R10, [R1+0x520] ;  /* 0x00052000010a7983 */ /* 0x000ea20000300a00 */
[----:B---3--:R-:W-:-:S05]  /*dee0*/  IADD3 R88, P5, PT, R18, R2, RZ ;  /* 0x0000000212587210 */ /* 0x008fca0007fbe0ff */
[--C-:B------:R-:W-:Y:S01]  /*def0*/  IMAD.X R89, R19, 0x1, R0.reuse, P5 ;  /* 0x0000000113597824 */ /* 0x100fe200028e0600 */
[-C--:B----4-:R-:W-:Y:S01]  /*df00*/  IADD3 R84, P5, PT, R16, R2.reuse, RZ ;  /* 0x0000000210547210 */ /* 0x090fe20007fbe0ff */
[----:B------:R-:W3:Y:S04]  /*df10*/  LDL.LU.64 R18, [R1+0x518] ;  /* 0x0005180001127983 */ /* 0x000ee80000300a00 */
[----:B------:R-:W-:Y:S02]  /*df20*/  IMAD.X R85, R17, 0x1, R0, P5 ;  /* 0x0000000111557824 */ /* 0x000fe400028e0600 */
[----:B------:R-:W4:Y:S01]  /*df30*/  LDL.LU.64 R16, [R1+0x510] ;  /* 0x0005100001107983 */ /* 0x000f220000300a00 */
[----:B--2---:R-:W-:-:S04]  /*df40*/  IADD3 R80, P5, PT, R8, R2, RZ ;  /* 0x0000000208507210 */ /* 0x004fc80007fbe0ff */
[----:B------:R-:W-:Y:S02]  /*df50*/  IADD3.X R81, PT, PT, R9, R0, RZ, P5, !PT ;  /* 0x0000000009517210 */ /* 0x000fe40002ffe4ff */
        /* <DEDUP_REMOVED lines=28> */
[----:B---3--:R-:W-:-:S04]  /*e120*/  IADD3 R48, P5, PT, R18, R2, RZ ;  /* 0x0000000212307210 */ /* 0x008fc80007fbe0ff */
[----:B------:R-:W-:Y:S02]  /*e130*/  IADD3.X R49, PT, PT, R19, R0, RZ, P5, !PT ;  /* 0x0000000013317210 */ /* 0x000fe40002ffe4ff */
        /* <DEDUP_REMOVED lines=34> */
[----:B------:R-:W-:Y:S02]  /*e360*/  ISETP.GE.U32.AND P1, PT, R4, 0x7ffffe79, PT ;  /* 0x7ffffe790400780c */ /* 0x000fe40003f26070 */
[----:B------:R-:W1:Y:S01]  /*e370*/  LDC R4, c[0x0][0x3a0] ;  /* 0x0000e800ff047b82 */ /* 0x000e620000000800 */
[----:B------:R-:W-:-:S07]  /*e380*/  ISETP.GE.U32.AND P3, PT, R5, 0x7ffffe7a, PT ;  /* 0x7ffffe7a0500780c */ /* 0x000fce0003f66070 */
[----:B------:R-:W1:Y:S06]  /*e390*/  LDC R5, c[0x0][0x3a0] ;  /* 0x0000e800ff057b82 */ /* 0x000e6c0000000800 */
[----:B------:R-:W-:Y:S04]  /*e3a0*/  LDGSTS.E [R252+0x18], desc[UR22][R120.64], !P3 ;  /* 0x0001800078fc7fae */ /* 0x000fe8000d9a1016 */
[----:B------:R-:W-:Y:S01]  /*e3b0*/  LDGSTS.E [R252+0x1c], desc[UR22][R116.64], !P1 ;  /* 0x0001c00074fc7fae */ /* 0x000fe2000c9a1016 */
[----:B-1----:R-:W-:-:S05]  /*e3c0*/  VIADD R4, R4, 0xfffffef7 ;  /* 0xfffffef704047836 */ /* 0x002fca0000000000 */
[----:B------:R-:W-:Y:S01]  /*e3d0*/  ISETP.GE.U32.AND P4, PT, R4, 0x7ffffe78, PT ;  /* 0x7ffffe780400780c */ /* 0x000fe20003f86070 */
[----:B------:R-:W-:Y:S02]  /*e3e0*/  VIADD R4, R6, 0xfffffef5 ;  /* 0xfffffef506047836 */ /* 0x000fe40000000000 */
[----:B------:R-:W1:Y:S03]  /*e3f0*/  LDC R6, c[0x0][0x3a0] ;  /* 0x0000e800ff067b82 */ /* 0x000e660000000800 */
[----:B------:R-:W-:-:S05]  /*e400*/  ISETP.GE.U32.AND P1, PT, R4, 0x7ffffe76, PT ;  /* 0x7ffffe760400780c */ /* 0x000fca0003f26070 */
[----:B------:R-:W1:Y:S01]  /*e410*/  LDC R4, c[0x0][0x3a0] ;  /* 0x0000e800ff047b82 */ /* 0x000e620000000800 */
[----:B------:R-:W-:Y:S01]  /*e420*/  VIADD R5, R5, 0xfffffef6 ;  /* 0xfffffef605057836 */ /* 0x000fe20000000000 */
[----:B------:R-:W-:Y:S04]  /*e430*/  LDGSTS.E [R252+0x20], desc[UR22][R112.64], !P4 ;  /* 0x0002000070fc7fae */ /* 0x000fe8000e1a1016 */
[----:B------:R-:W-:Y:S02]  /*e440*/  ISETP.GE.U32.AND P3, PT, R5, 0x7ffffe77, PT ;  /* 0x7ffffe770500780c */ /* 0x000fe40003f66070 */
[----:B------:R-:W1:Y:S11]  /*e450*/  LDC R5, c[0x0][0x3a0] ;  /* 0x0000e800ff057b82 */ /* 0x000e760000000800 */
        /* <DEDUP_REMOVED lines=14> */
[----:B---3--:R-:W-:-:S05]  /*e540*/  IADD3 R22, P5, PT, R18, R2, RZ ;  /* 0x0000000212167210 */ /* 0x008fca0007fbe0ff */
[----:B------:R-:W-:Y:S01]  /*e550*/  IMAD.X R23, R19, 0x1, R0, P5 ;  /* 0x0000000113177824 */ /* 0x000fe200028e0600 */
[----:B----4-:R-:W-:-:S05]  /*e560*/  IADD3 R20, P5, PT, R16, R2, RZ ;  /* 0x0000000210147210 */ /* 0x010fca0007fbe0ff */
[----:B------:R-:W-:Y:S01]  /*e570*/  IMAD.X R21, R17, 0x1, R0, P5 ;  /* 0x0000000111157824 */ /* 0x000fe200028e0600 */
[----:B--2---:R-:W-:-:S05]  /*e580*/  IADD3 R18, P5, PT, R8, R2, RZ ;  /* 0x0000000208127210 */ /* 0x004fca0007fbe0ff */
[----:B------:R-:W-:Y:S02]  /*e590*/  IMAD.X R19, R9, 0x1, R0, P5 ;  /* 0x0000000109137824 */ /* 0x000fe400028e0600 */
[----:B------:R-:W2:Y:S04]  /*e5a0*/  LDL.LU.64 R8, [R1+0x458] ;  /* 0x0004580001087983 */ /* 0x000ea80000300a00 */
[----:B------:R-:W3:Y:S01]  /*e5b0*/  LDL.LU.64 R70, [R1+0x450] ;  /* 0x0004500001467983 */ /* 0x000ee20000300a00 */
[----:B-1----:R-:W-:Y:S02]  /*e5c0*/  VIADD R4, R4, 0xfffffef1 ;  /* 0xfffffef104047836 */ /* 0x002fe40000000000 */
[----:B------:R-:W-:Y:S01]  /*e5d0*/  VIADD R5, R5, 0xfffffef0 ;  /* 0xfffffef005057836 */ /* 0x000fe20000000000 */
[----:B------:R-:W4:Y:S02]  /*e5e0*/  LDL.LU.64 R42, [R1+0x448] ;  /* 0x00044800012a7983 */ /* 0x000f240000300a00 */
[----:B------:R-:W-:Y:S01]  /*e5f0*/  ISETP.GE.U32.AND P4, PT, R4, 0x7ffffe72, PT ;  /* 0x7ffffe720400780c */ /* 0x000fe20003f86070 */
[----:B------:R-:W-:Y:S01]  /*e600*/  VIADD R4, R6, 0xfffffeef ;  /* 0xfffffeef06047836 */ /* 0x000fe20000000000 */
[----:B------:R-:W-:Y:S01]  /*e610*/  ISETP.GE.U32.AND P3, PT, R5, 0x7ffffe71, PT ;  /* 0x7ffffe710500780c */ /* 0x000fe20003f66070 */
[----:B------:R-:W1:Y:S01]  /*e620*/  LDC R6, c[0x0][0x3a0] ;  /* 0x0000e800ff067b82 */ /* 0x000e620000000800 */
[----:B------:R-:W2:Y:S02]  /*e630*/  LDL.LU.64 R66, [R1+0x440] ;  /* 0x0004400001427983 */ /* 0x000ea40000300a00 */
[----:B------:R-:W-:-:S02]  /*e640*/  ISETP.GE.U32.AND P1, PT, R4, 0x7ffffe70, PT ;  /* 0x7ffffe700400780c */ /* 0x000fc40003f26070 */
[----:B------:R-:W2:Y:S03]  /*e650*/  LDL.LU.64 R54, [R1+0x438] ;  /* 0x0004380001367983 */ /* 0x000ea60000300a00 */
[----:B------:R-:W1:Y:S01]  /*e660*/  LDC R4, c[0x0][0x3a0] ;  /* 0x0000e800ff047b82 */ /* 0x000e620000000800 */
[----:B------:R-:W2:Y:S04]  /*e670*/  LDL.LU.64 R62, [R1+0x430] ;  /* 0x00043000013e7983 */ /* 0x000ea80000300a00 */
[----:B------:R-:W-:Y:S03]  /*e680*/  LDGSTS.E [R252+0x38], desc[UR22][R88.64], !P4 ;  /* 0x0003800058fc7fae */ /* 0x000fe6000e1a1016 */
[----:B------:R-:W1:Y:S01]  /*e690*/  LDC R5, c[0x0][0x3a0] ;  /* 0x0000e800ff057b82 */ /* 0x000e620000000800 */
[----:B------:R-:W-:Y:S04]  /*e6a0*/  LDGSTS.E [R252+0x3c], desc[UR22][R84.64], !P3 ;  /* 0x0003c00054fc7fae */ /* 0x000fe8000d9a1016 */
[----:B------:R-:W-:Y:S01]  /*e6b0*/  LDGSTS.E [R252+0x40], desc[UR22][R80.64], !P1 ;  /* 0x0004000050fc7fae */ /* 0x000fe2000c9a1016 */
[----:B------:R-:W-:-:S03]  /*e6c0*/  IADD3 R16, P5, PT, R14, R2, RZ ;  /* 0x000000020e107210 */ /* 0x000fc60007fbe0ff */
[----:B------:R-:W2:Y:S01]  /*e6d0*/  LDL.LU.64 R78, [R1+0x428] ;  /* 0x00042800014e7983 */ /* 0x000ea20000300a00 */
        /* <DEDUP_REMOVED lines=31> */
[----:B------:R-:W-:Y:S01]  /*e8d0*/  LDGSTS.E [R252+0x5c], desc[UR22][R56.64], !P4 ;  /* 0x0005c00038fc7fae */ /* 0x000fe2000e1a1016 */
[--C-:B------:R-:W-:Y:S01]  /*e8e0*/  IMAD.X R17, R15, 0x1, R0.reuse, P5 ;  /* 0x000000010f117824 */ /* 0x100fe200028e0600 */
[-C--:B------:R-:W-:Y:S02]  /*e8f0*/  IADD3 R14, P5, PT, R12, R2.reuse, RZ ;  /* 0x000000020c0e7210 */ /* 0x080fe40007fbe0ff */
[----:B------:R-:W-:Y:S02]  /*e900*/  ISETP.GE.U32.AND P3, PT, R5, 0x7ffffe68, PT ;  /* 0x7ffffe680500780c */ /* 0x000fe40003f66070 */
[----:B------:R-:W1:Y:S01]  /*e910*/  LDC R5, c[0x0][0x3a0] ;  /* 0x0000e800ff057b82 */ /* 0x000e620000000800 */
[----:B------:R-:W-:Y:S01]  /*e920*/  IMAD.X R15, R13, 0x1, R0, P5 ;  /* 0x000000010d0f7824 */ /* 0x000fe200028e0600 */
[----:B------:R-:W-:-:S05]  /*e930*/  IADD3 R12, P5, PT, R10, R2, RZ ;  /* 0x000000020a0c7210 */ /* 0x000fca0007fbe0ff */
[----:B------:R-:W-:-:S04]  /*e940*/  IMAD.X R13, R11, 0x1, R0, P5 ;  /* 0x000000010b0d7824 */ /* 0x000fc800028e0600 */
        /* <DEDUP_REMOVED lines=11> */
[----:B------:R-:W2:Y:S11]  /*ea00*/  LDC R5, c[0x0][0x3a0] ;  /* 0x0000e800ff057b82 */ /* 0x000eb60000000800 */
        /* <DEDUP_REMOVED lines=8> */
[----:B--2---:R-:W-:Y:S01]  /*ea90*/  VIADD R5, R5, 0xfffffee1 ;  /* 0xfffffee105057836 */ /* 0x004fe20000000000 */
[----:B------:R-:W-:Y:S04]  /*eaa0*/  LDGSTS.E [R252+0x74], desc[UR22][R40.64], !P4 ;  /* 0x0007400028fc7fae */ /* 0x000fe8000e1a1016 */
[----:B------:R-:W-:Y:S02]  /*eab0*/  ISETP.GE.U32.AND P3, PT, R5, 0x7ffffe62, PT ;  /* 0x7ffffe620500780c */ /* 0x000fe40003f66070 */
[----:B------:R-:W2:Y:S11]  /*eac0*/  LDC R5, c[0x0][0x3a0] ;  /* 0x0000e800ff057b82 */ /* 0x000eb60000000800 */
[----:B------:R-:W-:Y:S04]  /*ead0*/  LDGSTS.E [R252+0x78], desc[UR22][R38.64], !P3 ;  /* 0x0007800026fc7fae */ /* 0x000fe8000d9a1016 */
[----:B------:R-:W-:Y:S01]  /*eae0*/  LDGSTS.E [R252+0x7c], desc[UR22][R36.64], !P1 ;  /* 0x0007c00024fc7fae */ /* 0x000fe2000c9a1016 */
[----:B------:R-:W-:-:S05]  /*eaf0*/  IADD3 R10, P5, PT, R8, R2, RZ ;  /* 0x00000002080a7210 */ /* 0x000fca0007fbe0ff */
[----:B------:R-:W-:Y:S01]  /*eb00*/  IMAD.X R11, R9, 0x1, R0, P5 ;  /* 0x00000001090b7824 */ /* 0x000fe200028e0600 */
[----:B---3--:R-:W-:-:S05]  /*eb10*/  IADD3 R8, P5, PT, R70, R2, RZ ;  /* 0x0000000246087210 */ /* 0x008fca0007fbe0ff */
[----:B------:R-:W-:Y:S02]  /*eb20*/  IMAD.X R9, R71, 0x1, R0, P5 ;  /* 0x0000000147097824 */ /* 0x000fe400028e0600 */
[----:B------:R-:W3:Y:S04]  /*eb30*/  LDL.LU.64 R70, [R1+0x420] ;  /* 0x0004200001467983 */ /* 0x000ee80000300a00 */
[----:B------:R-:W3:Y:S04]  /*eb40*/  LDL.LU.64 R74, [R1+0x418] ;  /* 0x00041800014a7983 */ /* 0x000ee80000300a00 */
[----:B------:R-:W3:Y:S04]  /*eb50*/  LDL.LU.64 R90, [R1+0x410] ;  /* 0x00041000015a7983 */ /* 0x000ee80000300a00 */
[----:B------:R-:W3:Y:S01]  /*eb60*/  LDL.LU.64 R82, [R1+0x408] ;  /* 0x0004080001527983 */ /* 0x000ee20000300a00 */
[----:B-1----:R-:W-:-:S03]  /*eb70*/  VIADD R4, R4, 0xfffffedf ;  /* 0xfffffedf04047836 */ /* 0x002fc60000000000 */
[----:B------:R-:W3:Y:S02]  /*eb80*/  LDL.LU.64 R86, [R1+0x400] ;  /* 0x0004000001567983 */ /* 0x000ee40000300a00 */
[----:B------:R-:W-:Y:S01]  /*eb90*/  ISETP.GE.U32.AND P4, PT, R4, 0x7ffffe60, PT ;  /* 0x7ffffe600400780c */ /* 0x000fe20003f86070 */
[----:B------:R-:W-:Y:S01]  /*eba0*/  VIADD R4, R6, 0xfffffedd ;  /* 0xfffffedd06047836 */ /* 0x000fe20000000000 */
[----:B------:R-:W3:Y:S01]  /*ebb0*/  LDL.LU.64 R102, [R1+0x3f8] ;  /* 0x0003f80001667983 */ /* 0x000ee20000300a00 */
[----:B------:R-:W1:Y:S03]  /*ebc0*/  LDC R6, c[0x0][0x3a0] ;  /* 0x0000e800ff067b82 */ /* 0x000e660000000800 */
[----:B------:R-:W-:Y:S01]  /*ebd0*/  ISETP.GE.U32.AND P1, PT, R4, 0x7ffffe5e, PT ;  /* 0x7ffffe5e0400780c */ /* 0x000fe20003f26070 */
[----:B--2---:R-:W-:Y:S01]  /*ebe0*/  VIADD R5, R5, 0xfffffede ;  /* 0xfffffede05057836 */ /* 0x004fe20000000000 */
[----:B------:R-:W2:Y:S03]  /*ebf0*/  LDL.LU.64 R94, [R1+0x3f0] ;  /* 0x0003f000015e7983 */ /* 0x000ea60000300a00 */
[----:B------:R-:W1:Y:S01]  /*ec00*/  LDC R4, c[0x0][0x3a0] ;  /* 0x0000e800ff047b82 */ /* 0x000e620000000800 */
[----:B------:R-:W-:Y:S01]  /*ec10*/  ISETP.GE.U32.AND P3, PT, R5, 0x7ffffe5f, PT ;  /* 0x7ffffe5f0500780c */ /* 0x000fe20003f66070 */
[----:B------:R-:W-:Y:S04]  /*ec20*/  LDGSTS.E [R252+0x80], desc[UR22][R34.64], !P4 ;  /* 0x0008000022fc7fae */ /* 0x000fe8000e1a1016 */
[----:B------:R-:W2:Y:S02]  /*ec30*/  LDL.LU.64 R98, [R1+0x3e8] ;  /* 0x0003e80001627983 */ /* 0x000ea40000300a00 */
[----:B------:R-:W4:Y:S02]  /*ec40*/  LDC R5, c[0x0][0x3a0] ;  /* 0x0000e800ff057b82 */ /* 0x000f240000000800 */
[----:B------:R-:W2:Y:S04]  /*ec50*/  LDL.LU.64 R114, [R1+0x3e0] ;  /* 0x0003e00001727983 */ /* 0x000ea80000300a00 */
[----:B------:R-:W-:Y:S04]  /*ec60*/  LDGSTS.E [R252+0x84], desc[UR22][R32.64], !P3 ;  /* 0x0008400020fc7fae */ /* 0x000fe8000d9a1016 */
[----:B------:R-:W-:Y:S04]  /*ec70*/  LDGSTS.E [R252+0x88], desc[UR22][R30.64], !P1 ;  /* 0x000880001efc7fae */ /* 0x000fe8000c9a1016 */
[----:B------:R-:W2:Y:S01]  /*ec80*/  LDL.LU.64 R106, [R1+0x3d8] ;  /* 0x0003d800016a7983 */ /* 0x000ea20000300a00 */
[----:B-1----:R-:W-:-:S03]  /*ec90*/  VIADD R4, R4, 0xfffffedc ;  /* 0xfffffedc04047836 */ /* 0x002fc60000000000 */
[----:B------:R-:W2:Y:S02]  /*eca0*/  LDL.LU.64 R110, [R1+0x3d0] ;  /* 0x0003d000016e7983 */ /* 0x000ea40000300a00 */
[----:B------:R-:W-:Y:S01]  /*ecb0*/  ISETP.GE.U32.AND P4, PT, R4, 0x7ffffe5d, PT ;  /* 0x7ffffe5d0400780c */ /* 0x000fe20003f86070 */
[----:B------:R-:W-:Y:S01]  /*ecc0*/  VIADD R4, R6, 0xfffffeda ;  /* 0xfffffeda06047836 */ /* 0x000fe20000000000 */
[----:B------:R-:W2:Y:S01]  /*ecd0*/  LDL.LU.64 R126, [R1+0x3c8] ;  /* 0x0003c800017e7983 */ /* 0x000ea20000300a00 */
[----:B------:R-:W1:Y:S03]  /*ece0*/  LDC R6, c[0x0][0x3a0] ;  /* 0x0000e800ff067b82 */ /* 0x000e660000000800 */
[----:B------:R-:W-:Y:S01]  /*ecf0*/  ISETP.GE.U32.AND P1, PT, R4, 0x7ffffe5b, PT ;  /* 0x7ffffe5b0400780c */ /* 0x000fe20003f26070 */
[----:B----4-:R-:W-:Y:S01]  /*ed00*/  VIADD R5, R5, 0xfffffedb ;  /* 0xfffffedb05057836 */ /* 0x010fe20000000000 */
[----:B------:R-:W4:Y:S03]  /*ed10*/  LDL.LU.64 R118, [R1+0x3c0] ;  /* 0x0003c00001767983 */ /* 0x000f260000300a00 */
[----:B------:R-:W1:Y:S01]  /*ed20*/  LDC R4, c[0x0][0x3a0] ;  /* 0x0000e800ff047b82 */ /* 0x000e620000000800 */
[----:B------:R-:W-:Y:S01]  /*ed30*/  ISETP.GE.U32.AND P3, PT, R5, 0x7ffffe5c, PT ;  /* 0x7ffffe5c0500780c */ /* 0x000fe20003f66070 */
[----:B------:R-:W-:Y:S04]  /*ed40*/  LDGSTS.E [R252+0x8c], desc[UR22][R28.64], !P4 ;  /* 0x0008c0001cfc7fae */ /* 0x000fe8000e1a1016 */
[----:B------:R-:W2:Y:S02]  /*ed50*/  LDL.LU.64 R122, [R1+0x3b8] ;  /* 0x0003b800017a7983 */ /* 0x000ea40000300a00 */
[----:B------:R-:W1:Y:S02]  /*ed60*/  LDC R5, c[0x0][0x3a0] ;  /* 0x0000e800ff057b82 */ /* 0x000e640000000800 */
        /* <DEDUP_REMOVED lines=11> */
[----:B------:R-:W2:Y:S04]  /*ee20*/  LDL.LU.64 R148, [R1+0x390] ;  /* 0x0003900001947983 */ /* 0x000ea80000300a00 */
[----:B------:R-:W1:Y:S01]  /*ee30*/  LDC R4, c[0x0][0x3a0] ;  /* 0x0000e800ff047b82 */ /* 0x000e620000000800 */
[----:B------:R-:W-:Y:S01]  /*ee40*/  IADD3 R5, PT, PT, R5, -0x128, RZ ;  /* 0xfffffed805057810 */ /* 0x000fe20007ffe0ff */
[----:B------:R-:W-:Y:S03]  /*ee50*/  LDGSTS.E [R252+0x98], desc[UR22][R22.64], !P4 ;  /* 0x0009800016fc7fae */ /* 0x000fe6000e1a1016 */
[----:B------:R-:W-:Y:S01]  /*ee60*/  ISETP.GE.U32.AND P3, PT, R5, 0x7ffffe59, PT ;  /* 0x7ffffe590500780c */ /* 0x000fe20003f66070 */
[----:B------:R-:W2:Y:S02]  /*ee70*/  LDL.LU.64 R182, [R1+0x388] ;  /* 0x0003880001b67983 */ /* 0x000ea40000300a00 */
[----:B------:R-:W1:Y:S10]  /*ee80*/  LDC R5, c[0x0][0x3a0] ;  /* 0x0000e800ff057b82 */ /* 0x000e740000000800 */
        /* <DEDUP_REMOVED lines=16> */
[----:B------:R-:W-:-:S05]  /*ef90*/  VIADD R4, R6, 0xfffffed1 ;  /* 0xfffffed106047836 */ /* 0x000fca0000000000 */
[----:B------:R-:W-:Y:S02]  /*efa0*/  ISETP.GE.U32.AND P1, PT, R4, 0x7ffffe52, PT ;  /* 0x7ffffe520400780c */ /* 0x000fe40003f26070 */
[----:B------:R-:W1:Y:S01]  /*efb0*/  LDC R4, c[0x0][0x3a0] ;  /* 0x0000e800ff047b82 */ /* 0x000e620000000800 */
[----:B------:R-:W-:Y:S01]  /*efc0*/  VIADD R5, R5, 0xfffffed2 ;  /* 0xfffffed205057836 */ /* 0x000fe20000000000 */
[----:B------:R-:W-:-:S03]  /*efd0*/  IADD3 R6, P5, PT, R42, R2, RZ ;  /* 0x000000022a067210 */ /* 0x000fc60007fbe0ff */
[----:B------:R-:W-:Y:S03]  /*efe0*/  LDGSTS.E [R252+0xb0], desc[UR22][R10.64], !P4 ;  /* 0x000b00000afc7fae */ /* 0x000fe6000e1a1016 */
[----:B------:R-:W3:Y:S01]  /*eff0*/  LDC R42, c[0x0][0x3a0] ;  /* 0x0000e800ff2a7b82 */ /* 0x000ee20000000800 */
[----:B------:R-:W-:-:S07]  /*f000*/  ISETP.GE.U32.AND P3, PT, R5, 0x7ffffe53, PT ;  /* 0x7ffffe530500780c */ /* 0x000fce0003f66070 */
[----:B------:R-:W3:Y:S01]  /*f010*/  LDC R5, c[0x0][0x3a0] ;  /* 0x0000e800ff057b82 */ /* 0x000ee20000000800 */
[----:B------:R-:W-:-:S05]  /*f020*/  IMAD.X R7, R43, 0x1, R0, P5 ;  /* 0x000000012b077824 */ /* 0x000fca00028e0600 */
[----:B------:R-:W-:Y:S01]  /*f030*/  LDGSTS.E [R252+0xb4], desc[UR22][R8.64], !P3 ;  /* 0x000b400008fc7fae */ /* 0x000fe2000d9a1016 */
[----:B-1----:R-:W-:-:S03]  /*f040*/  VIADD R4, R4, 0xfffffed0 ;  /* 0xfffffed004047836 */ /* 0x002fc60000000000 */
[----:B------:R-:W-:Y:S02]  /*f050*/  LDGSTS.E [R252+0xb8], desc[UR22][R6.64], !P1 ;  /* 0x000b800006fc7fae */ /* 0x000fe4000c9a1016 */
[----:B------:R-:W-:Y:S01]  /*f060*/  ISETP.GE.U32.AND P4, PT, R4, 0x7ffffe51, PT ;  /* 0x7ffffe510400780c */ /* 0x000fe20003f86070 */
[----:B---3--:R-:W-:-:S05]  /*f070*/  VIADD R4, R42, 0xfffffece ;  /* 0xfffffece2a047836 */ /* 0x008fca0000000000 */
[----:B------:R-:W-:Y:S02]  /*f080*/  ISETP.GE.U32.AND P1, PT, R4, 0x7ffffe4f, PT ;  /* 0x7ffffe4f0400780c */ /* 0x000fe40003f26070 */
[-C--:B------:R-:W-:Y:S01]  /*f090*/  IADD3 R4, P5, PT, R66, R2.reuse, RZ ;  /* 0x0000000242047210 */ /* 0x080fe20007fbe0ff */
[----:B------:R-:W-:Y:S01]  /*f0a0*/  VIADD R5, R5, 0xfffffecf ;  /* 0xfffffecf05057836 */ /* 0x000fe20000000000 */
[----:B------:R-:W1:Y:S04]  /*f0b0*/  LDC R66, c[0x0][0x3a0] ;  /* 0x0000e800ff427b82 */ /* 0x000e680000000800 */
[----:B------:R-:W-:Y:S01]  /*f0c0*/  ISETP.GE.U32.AND P3, PT, R5, 0x7ffffe50, PT ;  /* 0x7ffffe500500780c */ /* 0x000fe20003f66070 */
[----:B------:R-:W-:Y:S01]  /*f0d0*/  IMAD.X R5, R67, 0x1, R0, P5 ;  /* 0x0000000143057824 */ /* 0x000fe200028e0600 */
[----:B------:R-:W-:-:S04]  /*f0e0*/  IADD3 R42, P5, PT, R54, R2, RZ ;  /* 0x00000002362a7210 */ /* 0x000fc80007fbe0ff */
[----:B------:R-:W-:Y:S01]  /*f0f0*/  LDGSTS.E [R252+0xbc], desc[UR22][R4.64], !P4 ;  /* 0x000bc00004fc7fae */ /* 0x000fe2000e1a1016 */
[----:B------:R-:W-:Y:S01]  /*f100*/  IMAD.X R43, R55, 0x1, R0, P5 ;  /* 0x00000001372b7824 */ /* 0x000fe200028e0600 */
[----:B------:R-:W-:Y:S02]  /*f110*/  IADD3 R54, P5, PT, R62, R2, RZ ;  /* 0x000000023e367210 */ /* 0x000fe40007fbe0ff */
[----:B------:R-:W3:Y:S02]  /*f120*/  LDC R62, c[0x0][0x3a0] ;  /* 0x0000e800ff3e7b82 */ /* 0x000ee40000000800 */
[----:B------:R-:W-:Y:S01]  /*f130*/  IADD3.X R55, PT, PT, R63, R0, RZ, P5, !PT ;  /* 0x000000003f377210 */ /* 0x000fe20002ffe4ff */
[----:B------:R-:W-:Y:S04]  /*f140*/  LDGSTS.E [R252+0xc0], desc[UR22][R42.64], !P3 ;  /* 0x000c00002afc7fae */ /* 0x000fe8000d9a1016 */
[----:B------:R-:W-:Y:S01]  /*f150*/  LDGSTS.E [R252+0xc4], desc[UR22][R54.64], !P1 ;  /* 0x000c400036fc7fae */ /* 0x000fe2000c9a1016 */
[----:B------:R-:W4:Y:S01]  /*f160*/  LDC R63, c[0x0][0x3a0] ;  /* 0x0000e800ff3f7b82 */ /* 0x000f220000000800 */
[----:B---3--:R-:W-:-:S05]  /*f170*/  VIADD R62, R62, 0xfffffecd ;  /* 0xfffffecd3e3e7836 */ /* 0x008fca0000000000 */
[----:B------:R-:W-:Y:S01]  /*f180*/  ISETP.GE.U32.AND P4, PT, R62, 0x7ffffe4e, PT ;  /* 0x7ffffe4e3e00780c */ /* 0x000fe20003f86070 */
[----:B-1----:R-:W-:Y:S02]  /*f190*/  VIADD R62, R66, 0xfffffecb ;  /* 0xfffffecb423e7836 */ /* 0x002fe40000000000 */
[----:B----4-:R-:W-:-:S03]  /*f1a0*/  VIADD R63, R63, 0xfffffecc ;  /* 0xfffffecc3f3f7836 */ /* 0x010fc60000000000 */
[----:B------:R-:W-:Y:S02]  /*f1b0*/  ISETP.GE.U32.AND P1, PT, R62, 0x7ffffe4c, PT ;  /* 0x7ffffe4c3e00780c */ /* 0x000fe40003f26070 */
[----:B------:R-:W-:Y:S02]  /*f1c0*/  IADD3 R62, P5, PT, R78, R2, RZ ;  /* 0x000000024e3e7210 */ /* 0x000fe40007fbe0ff */
[----:B------:R-:W-:Y:S01]  /*f1d0*/  ISETP.GE.U32.AND P3, PT, R63, 0x7ffffe4d, PT ;  /* 0x7ffffe4d3f00780c */ /* 0x000fe20003f66070 */
[----:B------:R-:W1:Y:S02]  /*f1e0*/  LDC R78, c[0x0][0x3a0] ;  /* 0x0000e800ff4e7b82 */ /* 0x000e640000000800 */
[----:B------:R-:W-:-:S05]  /*f1f0*/  IMAD.X R63, R79, 0x1, R0, P5 ;  /* 0x000000014f3f7824 */ /* 0x000fca00028e0600 */
[----:B------:R-:W-:Y:S01]  /*f200*/  LDGSTS.E [R252+0xc8], desc[UR22][R62.64], !P4 ;  /* 0x000c80003efc7fae */ /* 0x000fe2000e1a1016 */
[----:B------:R-:W-:-:S05]  /*f210*/  IADD3 R66, P5, PT, R70, R2, RZ ;  /* 0x0000000246427210 */ /* 0x000fca0007fbe0ff */
[--C-:B------:R-:W-:Y:S01]  /*f220*/  IMAD.X R67, R71, 0x1, R0.reuse, P5 ;  /* 0x0000000147437824 */ /* 0x100fe200028e0600 */
[----:B------:R-:W-:Y:S02]  /*f230*/  IADD3 R70, P5, PT, R74, R2, RZ ;  /* 0x000000024a467210 */ /* 0x000fe40007fbe0ff */
[----:B------:R-:W3:Y:S02]  /*f240*/  LDC R74, c[0x0][0x3a0] ;  /* 0x0000e800ff4a7b82 */ /* 0x000ee40000000800 */
[----:B------:R-:W-:Y:S01]  /*f250*/  LDGSTS.E [R252+0xcc], desc[UR22][R66.64], !P3 ;  /* 0x000cc00042fc7fae */ /* 0x000fe2000d9a1016 */
[----:B------:R-:W-:-:S05]  /*f260*/  IMAD.X R71, R75, 0x1, R0, P5 ;  /* 0x000000014b477824 */ /* 0x000fca00028e0600 */
[----:B------:R-:W4:Y:S01]  /*f270*/  LDC R75, c[0x0][0x3a0] ;  /* 0x0000e800ff4b7b82 */ /* 0x000f220000000800 */
[----:B------:R-:W-:Y:S01]  /*f280*/  LDGSTS.E [R252+0xd0], desc[UR22][R70.64], !P1 ;  /* 0x000d000046fc7fae */ /* 0x000fe2000c9a1016 */
[----:B---3--:R-:W-:-:S05]  /*f290*/  VIADD R74, R74, 0xfffffeca ;  /* 0xfffffeca4a4a7836 */ /* 0x008fca0000000000 */
[----:B------:R-:W-:Y:S01]  /*f2a0*/  ISETP.GE.U32.AND P4, PT, R74, 0x7ffffe4b, PT ;  /* 0x7ffffe4b4a00780c */ /* 0x000fe20003f86070 */
[----:B-1----:R-:W-:Y:S02]  /*f2b0*/  VIADD R74, R78, 0xfffffec8 ;  /* 0xfffffec84e4a7836 */ /* 0x002fe40000000000 */
[----:B----4-:R-:W-:-:S03]  /*f2c0*/  VIADD R75, R75, 0xfffffec9 ;  /* 0xfffffec94b4b7836 */ /* 0x010fc60000000000 */
[----:B------:R-:W-:Y:S02]  /*f2d0*/  ISETP.GE.U32.AND P1, PT, R74, 0x7ffffe49, PT ;  /* 0x7ffffe494a00780c */ /* 0x000fe40003f26070 */
[-C--:B------:R-:W-:Y:S02]  /*f2e0*/  IADD3 R74, P5, PT, R90, R2.reuse, RZ ;  /* 0x000000025a4a7210 */ /* 0x080fe40007fbe0ff */
[----:B------:R-:W-:Y:S01]  /*f2f0*/  ISETP.GE.U32.AND P3, PT, R75, 0x7ffffe4a, PT ;  /* 0x7ffffe4a4b00780c */ /* 0x000fe20003f66070 */
[----:B------:R-:W1:Y:S02]  /*f300*/  LDC R90, c[0x0][0x3a0] ;  /* 0x0000e800ff5a7b82 */ /* 0x000e640000000800 */
[----:B------:R-:W-:Y:S01]  /*f310*/  IMAD.X R75, R91, 0x1, R0, P5 ;  /* 0x000000015b4b7824 */ /* 0x000fe200028e0600 */
[----:B------:R-:W-:-:S04]  /*f320*/  IADD3 R78, P5, PT, R82, R2, RZ ;  /* 0x00000002524e7210 */ /* 0x000fc80007fbe0ff */
[----:B------:R-:W-:Y:S01]  /*f330*/  LDGSTS.E [R252+0xd4], desc[UR22][R74.64], !P4 ;  /* 0x000d40004afc7fae */ /* 0x000fe2000e1a1016 */
        /* <DEDUP_REMOVED lines=16> */
[----:B--2---:R-:W-:-:S04]  /*f440*/  IADD3 R90, P5, PT, R94, R2, RZ ;  /* 0x000000025e5a7210 */ /* 0x004fc80007fbe0ff */
[----:B------:R-:W-:Y:S01]  /*f450*/  LDGSTS.E [R252+0xe0], desc[UR22][R86.64], !P4 ;  /* 0x000e000056fc7fae */ /* 0x000fe2000e1a1016 */
[--C-:B------:R-:W-:Y:S01]  /*f460*/  IMAD.X R91, R95, 0x1, R0.reuse, P5 ;  /* 0x000000015f5b7824 */ /* 0x100fe200028e0600 */
[----:B------:R-:W-:Y:S02]  /*f470*/  IADD3 R94, P5, PT, R98, R2, RZ ;  /* 0x00000002625e7210 */ /* 0x000fe40007fbe0ff */
[----:B------:R-:W2:Y:S02]  /*f480*/  LDC R98, c[0x0][0x3a0] ;  /* 0x0000e800ff627b82 */ /* 0x000ea40000000800 */
[----:B------:R-:W-:Y:S01]  /*f490*/  LDGSTS.E [R252+0xe4], desc[UR22][R90.64], !P3 ;  /* 0x000e40005afc7fae */ /* 0x000fe2000d9a1016 */
[----:B------:R-:W-:-:S05]  /*f4a0*/  IMAD.X R95, R99, 0x1, R0, P5 ;  /* 0x00000001635f7824 */ /* 0x000fca00028e0600 */
[----:B------:R-:W3:Y:S01]  /*f4b0*/  LDC R99, c[0x0][0x3a0] ;  /* 0x0000e800ff637b82 */ /* 0x000ee20000000800 */
[----:B------:R-:W-:Y:S01]  /*f4c0*/  LDGSTS.E [R252+0xe8], desc[UR22][R94.64], !P1 ;  /* 0x000e80005efc7fae */ /* 0x000fe2000c9a1016 */
[----:B--2---:R-:W-:-:S05]  /*f4d0*/  VIADD R98, R98, 0xfffffec4 ;  /* 0xfffffec462627836 */ /* 0x004fca0000000000 */
[----:B------:R-:W-:Y:S01]  /*f4e0*/  ISETP.GE.U32.AND P4, PT, R98, 0x7ffffe45, PT ;  /* 0x7ffffe456200780c */ /* 0x000fe20003f86070 */
[----:B-1----:R-:W-:Y:S02]  /*f4f0*/  VIADD R98, R102, 0xfffffec2 ;  /* 0xfffffec266627836 */ /* 0x002fe40000000000 */
[----:B---3--:R-:W-:-:S03]  /*f500*/  VIADD R99, R99, 0xfffffec3 ;  /* 0xfffffec363637836 */ /* 0x008fc60000000000 */
[----:B------:R-:W-:Y:S02]  /*f510*/  ISETP.GE.U32.AND P1, PT, R98, 0x7ffffe43, PT ;  /* 0x7ffffe436200780c */ /* 0x000fe40003f26070 */
[----:B------:R-:W-:Y:S02]  /*f520*/  IADD3 R98, P5, PT, R114, R2, RZ ;  /* 0x0000000272627210 */ /* 0x000fe40007fbe0ff */
[----:B------:R-:W-:Y:S01]  /*f530*/  ISETP.GE.U32.AND P3, PT, R99, 0x7ffffe44, PT ;  /* 0x7ffffe446300780c */ /* 0x000fe20003f66070 */
[----:B------:R-:W1:Y:S01]  /*f540*/  LDC R114, c[0x0][0x3a0] ;  /* 0x0000e800ff727b82 */ /* 0x000e620000000800 */
[----:B------:R-:W-:Y:S02]  /*f550*/  IADD3.X R99, PT, PT, R115, R0, RZ, P5, !PT ;  /* 0x0000000073637210 */ /* 0x000fe40002ffe4ff */
[----:B------:R-:W-:-:S03]  /*f560*/  IADD3 R102, P5, PT, R106, R2, RZ ;  /* 0x000000026a667210 */ /* 0x000fc60007fbe0ff */
[----:B------:R-:W-:Y:S02]  /*f570*/  LDGSTS.E [R252+0xec], desc[UR22][R98.64], !P4 ;  /* 0x000ec00062fc7fae */ /* 0x000fe4000e1a1016 */
        /* <DEDUP_REMOVED lines=31> */
[----:B------:R-:W-:-:S03]  /*f770*/  ISETP.GE.U32.AND P3, PT, R123, 0x7ffffe3e, PT ;  /* 0x7ffffe3e7b00780c */ /* 0x000fc60003f66070 */
[--C-:B------:R-:W-:Y:S01]  /*f780*/  IMAD.X R123, R167, 0x1, R0.reuse, P5 ;  /* 0x00000001a77b7824 */ /* 0x100fe200028e0600 */
[-C--:B------:R-:W-:Y:S01]  /*f790*/  IADD3 R126, P5, PT, R130, R2.reuse, RZ ;  /* 0x00000002827e7210 */ /* 0x080fe20007fbe0ff */
[----:B------:R-:W2:Y:S04]  /*f7a0*/  LDL.LU.64 R166, [R1+0x380] ;  /* 0x0003800001a67983 */ /* 0x000ea80000300a00 */
[--C-:B------:R-:W-:Y:S01]  /*f7b0*/  IMAD.X R127, R131, 0x1, R0.reuse, P5 ;  /* 0x00000001837f7824 */ /* 0x100fe200028e0600 */
[----:B------:R-:W-:Y:S01]  /*f7c0*/  IADD3 R130, P5, PT, R196, R2, RZ ;  /* 0x00000002c4827210 */ /* 0x000fe20007fbe0ff */
[----:B------:R-:W3:Y:S04]  /*f7d0*/  LDL.LU.64 R164, [R1+0x378] ;  /* 0x0003780001a47983 */ /* 0x000ee80000300a00 */
[----:B------:R-:W-:Y:S01]  /*f7e0*/  IMAD.X R131, R197, 0x1, R0, P5 ;  /* 0x00000001c5837824 */ /* 0x000fe200028e0600 */
[----:B------:R-:W-:Y:S04]  /*f7f0*/  LDGSTS.E [R252+0x104], desc[UR22][R122.64], !P4 ;  /* 0x001040007afc7fae */ /* 0x000fe8000e1a1016 */
[----:B------:R-:W4:Y:S01]  /*f800*/  LDL.LU.64 R196, [R1+0x370] ;  /* 0x0003700001c47983 */ /* 0x000f220000300a00 */
[----:B------:R-:W-:-:S02]  /*f810*/  VIADD R180, R180, 0xfffffeba ;  /* 0xfffffebab4b47836 */ /* 0x000fc40000000000 */
[----:B------:R-:W-:Y:S01]  /*f820*/  VIADD R181, R181, 0xfffffebb ;  /* 0xfffffebbb5b57836 */ /* 0x000fe20000000000 */
[----:B------:R-:W-:Y:S02]  /*f830*/  LDGSTS.E [R252+0x108], desc[UR22][R126.64], !P3 ;  /* 0x001080007efc7fae */ /* 0x000fe4000d9a1016 */
[----:B------:R-:W-:Y:S02]  /*f840*/  ISETP.GE.U32.AND P3, PT, R180, 0x7ffffe3b, PT ;  /* 0x7ffffe3bb400780c */ /* 0x000fe40003f66070 */
[-C--:B------:R-:W-:Y:S01]  /*f850*/  IADD3 R180, P5, PT, R150, R2.reuse, RZ ;  /* 0x0000000296b47210 */ /* 0x080fe20007fbe0ff */
[----:B------:R-:W-:Y:S01]  /*f860*/  VIADD R132, R132, 0xfffffeb9 ;  /* 0xfffffeb984847836 */ /* 0x000fe20000000000 */
[----:B------:R-:W-:Y:S01]  /*f870*/  ISETP.GE.U32.AND P4, PT, R181, 0x7ffffe3c, PT ;  /* 0x7ffffe3cb500780c */ /* 0x000fe20003f86070 */
[----:B------:R-:W-:Y:S02]  /*f880*/  LDGSTS.E [R252+0x10c], desc[UR22][R130.64], !P1 ;  /* 0x0010c00082fc7fae */ /* 0x000fe4000c9a1016 */
[----:B------:R-:W-:Y:S01]  /*f890*/  IMAD.X R181, R151, 0x1, R0, P5 ;  /* 0x0000000197b57824 */ /* 0x000fe200028e0600 */
[----:B------:R-:W-:-:S05]  /*f8a0*/  IADD3 R150, P5, PT, R148, R2, RZ ;  /* 0x0000000294967210 */ /* 0x000fca0007fbe0ff */
[--C-:B------:R-:W-:Y:S01]  /*f8b0*/  IMAD.X R151, R149, 0x1, R0.reuse, P5 ;  /* 0x0000000195977824 */ /* 0x100fe200028e0600 */
[----:B------:R-:W-:Y:S02]  /*f8c0*/  IADD3 R148, P5, PT, R182, R2, RZ ;  /* 0x00000002b6947210 */ /* 0x000fe40007fbe0ff */
[----:B------:R-:W-:Y:S01]  /*f8d0*/  ISETP.GE.U32.AND P1, PT, R132, 0x7ffffe3a, PT ;  /* 0x7ffffe3a8400780c */ /* 0x000fe20003f26070 */
[----:B------:R1:W-:Y:S01]  /*f8e0*/  STL.64 [R1+0x58], R180 ;  /* 0x000058b401007387 */ /* 0x0003e20000100a00 */
[----:B------:R-:W1:Y:S01]  /*f8f0*/  LDC R132, c[0x0][0x3a0] ;  /* 0x0000e800ff847b82 */ /* 0x000e620000000800 */
[----:B------:R-:W-:Y:S02]  /*f900*/  IMAD.X R149, R183, 0x1, R0, P5 ;  /* 0x00000001b7957824 */ /* 0x000fe400028e0600 */
[----:B------:R1:W-:Y:S04]  /*f910*/  LDGSTS.E [R252+0x110], desc[UR22][R180.64], !P4 ;  /* 0x00110000b4fc7fae */ /* 0x0003e8000e1a1016 */
[----:B------:R1:W-:Y:S04]  /*f920*/  STL.64 [R1+0x60], R150 ;  /* 0x0000609601007387 */ /* 0x0003e80000100a00 */
[----:B------:R-:W-:Y:S04]  /*f930*/  LDGSTS.E [R252+0x114], desc[UR22][R150.64], !P3 ;  /* 0x0011400096fc7fae */ /* 0x000fe8000d9a1016 */
[----:B------:R1:W-:Y:S02]  /*f940*/  STL.64 [R1+0x68], R148 ;  /* 0x0000689401007387 */ /* 0x0003e40000100a00 */
[----:B-1----:R-:W1:Y:S02]  /*f950*/  LDC R180, c[0x0][0x3a0] ;  /* 0x0000e800ffb47b82 */ /* 0x002e640000000800 */
[----:B------:R-:W-:Y:S04]  /*f960*/  LDGSTS.E [R252+0x118], desc[UR22][R148.64], !P1 ;  /* 0x0011800094fc7fae */ /* 0x000fe8000c9a1016 */
[----:B------:R-:W4:Y:S02]  /*f970*/  LDL.LU.64 R150, [R1+0x368] ;  /* 0x0003680001967983 */ /* 0x000f240000300a00 */
[----:B------:R-:W1:Y:S02]  /*f980*/  LDC R181, c[0x0][0x3a0] ;  /* 0x0000e800ffb57b82 */ /* 0x000e640000000800 */
[----:B------:R-:W4:Y:S04]  /*f990*/  LDL.LU.64 R148, [R1+0x360] ;  /* 0x0003600001947983 */ /* 0x000f280000300a00 */
[----:B------:R-:W4:Y:S01]  /*f9a0*/  LDL.LU.64 R182, [R1+0x358] ;  /* 0x0003580001b67983 */ /* 0x000f220000300a00 */
[----:B-1----:R-:W-:-:S04]  /*f9b0*/  IADD3 R180, PT, PT, R180, -0x149, RZ ;  /* 0xfffffeb7b4b47810 */ /* 0x002fc80007ffe0ff */
[----:B------:R-:W-:Y:S01]  /*f9c0*/  ISETP.GE.U32.AND P3, PT, R180, 0x7ffffe38, PT ;  /* 0x7ffffe38b400780c */ /* 0x000fe20003f66070 */
[----:B------:R-:W-:-:S05]  /*f9d0*/  VIADD R181, R181, 0xfffffeb8 ;  /* 0xfffffeb8b5b57836 */ /* 0x000fca0000000000 */
[----:B------:R-:W-:Y:S01]  /*f9e0*/  ISETP.GE.U32.AND P4, PT, R181, 0x7ffffe39, PT ;  /* 0x7ffffe39b500780c */ /* 0x000fe20003f86070 */
[----:B------:R-:W-:-:S05]  /*f9f0*/  VIADD R132, R132, 0xfffffeb6 ;  /* 0xfffffeb684847836 */ /* 0x000fca0000000000 */
[----:B------:R-:W-:Y:S02]  /*fa00*/  ISETP.GE.U32.AND P1, PT, R132, 0x7ffffe37, PT ;  /* 0x7ffffe378400780c */ /* 0x000fe40003f26070 */
[----:B------:R-:W1:Y:S02]  /*fa10*/  LDC R132, c[0x0][0x3a0] ;  /* 0x0000e800ff847b82 */ /* 0x000e640000000800 */
[----:B-1----:R-:W-:Y:S01]  /*fa20*/  VIADD R132, R132, 0xfffffeb3 ;  /* 0xfffffeb384847836 */ /* 0x002fe20000000000 */
[----:B--2---:R-:W-:-:S05]  /*fa30*/  IADD3 R180, P5, PT, R166, R2, RZ ;  /* 0x00000002a6b47210 */ /* 0x004fca0007fbe0ff */
[----:B------:R-:W-:Y:S01]  /*fa40*/  IMAD.X R181, R167, 0x1, R0, P5 ;  /* 0x00000001a7b57824 */ /* 0x000fe200028e0600 */
[----:B---3--:R-:W-:-:S04]  /*fa50*/  IADD3 R166, P5, PT, R164, R2, RZ ;  /* 0x00000002a4a67210 */ /* 0x008fc80007fbe0ff */
[----:B------:R1:W-:Y:S01]  /*fa60*/  LDGSTS.E [R252+0x11c], desc[UR22][R180.64], !P4 ;  /* 0x0011c000b4fc7fae */ /* 0x0003e2000e1a1016 */
[--C-:B------:R-:W-:Y:S01]  /*fa70*/  IMAD.X R167, R165, 0x1, R0.reuse, P5 ;  /* 0x00000001a5a77824 */ /* 0x100fe200028e0600 */
[----:B----4-:R-:W-:Y:S02]  /*fa80*/  IADD3 R164, P5, PT, R196, R2, RZ ;  /* 0x00000002c4a47210 */ /* 0x010fe40007fbe0ff */
[----:B------:R1:W-:Y:S03]  /*fa90*/  STL.64 [R1+0x70], R180 ;  /* 0x000070b401007387 */ /* 0x0003e60000100a00 */
[----:B------:R-:W-:Y:S01]  /*faa0*/  IMAD.X R165, R197, 0x1, R0, P5 ;  /* 0x00000001c5a57824 */ /* 0x000fe200028e0600 */
[----:B------:R2:W-:Y:S04]  /*fab0*/  STL.64 [R1+0x78], R166 ;  /* 0x000078a601007387 */ /* 0x0005e80000100a00 */
[----:B------:R-:W-:Y:S01]  /*fac0*/  LDGSTS.E [R252+0x120], desc[UR22][R166.64], !P3 ;  /* 0x00120000a6fc7fae */ /* 0x000fe2000d9a1016 */
[----:B-1----:R-:W1:Y:S03]  /*fad0*/  LDC R180, c[0x0][0x3a0] ;  /* 0x0000e800ffb47b82 */ /* 0x002e660000000800 */
[----:B------:R3:W-:Y:S04]  /*fae0*/  STL.64 [R1+0x80], R164 ;  /* 0x000080a401007387 */ /* 0x0007e80000100a00 */
[----:B------:R-:W-:Y:S01]  /*faf0*/  LDGSTS.E [R252+0x124], desc[UR22][R164.64], !P1 ;  /* 0x00124000a4fc7fae */ /* 0x000fe2000c9a1016 */
[----:B------:R-:W4:Y:S03]  /*fb00*/  LDC R181, c[0x0][0x3a0] ;  /* 0x0000e800ffb57b82 */ /* 0x000f260000000800 */
[----:B--2---:R-:W2:Y:S04]  /*fb10*/  LDL.LU.64 R166, [R1+0x350] ;  /* 0x0003500001a67983 */ /* 0x004ea80000300a00 */
[----:B---3--:R-:W3:Y:S04]  /*fb20*/  LDL.LU.64 R164, [R1+0x348] ;  /* 0x0003480001a47983 */ /* 0x008ee80000300a00 */
[----:B------:R-:W3:Y:S01]  /*fb30*/  LDL.LU.64 R196, [R1+0x340] ;  /* 0x0003400001c47983 */ /* 0x000ee20000300a00 */
[----:B-1----:R-:W-:-:S05]  /*fb40*/  VIADD R180, R180, 0xfffffeb4 ;  /* 0xfffffeb4b4b47836 */ /* 0x002fca0000000000 */
[----:B------:R-:W-:Y:S01]  /*fb50*/  ISETP.GE.U32.AND P3, PT, R180, 0x7ffffe35, PT ;  /* 0x7ffffe35b400780c */ /* 0x000fe20003f66070 */
[----:B----4-:R-:W-:Y:S01]  /*fb60*/  VIADD R181, R181, 0xfffffeb5 ;  /* 0xfffffeb5b5b57836 */ /* 0x010fe20000000000 */
[----:B------:R-:W-:-:S04]  /*fb70*/  IADD3 R180, P5, PT, R150, R2, RZ ;  /* 0x0000000296b47210 */ /* 0x000fc80007fbe0ff */
[----:B------:R-:W-:Y:S01]  /*fb80*/  ISETP.GE.U32.AND P4, PT, R181, 0x7ffffe36, PT ;  /* 0x7ffffe36b500780c */ /* 0x000fe20003f86070 */
[----:B------:R-:W-:Y:S01]  /*fb90*/  IMAD.X R181, R151, 0x1, R0, P5 ;  /* 0x0000000197b57824 */ /* 0x000fe200028e0600 */
[----:B------:R-:W-:-:S05]  /*fba0*/  IADD3 R150, P5, PT, R148, R2, RZ ;  /* 0x0000000294967210 */ /* 0x000fca0007fbe0ff */
[--C-:B------:R-:W-:Y:S01]  /*fbb0*/  IMAD.X R151, R149, 0x1, R0.reuse, P5 ;  /* 0x0000000195977824 */ /* 0x100fe200028e0600 */
[----:B------:R-:W-:Y:S02]  /*fbc0*/  IADD3 R148, P5, PT, R182, R2, RZ ;  /* 0x00000002b6947210 */ /* 0x000fe40007fbe0ff */
[----:B------:R-:W-:Y:S01]  /*fbd0*/  ISETP.GE.U32.AND P1, PT, R132, 0x7ffffe34, PT ;  /* 0x7ffffe348400780c */ /* 0x000fe20003f26070 */
[----:B------:R1:W-:Y:S01]  /*fbe0*/  STL.64 [R1+0x88], R180 ;  /* 0x000088b401007387 */ /* 0x0003e20000100a00 */
[----:B------:R-:W4:Y:S01]  /*fbf0*/  LDC R132, c[0x0][0x3a0] ;  /* 0x0000e800ff847b82 */ /* 0x000f220000000800 */
[----:B------:R-:W-:Y:S02]  /*fc00*/  IMAD.X R149, R183, 0x1, R0, P5 ;  /* 0x00000001b7957824 */ /* 0x000fe400028e0600 */
[----:B------:R1:W-:Y:S04]  /*fc10*/  LDGSTS.E [R252+0x128], desc[UR22][R180.64], !P4 ;  /* 0x00128000b4fc7fae */ /* 0x0003e8000e1a1016 */
[----:B------:R1:W-:Y:S04]  /*fc20*/  STL.64 [R1+0x90], R150 ;  /* 0x0000909601007387 */ /* 0x0003e80000100a00 */
[----:B------:R-:W-:Y:S04]  /*fc30*/  LDGSTS.E [R252+0x12c], desc[UR22][R150.64], !P3 ;  /* 0x0012c00096fc7fae */ /* 0x000fe8000d9a1016 */
[----:B------:R1:W-:Y:S02]  /*fc40*/  STL.64 [R1+0x98], R148 ;  /* 0x0000989401007387 */ /* 0x0003e40000100a00 */
[----:B-1----:R-:W1:Y:S02]  /*fc50*/  LDC R180, c[0x0][0x3a0] ;  /* 0x0000e800ffb47b82 */ /* 0x002e640000000800 */
[----:B------:R-:W-:Y:S04]  /*fc60*/  LDGSTS.E [R252+0x130], desc[UR22][R148.64], !P1 ;  /* 0x0013000094fc7fae */ /* 0x000fe8000c9a1016 */
[----:B------:R-:W3:Y:S02]  /*fc70*/  LDL.LU.64 R150, [R1+0x338] ;  /* 0x0003380001967983 */ /* 0x000ee40000300a00 */
[----:B------:R-:W4:Y:S02]  /*fc80*/  LDC R181, c[0x0][0x3a0] ;  /* 0x0000e800ffb57b82 */ /* 0x000f240000000800 */
[----:B------:R-:W3:Y:S04]  /*fc90*/  LDL.LU.64 R148, [R1+0x330] ;  /* 0x0003300001947983 */ /* 0x000ee80000300a00 */
[----:B------:R-:W3:Y:S01]  /*fca0*/  LDL.LU.64 R182, [R1+0x328] ;  /* 0x0003280001b67983 */ /* 0x000ee20000300a00 */
[----:B-1----:R-:W-:-:S05]  /*fcb0*/  VIADD R180, R180, 0xfffffeb1 ;  /* 0xfffffeb1b4b47836 */ /* 0x002fca0000000000 */
[----:B------:R-:W-:Y:S01]  /*fcc0*/  ISETP.GE.U32.AND P3, PT, R180, 0x7ffffe32, PT ;  /* 0x7ffffe32b400780c */ /* 0x000fe20003f66070 */
[----:B----4-:R-:W-:-:S05]  /*fcd0*/  VIADD R181, R181, 0xfffffeb2 ;  /* 0xfffffeb2b5b57836 */ /* 0x010fca0000000000 */
        /* <DEDUP_REMOVED lines=10> */
[----:B------:R-:W-:Y:S02]  /*fd80*/  IADD3 R164, P5, PT, R196, R2, RZ ;  /* 0x00000002c4a47210 */ /* 0x000fe40007fbe0ff */
        /* <DEDUP_REMOVED lines=16> */
[--C-:B------:R-:W-:Y:S01]  /*fe90*/  IMAD.X R181, R151, 0x1, R0.reuse, P5 ;  /* 0x0000000197b57824 */ /* 0x100fe200028e0600 */
[-C--:B------:R-:W-:Y:S02]  /*fea0*/  IADD3 R150, P5, PT, R148, R2.reuse, RZ ;  /* 0x0000000294967210 */ /* 0x080fe40007fbe0ff */
[----:B------:R-:W-:Y:S02]  /*feb0*/  ISETP.GE.U32.AND P1, PT, R132, 0x7ffffe2e, PT ;  /* 0x7ffffe2e8400780c */ /* 0x000fe40003f26070 */
[----:B------:R1:W-:Y:S01]  /*fec0*/  STL.64 [R1+0xb8], R180 ;  /* 0x0000b8b401007387 */ /* 0x0003e20000100a00 */
[----:B------:R-:W4:Y:S01]  /*fed0*/  LDC R132, c[0x0][0x3a0] ;  /* 0x0000e800ff847b82 */ /* 0x000f220000000800 */
[----:B------:R-:W-:Y:S01]  /*fee0*/  IMAD.X R151, R149, 0x1, R0, P5 ;  /* 0x0000000195977824 */ /* 0x000fe200028e0600 */
[----:B------:R-:W-:-:S04]  /*fef0*/  IADD3 R148, P5, PT, R182, R2, RZ ;  /* 0x00000002b6947210 */ /* 0x000fc80007fbe0ff */
[----:B------:R1:W-:Y:S01]  /*ff00*/  LDGSTS.E [R252+0x140], desc[UR22][R180.64], !P4 ;  /* 0x00140000b4fc7fae */ /* 0x0003e2000e1a1016 */
[----:B------:R-:W-:-:S03]  /*ff10*/  IADD3.X R149, PT, PT, R183, R0, RZ, P5, !PT ;  /* 0x00000000b7957210 */ /* 0x000fc60002ffe4ff */
        /* <DEDUP_REMOVED lines=47> */
[----:B------:R-:W-:-:S03]  /*10210*/  IMAD.X R149, R183, 0x1, R0, P5 ;  /* 0x00000001b7957824 */ /* 0x000fc600028e0600 */
[----:B------:R1:W-:Y:S04]  /*10220*/  STL.64 [R1+0xf0], R150 ;  /* 0x0000f09601007387 */ /* 0x0003e80000100a00 */
[----:B------:R-:W-:Y:S01]  /*10230*/  LDGSTS.E [R252+0x15c], desc[UR22][R150.64], !P3 ;  /* 0x0015c00096fc7fae */ /* 0x000fe2000d9a1016 */
[----:B-1----:R-:W1:Y:S03]  /*10240*/  LDC R180, c[0x0][0x3a0] ;  /* 0x0000e800ffb47b82 */ /* 0x002e660000000800 */
[----:B------:R4:W-:Y:S04]  /*10250*/  STL.64 [R1+0xf8], R148 ;  /* 0x0000f89401007387 */ /* 0x0009e80000100a00 */
[----:B------:R-:W-:Y:S01]  /*10260*/  LDGSTS.E [R252+0x160], desc[UR22][R148.64], !P1 ;  /* 0x0016000094fc7fae */ /* 0x000fe2000c9a1016 */
[----:B------:R-:W1:Y:S03]  /*10270*/  LDC R181, c[0x0][0x3a0] ;  /* 0x0000e800ffb57b82 */ /* 0x000e660000000800 */
[----:B------:R-:W3:Y:S04]  /*10280*/  LDL.LU.64 R150, [R1+0x2d8] ;  /* 0x0002d80001967983 */ /* 0x000ee80000300a00 */
[----:B----4-:R-:W4:Y:S04]  /*10290*/  LDL.LU.64 R148, [R1+0x2d0] ;  /* 0x0002d00001947983 */ /* 0x010f280000300a00 */
[----:B------:R-:W4:Y:S01]  /*102a0*/  LDL.LU.64 R182, [R1+0x2c8] ;  /* 0x0002c80001b67983 */ /* 0x000f220000300a00 */
[----:B-1----:R-:W-:-:S05]  /*102b0*/  VIADD R180, R180, 0xfffffea5 ;  /* 0xfffffea5b4b47836 */ /* 0x002fca0000000000 */
        /* <DEDUP_REMOVED lines=20> */
[----:B------:R-:W3:Y:S03]  /*10400*/  LDC R181, c[0x0][0x3a0] ;  /* 0x0000e800ffb57b82 */ /* 0x000ee60000000800 */
[----:B--2---:R-:W2:Y:S04]  /*10410*/  LDL.LU.64 R166, [R1+0x2c0] ;  /* 0x0002c00001a67983 */ /* 0x004ea80000300a00 */
[----:B---3--:R-:W3:Y:S04]  /*10420*/  LDL.LU.64 R164, [R1+0x2b8] ;  /* 0x0002b80001a47983 */ /* 0x008ee80000300a00 */
[----:B------:R-:W3:Y:S01]  /*10430*/  LDL.LU.64 R196, [R1+0x2b0] ;  /* 0x0002b00001c47983 */ /* 0x000ee20000300a00 */
[----:B-1----:R-:W-:-:S05]  /*10440*/  VIADD R180, R180, 0xfffffea2 ;  /* 0xfffffea2b4b47836 */ /* 0x002fca0000000000 */
[----:B------:R-:W-:Y:S01]  /*10450*/  ISETP.GE.U32.AND P3, PT, R180, 0x7ffffe23, PT ;  /* 0x7ffffe23b400780c */ /* 0x000fe20003f66070 */
[----:B------:R-:W-:Y:S01]  /*10460*/  VIADD R181, R181, 0xfffffea3 ;  /* 0xfffffea3b5b57836 */ /* 0x000fe20000000000 */
[----:B------:R-:W-:-:S04]  /*10470*/  IADD3 R180, P5, PT, R150, R2, RZ ;  /* 0x0000000296b47210 */ /* 0x000fc80007fbe0ff */
[----:B------:R-:W-:Y:S02]  /*10480*/  ISETP.GE.U32.AND P4, PT, R181, 0x7ffffe24, PT ;  /* 0x7ffffe24b500780c */ /* 0x000fe40003f86070 */
[----:B------:R-:W-:Y:S02]  /*10490*/  IADD3.X R181, PT, PT, R151, R0, RZ, P5, !PT ;  /* 0x0000000097b57210 */ /* 0x000fe40002ffe4ff */
[----:B----4-:R-:W-:-:S05]  /*104a0*/  IADD3 R150, P5, PT, R148, R2, RZ ;  /* 0x0000000294967210 */ /* 0x010fca0007fbe0ff */
        /* <DEDUP_REMOVED lines=43> */
[----:B----4-:R-:W-:-:S05]  /*10760*/  VIADD R181, R181, 0xfffffe9d ;  /* 0xfffffe9db5b57836 */ /* 0x010fca0000000000 */
[----:B------:R-:W-:Y:S02]  /*10770*/  ISETP.GE.U32.AND P4, PT, R181, 0x7ffffe1e, PT ;  /* 0x7ffffe1eb500780c */ /* 0x000fe40003f86070 */
[----:B------:R-:W-:-:S05]  /*10780*/  IADD3 R180, P5, PT, R150, R2, RZ ;  /* 0x0000000296b47210 */ /* 0x000fca0007fbe0ff */
[--C-:B------:R-:W-:Y:S01]  /*10790*/  IMAD.X R181, R151, 0x1, R0.reuse, P5 ;  /* 0x0000000197b57824 */ /* 0x100fe200028e0600 */
[-C--:B------:R-:W-:Y:S02]  /*107a0*/  IADD3 R150, P5, PT, R148, R2.reuse, RZ ;  /* 0x0000000294967210 */ /* 0x080fe40007fbe0ff */
[----:B------:R-:W-:Y:S02]  /*107b0*/  ISETP.GE.U32.AND P1, PT, R132, 0x7ffffe1c, PT ;  /* 0x7ffffe1c8400780c */ /* 0x000fe40003f26070 */
[----:B------:R1:W-:Y:S01]  /*107c0*/  STL.64 [R1+0x148], R180 ;  /* 0x000148b401007387 */ /* 0x0003e20000100a00 */
[----:B------:R-:W4:Y:S01]  /*107d0*/  LDC R132, c[0x0][0x3a0] ;  /* 0x0000e800ff847b82 */ /* 0x000f220000000800 */
[--C-:B------:R-:W-:Y:S01]  /*107e0*/  IMAD.X R151, R149, 0x1, R0.reuse, P5 ;  /* 0x0000000195977824 */ /* 0x100fe200028e0600 */
[----:B------:R-:W-:Y:S01]  /*107f0*/  IADD3 R148, P5, PT, R182, R2, RZ ;  /* 0x00000002b6947210 */ /* 0x000fe20007fbe0ff */
[----:B------:R1:W-:Y:S04]  /*10800*/  LDGSTS.E [R252+0x188], desc[UR22][R180.64], !P4 ;  /* 0x00188000b4fc7fae */ /* 0x0003e8000e1a1016 */
[----:B------:R-:W-:Y:S01]  /*10810*/  IMAD.X R149, R183, 0x1, R0, P5 ;  /* 0x00000001b7957824 */ /* 0x000fe200028e0600 */
        /* <DEDUP_REMOVED lines=34> */
[----:B-1----:R-:W-:-:S04]  /*10a40*/  IADD3 R180, PT, PT, R180, -0x16a, RZ ;  /* 0xfffffe96b4b47810 */ /* 0x002fc80007ffe0ff */
[----:B------:R-:W-:Y:S01]  /*10a50*/  ISETP.GE.U32.AND P3, PT, R180, 0x7ffffe17, PT ;  /* 0x7ffffe17b400780c */ /* 0x000fe20003f66070 */
[----:B------:R-:W-:-:S05]  /*10a60*/  VIADD R181, R181, 0xfffffe97 ;  /* 0xfffffe97b5b57836 */ /* 0x000fca0000000000 */
[----:B------:R-:W-:Y:S02]  /*10a70*/  ISETP.GE.U32.AND P4, PT, R181, 0x7ffffe18, PT ;  /* 0x7ffffe18b500780c */ /* 0x000fe40003f86070 */
[----:B------:R-:W-:-:S05]  /*10a80*/  IADD3 R180, P5, PT, R150, R2, RZ ;  /* 0x0000000296b47210 */ /* 0x000fca0007fbe0ff */
[--C-:B------:R-:W-:Y:S01]  /*10a90*/  IMAD.X R181, R151, 0x1, R0.reuse, P5 ;  /* 0x0000000197b57824 */ /* 0x100fe200028e0600 */
[-C--:B----4-:R-:W-:Y:S02]  /*10aa0*/  IADD3 R150, P5, PT, R148, R2.reuse, RZ ;  /* 0x0000000294967210 */ /* 0x090fe40007fbe0ff */
        /* <DEDUP_REMOVED lines=27> */
[----:B------:R-:W-:Y:S01]  /*10c60*/  LDGSTS.E [R252+0x1ac], desc[UR22][R180.64], !P4 ;  /* 0x001ac000b4fc7fae */ /* 0x000fe2000e1a1016 */
[--C-:B------:R-:W-:Y:S01]  /*10c70*/  IMAD.X R167, R165, 0x1, R0.reuse, P5 ;  /* 0x00000001a5a77824 */ /* 0x100fe200028e0600 */
[----:B------:R-:W-:Y:S02]  /*10c80*/  IADD3 R164, P5, PT, R196, R2, RZ ;  /* 0x00000002c4a47210 */ /* 0x000fe40007fbe0ff */
[----:B------:R-:W-:Y:S03]  /*10c90*/  STL.64 [R1+0x190], R180 ;  /* 0x000190b401007387 */ /* 0x000fe60000100a00 */
[----:B------:R-:W-:Y:S01]  /*10ca0*/  IMAD.X R165, R197, 0x1, R0, P5 ;  /* 0x00000001c5a57824 */ /* 0x000fe200028e0600 */
[----:B------:R1:W-:Y:S04]  /*10cb0*/  STL.64 [R1+0x198], R166 ;  /* 0x000198a601007387 */ /* 0x0003e80000100a00 */
[----:B------:R-:W-:Y:S04]  /*10cc0*/  LDGSTS.E [R252+0x1b0], desc[UR22][R166.64], !P3 ;  /* 0x001b0000a6fc7fae */ /* 0x000fe8000d9a1016 */
[----:B------:R2:W-:Y:S04]  /*10cd0*/  STL.64 [R1+0x1a0], R164 ;  /* 0x0001a0a401007387 */ /* 0x0005e80000100a00 */
[----:B------:R2:W-:Y:S04]  /*10ce0*/  LDGSTS.E [R252+0x1b4], desc[UR22][R164.64], !P1 ;  /* 0x001b4000a4fc7fae */ /* 0x0005e8000c9a1016 */
[----:B-1----:R-:W3:Y:S04]  /*10cf0*/  LDL.LU.64 R166, [R1+0x28] ;  /* 0x0000280001a67983 */ /* 0x002ee80000300a00 */
[----:B------:R-:W3:Y:S01]  /*10d00*/  LDL.LU.64 R180, [R1+0x20] ;  /* 0x0000200001b47983 */ /* 0x000ee20000300a00 */
[----:B--2---:R-:W1:Y:S03]  /*10d10*/  LDC R164, c[0x0][0x3a0] ;  /* 0x0000e800ffa47b82 */ /* 0x004e660000000800 */
[----:B------:R-:W2:Y:S05]  /*10d20*/  LDL.LU.64 R196, [R1+0x18] ;  /* 0x0000180001c47983 */ /* 0x000eaa0000300a00 */
[----:B------:R-:W4:Y:S01]  /*10d30*/  LDC R165, c[0x0][0x3a0] ;  /* 0x0000e800ffa57b82 */ /* 0x000f220000000800 */
[----:B------:R-:W-:-:S07]  /*10d40*/  ISETP.GE.U32.AND P1, PT, R132, 0x7ffffe10, PT ;  /* 0x7ffffe108400780c */ /* 0x000fce0003f26070 */
[----:B------:R-:W4:Y:S01]  /*10d50*/  LDC R132, c[0x0][0x3a0] ;  /* 0x0000e800ff847b82 */ /* 0x000f220000000800 */
        /* <DEDUP_REMOVED lines=8> */
[----:B------:R-:W-:Y:S01]  /*10de0*/  IADD3 R148, P5, PT, R182, R2, RZ ;  /* 0x00000002b6947210 */ /* 0x000fe20007fbe0ff */
[----:B------:R1:W-:Y:S01]  /*10df0*/  STL.64 [R1+0x1a8], R164 ;  /* 0x0001a8a401007387 */ /* 0x0003e20000100a00 */
[----:B------:R-:W4:Y:S03]  /*10e00*/  LDC R182, c[0x0][0x3a0] ;  /* 0x0000e800ffb67b82 */ /* 0x000f260000000800 */
[----:B------:R-:W-:Y:S01]  /*10e10*/  LDGSTS.E [R252+0x1b8], desc[UR22][R164.64], !P4 ;  /* 0x001b8000a4fc7fae */ /* 0x000fe2000e1a1016 */
[----:B------:R-:W-:-:S03]  /*10e20*/  IMAD.X R149, R183, 0x1, R0, P5 ;  /* 0x00000001b7957824 */ /* 0x000fc600028e0600 */
[----:B------:R-:W-:Y:S01]  /*10e30*/  STL.64 [R1+0x1b0], R150 ;  /* 0x0001b09601007387 */ /* 0x000fe20000100a00 */
[----:B------:R-:W4:Y:S03]  /*10e40*/  LDC R183, c[0x0][0x3a0] ;  /* 0x0000e800ffb77b82 */ /* 0x000f260000000800 */
[----:B------:R-:W-:Y:S04]  /*10e50*/  LDGSTS.E [R252+0x1bc], desc[UR22][R150.64], !P3 ;  /* 0x001bc00096fc7fae */ /* 0x000fe8000d9a1016 */
[----:B-1----:R-:W2:Y:S04]  /*10e60*/  LDL.LU.64 R164, [R1+0x10] ;  /* 0x0000100001a47983 */ /* 0x002ea80000300a00 */
[----:B------:R1:W-:Y:S04]  /*10e70*/  STL.64 [R1+0x1b8], R148 ;  /* 0x0001b89401007387 */ /* 0x0003e80000100a00 */
[----:B------:R-:W-:Y:S04]  /*10e80*/  LDGSTS.E [R252+0x1c0], desc[UR22][R148.64], !P1 ;  /* 0x001c000094fc7fae */ /* 0x000fe8000c9a1016 */
[----:B-1----:R-:W2:Y:S04]  /*10e90*/  LDL.LU.64 R148, [R1+0x8] ;  /* 0x0000080001947983 */ /* 0x002ea80000300a00 */
[----:B------:R-:W2:Y:S01]  /*10ea0*/  LDL.LU.64 R150, [R1] ;  /* 0x0000000001967983 */ /* 0x000ea20000300a00 */
[----:B----4-:R-:W-:-:S02]  /*10eb0*/  VIADD R182, R182, 0xfffffe8d ;  /* 0xfffffe8db6b67836 */ /* 0x010fc40000000000 */
[----:B------:R-:W-:-:S03]  /*10ec0*/  VIADD R183, R183, 0xfffffe8e ;  /* 0xfffffe8eb7b77836 */ /* 0x000fc60000000000 */
[----:B------:R-:W-:Y:S01]  /*10ed0*/  ISETP.GE.U32.AND P3, PT, R182, 0x7ffffe0e, PT ;  /* 0x7ffffe0eb600780c */ /* 0x000fe20003f66070 */
[----:B------:R-:W-:Y:S01]  /*10ee0*/  VIADD R132, R132, 0xfffffe8c ;  /* 0xfffffe8c84847836 */ /* 0x000fe20000000000 */
[----:B------:R-:W-:-:S04]  /*10ef0*/  ISETP.GE.U32.AND P4, PT, R183, 0x7ffffe0f, PT ;  /* 0x7ffffe0fb700780c */ /* 0x000fc80003f86070 */
[----:B------:R-:W-:Y:S02]  /*10f00*/  ISETP.GE.U32.AND P1, PT, R132, 0x7ffffe0d, PT ;  /* 0x7ffffe0d8400780c */ /* 0x000fe40003f26070 */
[----:B------:R-:W1:Y:S02]  /*10f10*/  LDC R132, c[0x0][0x3a0] ;  /* 0x0000e800ff847b82 */ /* 0x000e640000000800 */
[----:B-1----:R-:W-:Y:S01]  /*10f20*/  VIADD R132, R132, 0xfffffe89 ;  /* 0xfffffe8984847836 */ /* 0x002fe20000000000 */
[----:B---3--:R-:W-:-:S05]  /*10f30*/  IADD3 R182, P5, PT, R166, R2, RZ ;  /* 0x00000002a6b67210 */ /* 0x008fca0007fbe0ff */
[----:B------:R-:W-:Y:S01]  /*10f40*/  IMAD.X R183, R167, 0x1, R0, P5 ;  /* 0x00000001a7b77824 */ /* 0x000fe200028e0600 */
[----:B------:R-:W-:-:S04]  /*10f50*/  IADD3 R166, P5, PT, R180, R2, RZ ;  /* 0x00000002b4a67210 */ /* 0x000fc80007fbe0ff */
[----:B------:R-:W-:Y:S01]  /*10f60*/  LDGSTS.E [R252+0x1c4], desc[UR22][R182.64], !P4 ;  /* 0x001c4000b6fc7fae */ /* 0x000fe2000e1a1016 */
[----:B------:R-:W-:Y:S01]  /*10f70*/  IMAD.X R167, R181, 0x1, R0, P5 ;  /* 0x00000001b5a77824 */ /* 0x000fe200028e0600 */
[----:B--2---:R-:W-:Y:S02]  /*10f80*/  IADD3 R180, P5, PT, R196, R2, RZ ;  /* 0x00000002c4b47210 */ /* 0x004fe40007fbe0ff */
[----:B------:R1:W-:Y:S02]  /*10f90*/  STL.64 [R1+0x1c0], R182 ;  /* 0x0001c0b601007387 */ /* 0x0003e40000100a00 */
[----:B------:R-:W-:Y:S02]  /*10fa0*/  IADD3.X R181, PT, PT, R197, R0, RZ, P5, !PT ;  /* 0x00000000c5b57210 */ /* 0x000fe40002ffe4ff */
[----:B------:R-:W2:Y:S04]  /*10fb0*/  LDL.LU.64 R196, [R1+0x690] ;  /* 0x0006900001c47983 */ /* 0x000ea80000300a00 */
[----:B------:R-:W-:Y:S04]  /*10fc0*/  LDGSTS.E [R252+0x1c8], desc[UR22][R166.64], !P3 ;  /* 0x001c8000a6fc7fae */ /* 0x000fe8000d9a1016 */
[----:B-1----:R-:W3:Y:S04]  /*10fd0*/  LDL.LU.64 R182, [R1+0x688] ;  /* 0x0006880001b67983 */ /* 0x002ee80000300a00 */
[----:B------:R1:W-:Y:S04]  /*10fe0*/  STL.64 [R1+0x1c8], R166 ;  /* 0x0001c8a601007387 */ /* 0x0003e80000100a00 */
[----:B------:R4:W-:Y:S04]  /*10ff0*/  LDGSTS.E [R252+0x1cc], desc[UR22][R180.64], !P1 ;  /* 0x001cc000b4fc7fae */ /* 0x0009e8000c9a1016 */
[----:B-1----:R-:W2:Y:S04]  /*11000*/  LDL.LU.64 R166, [R1+0x680] ;  /* 0x0006800001a67983 */ /* 0x002ea80000300a00 */
[----:B------:R4:W-:Y:S02]  /*11010*/  STL.64 [R1+0x1d0], R180 ;  /* 0x0001d0b401007387 */ /* 0x0009e40000100a00 */
[----:B----4-:R-:W1:Y:S08]  /*11020*/  LDC R180, c[0x0][0x3a0] ;  /* 0x0000e800ffb47b82 */ /* 0x010e700000000800 */
[----:B------:R-:W4:Y:S01]  /*11030*/  LDC R181, c[0x0][0x3a0] ;  /* 0x0000e800ffb57b82 */ /* 0x000f220000000800 */
[----:B------:R-:W-:-:S07]  /*11040*/  ISETP.GE.U32.AND P1, PT, R132, 0x7ffffe0a, PT ;  /* 0x7ffffe0a8400780c */ /* 0x000fce0003f26070 */
[----:B------:R-:W4:Y:S01]  /*11050*/  LDC R132, c[0x0][0x3a0] ;  /* 0x0000e800ff847b82 */ /* 0x000f220000000800 */
[----:B-1----:R-:W-:-:S05]  /*11060*/  VIADD R180, R180, 0xfffffe8a ;  /* 0xfffffe8ab4b47836 */ /* 0x002fca0000000000 */
[----:B------:R-:W-:Y:S02]  /*11070*/  ISETP.GE.U32.AND P3, PT, R180, 0x7ffffe0b, PT ;  /* 0x7ffffe0bb400780c */ /* 0x000fe40003f66070 */
[----:B------:R-:W-:Y:S01]  /*11080*/  IADD3 R180, P5, PT, R164, R2, RZ ;  /* 0x00000002a4b47210 */ /* 0x000fe20007fbe0ff */
[----:B----4-:R-:W-:-:S05]  /*11090*/  VIADD R181, R181, 0xfffffe8b ;  /* 0xfffffe8bb5b57836 */ /* 0x010fca0000000000 */
[----:B------:R-:W-:Y:S01]  /*110a0*/  ISETP.GE.U32.AND P4, PT, R181, 0x7ffffe0c, PT ;  /* 0x7ffffe0cb500780c */ /* 0x000fe20003f86070 */
[----:B------:R-:W-:Y:S01]  /*110b0*/  IMAD.X R181, R165, 0x1, R0, P5 ;  /* 0x00000001a5b57824 */ /* 0x000fe200028e0600 */
[----:B------:R-:W-:-:S05]  /*110c0*/  IADD3 R164, P5, PT, R148, R2, RZ ;  /* 0x0000000294a47210 */ /* 0x000fca0007fbe0ff */
[--C-:B------:R-:W-:Y:S01]  /*110d0*/  IMAD.X R165, R149, 0x1, R0.reuse, P5 ;  /* 0x0000000195a57824 */ /* 0x100fe200028e0600 */
[----:B------:R-:W-:Y:S01]  /*110e0*/  IADD3 R148, P5, PT, R150, R2, RZ ;  /* 0x0000000296947210 */ /* 0x000fe20007fbe0ff */
[----:B------:R1:W-:Y:S04]  /*110f0*/  STL.64 [R1+0x1d8], R180 ;  /* 0x0001d8b401007387 */ /* 0x0003e80000100a00 */
[----:B------:R-:W-:Y:S01]  /*11100*/  IMAD.X R149, R151, 0x1, R0, P5 ;  /* 0x0000000197957824 */ /* 0x000fe200028e0600 */
[----:B------:R-:W-:Y:S04]  /*11110*/  LDGSTS.E [R252+0x1d0], desc[UR22][R180.64], !P4 ;  /* 0x001d0000b4fc7fae */ /* 0x000fe8000e1a1016 */
[----:B------:R-:W4:Y:S04]  /*11120*/  LDL.LU.64 R150, [R1+0x678] ;  /* 0x0006780001967983 */ /* 0x000f280000300a00 */
[----:B------:R-:W-:Y:S04]  /*11130*/  LDGSTS.E [R252+0x1d4], desc[UR22][R164.64], !P3 ;  /* 0x001d4000a4fc7fae */ /* 0x000fe8000d9a1016 */
[----:B-1----:R-:W2:Y:S04]  /*11140*/  LDL.LU.64 R180, [R1+0x670] ;  /* 0x0006700001b47983 */ /* 0x002ea80000300a00 */
[----:B------:R1:W-:Y:S04]  /*11150*/  STL.64 [R1+0x1e0], R164 ;  /* 0x0001e0a401007387 */ /* 0x0003e80000100a00 */
[----:B------:R1:W-:Y:S04]  /*11160*/  LDGSTS.E [R252+0x1d8], desc[UR22][R148.64], !P1 ;  /* 0x001d800094fc7fae */ /* 0x0003e8000c9a1016 */
[----:B-1----:R-:W2:Y:S04]  /*11170*/  LDL.LU.64 R164, [R1+0x668] ;  /* 0x0006680001a47983 */ /* 0x002ea80000300a00 */
[----:B------:R1:W-:Y:S02]  /*11180*/  STL.64 [R1+0x1e8], R148 ;  /* 0x0001e89401007387 */ /* 0x0003e40000100a00 */
[----:B-1----:R-:W1:Y:S08]  /*11190*/  LDC R148, c[0x0][0x3a0] ;  /* 0x0000e800ff947b82 */ /* 0x002e700000000800 */
[----:B------:R-:W1:Y:S01]  /*111a0*/  LDC R149, c[0x0][0x3a0] ;  /* 0x0000e800ff957b82 */ /* 0x000e620000000800 */
[----:B------:R-:W-:-:S02]  /*111b0*/  VIADD R132, R132, 0xfffffe88 ;  /* 0xfffffe8884847836 */ /* 0x000fc40000000000 */
[----:B-1----:R-:W-:-:S05]  /*111c0*/  VIADD R148, R148, 0xfffffe86 ;  /* 0xfffffe8694947836 */ /* 0x002fca0000000000 */
[----:B------:R-:W-:Y:S02]  /*111d0*/  ISETP.GE.U32.AND P1, PT, R148, 0x7ffffe07, PT ;  /* 0x7ffffe079400780c */ /* 0x000fe40003f26070 */
[----:B------:R-:W-:Y:S01]  /*111e0*/  IADD3 R148, P5, PT, R250, R2, RZ ;  /* 0x00000002fa947210 */ /* 0x000fe20007fbe0ff */
[----:B------:R-:W-:-:S05]  /*111f0*/  VIADD R149, R149, 0xfffffe87 ;  /* 0xfffffe8795957836 */ /* 0x000fca0000000000 */
[----:B------:R-:W-:Y:S01]  /*11200*/  ISETP.GE.U32.AND P3, PT, R149, 0x7ffffe08, PT ;  /* 0x7ffffe089500780c */ /* 0x000fe20003f66070 */
[----:B------:R-:W-:Y:S01]  /*11210*/  IMAD.X R149, R251, 0x1, R0, P5 ;  /* 0x00000001fb957824 */ /* 0x000fe200028e0600 */
[----:B------:R-:W-:Y:S02]  /*11220*/  IADD3 R250, P5, PT, R248, R2, RZ ;  /* 0x00000002f8fa7210 */ /* 0x000fe40007fbe0ff */
[----:B------:R-:W-:-:S03]  /*11230*/  ISETP.GE.U32.AND P4, PT, R132, 0x7ffffe09, PT ;  /* 0x7ffffe098400780c */ /* 0x000fc60003f86070 */
[----:B------:R-:W-:Y:S02]  /*11240*/  IMAD.X R251, R249, 0x1, R0, P5 ;  /* 0x00000001f9fb7824 */ /* 0x000fe400028e0600 */
[----:B------:R-:W-:-:S03]  /*11250*/  IMAD.MOV.U32 R248, RZ, RZ, R250 ;  /* 0x000000fffff87224 */ /* 0x000fc600078e00fa */
[----:B------:R1:W-:Y:S01]  /*11260*/  STL.64 [R1+0x1f8], R250 ;  /* 0x0001f8fa01007387 */ /* 0x0003e20000100a00 */
[----:B------:R-:W-:-:S04]  /*11270*/  IMAD.MOV.U32 R249, RZ, RZ, R251 ;  /* 0x000000fffff97224 */ /* 0x000fc800078e00fb */
[----:B------:R-:W-:Y:S04]  /*11280*/  LDGSTS.E [R252+0x1dc], desc[UR22][R148.64], !P4 ;  /* 0x001dc00094fc7fae */ /* 0x000fe8000e1a1016 */
[----:B------:R1:W-:Y:S02]  /*11290*/  LDGSTS.E [R252+0x1e0], desc[UR22][R248.64], !P3 ;  /* 0x001e0000f8fc7fae */ /* 0x0003e4000d9a1016 */
[----:B-1----:R-:W-:Y:S02]  /*112a0*/  IADD3 R250, P5, PT, R246, R2, RZ ;  /* 0x00000002f6fa7210 */ /* 0x002fe40007fbe0ff */
[----:B------:R-:W1:Y:S03]  /*112b0*/  LDC R246, c[0x0][0x3a0] ;  /* 0x0000e800fff67b82 */ /* 0x000e660000000800 */
[----:B------:R-:W-:-:S05]  /*112c0*/  IMAD.X R251, R247, 0x1, R0, P5 ;  /* 0x00000001f7fb7824 */ /* 0x000fca00028e0600 */
[----:B------:R-:W3:Y:S01]  /*112d0*/  LDC R248, c[0x0][0x3a0] ;  /* 0x0000e800fff87b82 */ /* 0x000ee20000000800 */
[----:B------:R1:W-:Y:S07]  /*112e0*/  LDGSTS.E [R252+0x1e4], desc[UR22][R250.64], !P1 ;  /* 0x001e4000fafc7fae */ /* 0x0003ee000c9a1016 */
[----:B------:R-:W3:Y:S01]  /*112f0*/  LDC R247, c[0x0][0x3a0] ;  /* 0x0000e800fff77b82 */ /* 0x000ee20000000800 */
[----:B-1----:R-:W-:-:S05]  /*11300*/  VIADD R246, R246, 0xfffffe85 ;  /* 0xfffffe85f6f67836 */ /* 0x002fca0000000000 */
[----:B------:R-:W-:Y:S01]  /*11310*/  ISETP.GE.U32.AND P4, PT, R246, 0x7ffffe06, PT ;  /* 0x7ffffe06f600780c */ /* 0x000fe20003f86070 */
[----:B---3--:R-:W-:-:S05]  /*11320*/  VIADD R246, R248, 0xfffffe83 ;  /* 0xfffffe83f8f67836 */ /* 0x008fca0000000000 */
[----:B------:R-:W-:Y:S02]  /*11330*/  ISETP.GE.U32.AND P1, PT, R246, 0x7ffffe04, PT ;  /* 0x7ffffe04f600780c */ /* 0x000fe40003f26070 */
[----:B------:R-:W-:Y:S01]  /*11340*/  IADD3 R246, P5, PT, R244, R2, RZ ;  /* 0x00000002f4f67210 */ /* 0x000fe20007fbe0ff */
[----:B------:R-:W-:-:S05]  /*11350*/  VIADD R247, R247, 0xfffffe84 ;  /* 0xfffffe84f7f77836 */ /* 0x000fca0000000000 */
[----:B------:R-:W-:Y:S01]  /*11360*/  ISETP.GE.U32.AND P3, PT, R247, 0x7ffffe05, PT ;  /* 0x7ffffe05f700780c */ /* 0x000fe20003f66070 */
[--C-:B------:R-:W-:Y:S01]  /*11370*/  IMAD.X R247, R245, 0x1, R0.reuse, P5 ;  /* 0x00000001f5f77824 */ /* 0x100fe200028e0600 */
[-C--:B------:R-:W-:Y:S01]  /*11380*/  IADD3 R248, P5, PT, R236, R2.reuse, RZ ;  /* 0x00000002ecf87210 */ /* 0x080fe20007fbe0ff */
[----:B------:R1:W-:Y:S01]  /*11390*/  STL.64 [R1+0x1f0], R148 ;  /* 0x0001f09401007387 */ /* 0x0003e20000100a00 */
[----:B------:R-:W3:Y:S03]  /*113a0*/  LDC R236, c[0x0][0x3a0] ;  /* 0x0000e800ffec7b82 */ /* 0x000ee60000000800 */
[--C-:B------:R-:W-:Y:S01]  /*113b0*/  IMAD.X R249, R237, 0x1, R0.reuse, P5 ;  /* 0x00000001edf97824 */ /* 0x100fe200028e0600 */
[----:B------:R-:W-:Y:S04]  /*113c0*/  LDGSTS.E [R252+0x1e8], desc[UR22][R246.64], !P4 ;  /* 0x001e8000f6fc7fae */ /* 0x000fe8000e1a1016 */
[----:B------:R-:W3:Y:S01]  /*113d0*/  LDC R237, c[0x0][0x3a0] ;  /* 0x0000e800ffed7b82 */ /* 0x000ee20000000800 */
[----:B------:R3:W-:Y:S04]  /*113e0*/  LDGSTS.E [R252+0x1ec], desc[UR22][R248.64], !P3 ;  /* 0x001ec000f8fc7fae */ /* 0x0007e8000d9a1016 */
[----:B-1----:R-:W2:Y:S04]  /*113f0*/  LDL.LU.64 R148, [R1+0x660] ;  /* 0x0006600001947983 */ /* 0x002ea80000300a00 */
[----:B------:R-:W-:Y:S04]  /*11400*/  STL.64 [R1+0x200], R250 ;  /* 0x000200fa01007387 */ /* 0x000fe80000100a00 */
[----:B------:R1:W-:Y:S04]  /*11410*/  STL.64 [R1+0x208], R246 ;  /* 0x000208f601007387 */ /* 0x0003e80000100a00 */
[----:B------:R3:W-:Y:S04]  /*11420*/  STL.64 [R1+0x210], R248 ;  /* 0x000210f801007387 */ /* 0x0007e80000100a00 */
[----:B-1----:R-:W2:Y:S01]  /*11430*/  LDL.LU.64 R246, [R1+0x5b0] ;  /* 0x0005b00001f67983 */ /* 0x002ea20000300a00 */
[-C--:B------:R-:W-:Y:S01]  /*11440*/  IADD3 R250, P5, PT, R238, R2.reuse, RZ ;  /* 0x00000002eefa7210 */ /* 0x080fe20007fbe0ff */
[----:B---3--:R-:W-:Y:S01]  /*11450*/  VIADD R237, R237, 0xfffffe82 ;  /* 0xfffffe82eded7836 */ /* 0x008fe20000000000 */
[----:B------:R-:W-:Y:S01]  /*11460*/  IADD3 R236, PT, PT, R236, -0x17f, RZ ;  /* 0xfffffe81ecec7810 */ /* 0x000fe20007ffe0ff */
[----:B------:R-:W1:Y:S01]  /*11470*/  S2R R132, SR_TID.X ;  /* 0x0000000000847919 */ /* 0x000e620000002100 */
[-C--:B------:R-:W-:Y:S01]  /*11480*/  IADD3 R248, P4, PT, R240, R2.reuse, RZ ;  /* 0x00000002f0f87210 */ /* 0x080fe20007f9e0ff */
[----:B------:R-:W-:Y:S01]  /*11490*/  IMAD.X R251, R239, 0x1, R0, P5 ;  /* 0x00000001effb7824 */ /* 0x000fe200028e0600 */
[----:B------:R-:W-:Y:S01]  /*114a0*/  IADD3 R244, P5, PT, R242, R2, RZ ;  /* 0x00000002f2f47210 */ /* 0x000fe20007fbe0ff */
[----:B------:R-:W3:Y:S01]  /*114b0*/  LDC R238, c[0x0][0x3a0] ;  /* 0x0000e800ffee7b82 */ /* 0x000ee20000000800 */
[----:B------:R-:W-:-:S02]  /*114c0*/  ISETP.GE.U32.AND P3, PT, R237, 0x7ffffe03, PT ;  /* 0x7ffffe03ed00780c */ /* 0x000fc40003f66070 */
[----:B------:R1:W-:Y:S01]  /*114d0*/  LDGSTS.E [R252+0x1f0], desc[UR22][R250.64], !P1 ;  /* 0x001f0000fafc7fae */ /* 0x0003e2000c9a1016 */
[----:B------:R-:W-:Y:S01]  /*114e0*/  ISETP.GE.U32.AND P1, PT, R236, 0x7ffffe02, PT ;  /* 0x7ffffe02ec00780c */ /* 0x000fe20003f26070 */
[--C-:B------:R-:W-:Y:S01]  /*114f0*/  IMAD.X R245, R243, 0x1, R0.reuse, P5 ;  /* 0x00000001f3f57824 */ /* 0x100fe200028e0600 */
[----:B------:R-:W-:Y:S01]  /*11500*/  IADD3 R236, P5, PT, R134, R2, RZ ;  /* 0x0000000286ec7210 */ /* 0x000fe20007fbe0ff */
[--C-:B------:R-:W-:Y:S01]  /*11510*/  IMAD.X R249, R241, 0x1, R0.reuse, P4 ;  /* 0x00000001f1f97824 */ /* 0x100fe200020e0600 */
[----:B------:R1:W-:Y:S03]  /*11520*/  STL.64 [R1+0x218], R250 ;  /* 0x000218fa01007387 */ /* 0x0003e60000100a00 */
[----:B------:R-:W-:Y:S01]  /*11530*/  IMAD.X R237, R135, 0x1, R0, P5 ;  /* 0x0000000187ed7824 */ /* 0x000fe200028e0600 */
[----:B------:R1:W-:Y:S04]  /*11540*/  STL.64 [R1+0x220], R248 ;  /* 0x000220f801007387 */ /* 0x0003e80000100a00 */
[----:B------:R-:W-:Y:S04]  /*11550*/  STL.64 [R1+0x228], R244 ;  /* 0x000228f401007387 */ /* 0x000fe80000100a00 */
[----:B------:R-:W-:Y:S01]  /*11560*/  LDGSTS.E [R252+0x1f4], desc[UR22][R248.64], !P3 ;  /* 0x001f4000f8fc7fae */ /* 0x000fe2000d9a1016 */
[----:B-1----:R-:W1:Y:S03]  /*11570*/  LDC R250, c[0x0][0x3a0] ;  /* 0x0000e800fffa7b82 */ /* 0x002e660000000800 */
[----:B------:R1:W-:Y:S01]  /*11580*/  STL.64 [R1+0x230], R236 ;  /* 0x000230ec01007387 */ /* 0x0003e20000100a00 */
[----:B---3--:R-:W-:Y:S01]  /*11590*/  VIADD R239, R238, 0xfffffe80 ;  /* 0xfffffe80eeef7836 */ /* 0x008fe20000000000 */
[----:B------:R-:W-:-:S03]  /*115a0*/  LOP3.LUT R132, R132, 0x7f, RZ, 0xc0, !PT ;  /* 0x0000007f84847812 */ /* 0x000fc600078ec0ff */
[----:B------:R-:W3:Y:S01]  /*115b0*/  LDC R251, c[0x0][0x3a0] ;  /* 0x0000e800fffb7b82 */ /* 0x000ee20000000800 */
[----:B------:R-:W-:Y:S04]  /*115c0*/  LDGSTS.E [R252+0x1f8], desc[UR22][R244.64], !P1 ;  /* 0x001f8000f4fc7fae */ /* 0x000fe8000c9a1016 */
[----:B------:R-:W4:Y:S01]  /*115d0*/  LDL.LU.64 R248, [R1+0x5c8] ;  /* 0x0005c80001f87983 */ /* 0x000f220000300a00 */
[----:B------:R-:W-:Y:S01]  /*115e0*/  ISETP.GE.U32.AND P4, PT, R239, 0x7ffffe01, PT ;  /* 0x7ffffe01ef00780c */ /* 0x000fe20003f86070 */
[----:B-1----:R-:W-:-:S12]  /*115f0*/  VIADD R250, R250, 0xffffff00 ;  /* 0xffffff00fafa7836 */ /* 0x002fd80000000000 */
[----:B------:R1:W-:Y:S01]  /*11600*/  LDGSTS.E [R252+0x1fc], desc[UR22][R236.64], !P4 ;  /* 0x001fc000ecfc7fae */ /* 0x0003e2000e1a1016 */
[----:B------:R-:W-:Y:S02]  /*11610*/  ISETP.GE.AND P3, PT, R132, R250, PT ;  /* 0x000000fa8400720c */ /* 0x000fe40003f66270 */
[----:B------:R-:W-:Y:S01]  /*11620*/  SHF.R.S32.HI R134, RZ, 0x1f, R143 ;  /* 0x0000001fff867819 */ /* 0x000fe2000001148f */
[----:B---3--:R-:W-:Y:S01]  /*11630*/  VIADD R251, R251, 0x7f ;  /* 0x0000007ffbfb7836 */ /* 0x008fe20000000000 */
[----:B------:R-:W-:Y:S01]  /*11640*/  SEL R135, RZ, 0x4, P3 ;  /* 0x00000004ff877807 */ /* 0x000fe20001800000 */
[----:B------:R-:W0:Y:S03]  /*11650*/  LDGDEPBAR ;  /* 0x00000000000079af */ /* 0x000e260000000000 */
[----:B------:R-:W-:-:S04]  /*11660*/  ISETP.GT.AND P1, PT, R251, 0x17f, PT ;  /* 0x0000017ffb00780c */ /* 0x000fc80003f24270 */
[----:B-1----:R-:W-:Y:S01]  /*11670*/  SEL R236, R135, RZ, P1 ;  /* 0x000000ff87ec7207 */ /* 0x002fe20000800000 */
[C---:B------:R-:W-:Y:S01]  /*11680*/  IMAD.SHL.U32 R135, R143.reuse, 0x4, RZ ;  /* 0x000000048f877824 */ /* 0x040fe200078e00ff */
[----:B------:R-:W-:Y:S02]  /*11690*/  SHF.L.U64.HI R134, R143, 0x2, R134 ;  /* 0x000000028f867819 */ /* 0x000fe40000010286 */
[----:B------:R-:W-:Y:S01]  /*116a0*/  ISETP.NE.U32.AND P1, PT, R236, RZ, PT ;  /* 0x000000ffec00720c */ /* 0x000fe20003f25070 */
[----:B------:R-:W-:Y:S01]  /*116b0*/  VIADD R250, R3, UR7 ;  /* 0x0000000703fa7c36 */ /* 0x000fe20008000000 */
[----:B--2---:R-:W-:-:S05]  /*116c0*/  IADD3 R238, P3, PT, R246, R135, RZ ;  /* 0x00000087f6ee7210 */ /* 0x004fca0007f7e0ff */
[----:B------:R-:W-:Y:S01]  /*116d0*/  IMAD.X R239, R247, 0x1, R134, P3 ;  /* 0x00000001f7ef7824 */ /* 0x000fe200018e0686 */
[----:B------:R-:W-:-:S04]  /*116e0*/  IADD3 R236, P3, PT, R234, R135, RZ ;  /* 0x00000087eaec7210 */ /* 0x000fc80007f7e0ff */
[----:B------:R1:W-:Y:S01]  /*116f0*/  STL.64 [R1+0x238], R238 ;  /* 0x000238ee01007387 */ /* 0x0003e20000100a00 */
[----:B------:R-:W-:-:S03]  /*11700*/  IMAD.X R237, R235, 0x1, R134, P3 ;  /* 0x00000001ebed7824 */ /* 0x000fc600018e0686 */
[----:B------:R1:W-:Y:S04]  /*11710*/  LDGSTS.E [R250+0x30000], desc[UR22][R238.64], P1 ;  /* 0x30000000eefa7fae */ /* 0x0003e800089a1016 */
[----:B------:R2:W-:Y:S04]  /*11720*/  STL.64 [R1+0x278], R236 ;  /* 0x000278ec01007387 */ /* 0x0005e80000100a00 */
[----:B------:R2:W-:Y:S01]  /*11730*/  LDGSTS.E [R250+0x30400], desc[UR22][R236.64], P1 ;  /* 0x30400000ecfa7fae */ /* 0x0005e200089a1016 */
[----:B-1----:R-:W-:-:S05]  /*11740*/  IADD3 R238, P3, PT, R230, R135, RZ ;  /* 0x00000087e6ee7210 */ /* 0x002fca0007f7e0ff */
[----:B------:R-:W-:Y:S01]  /*11750*/  IMAD.X R239, R231, 0x1, R134, P3 ;  /* 0x00000001e7ef7824 */ /* 0x000fe200018e0686 */
[----:B--2---:R-:W-:-:S04]  /*11760*/  IADD3 R236, P3, PT, R222, R135, RZ ;  /* 0x00000087deec7210 */ /* 0x004fc80007f7e0ff */
[----:B------:R-:W-:Y:S01]  /*11770*/  LDGSTS.E [R250+0x30800], desc[UR22][R238.64], P1 ;  /* 0x30800000eefa7fae */ /* 0x000fe200089a1016 */
[--C-:B------:R-:W-:Y:S01]  /*11780*/  IMAD.X R237, R223, 0x1, R134.reuse, P3 ;  /* 0x00000001dfed7824 */ /* 0x100fe200018e0686 */
[-C--:B------:R-:W-:Y:S02]  /*11790*/  IADD3 R234, P3, PT, R208, R135.reuse, RZ ;  /* 0x00000087d0ea7210 */ /* 0x080fe40007f7e0ff */
[----:B------:R-:W-:Y:S03]  /*117a0*/  STL.64 [R1+0x2b8], R238 ;  /* 0x0002b8ee01007387 */ /* 0x000fe60000100a00 */
[--C-:B------:R-:W-:Y:S01]  /*117b0*/  IMAD.X R235, R209, 0x1, R134.reuse, P3 ;  /* 0x00000001d1eb7824 */ /* 0x100fe200018e0686 */
[-C--:B------:R-:W-:Y:S01]  /*117c0*/  IADD3 R230, P3, PT, R194, R135.reuse, RZ ;  /* 0x00000087c2e67210 */ /* 0x080fe20007f7e0ff */
[----:B------:R-:W-:Y:S04]  /*117d0*/  STL.64 [R1+0x2f8], R236 ;  /* 0x0002f8ec01007387 */ /* 0x000fe80000100a00 */
[--C-:B------:R-:W-:Y:S01]  /*117e0*/  IMAD.X R231, R195, 0x1, R134.reuse, P3 ;  /* 0x00000001c3e77824 */ /* 0x100fe200018e0686 */
[----:B------:R-:W-:Y:S01]  /*117f0*/  IADD3 R222, P3, PT, R178, R135, RZ ;  /* 0x00000087b2de7210 */ /* 0x000fe20007f7e0ff */
[----:B------:R-:W-:Y:S04]  /*11800*/  STL.64 [R1+0x338], R234 ;  /* 0x000338ea01007387 */ /* 0x000fe80000100a00 */
[----:B------:R-:W2:Y:S01]  /*11810*/  LDL.LU.64 R240, [R1+0x5d8] ;  /* 0x0005d80001f07983 */ /* 0x000ea20000300a00 */
[----:B------:R-:W-:-:S03]  /*11820*/  IMAD.X R223, R179, 0x1, R134, P3 ;  /* 0x00000001b3df7824 */ /* 0x000fc600018e0686 */
[----:B------:R-:W-:Y:S04]  /*11830*/  STL.64 [R1+0x378], R230 ;  /* 0x000378e601007387 */ /* 0x000fe80000100a00 */
[----:B------:R-:W-:Y:S04]  /*11840*/  STL.64 [R1+0x3b8], R222 ;  /* 0x0003b8de01007387 */ /* 0x000fe80000100a00 */
[----:B------:R-:W3:Y:S01]  /*11850*/  LDL.LU.64 R244, [R1+0x5b8] ;  /* 0x0005b80001f47983 */ /* 0x000ee20000300a00 */
[----:B------:R-:W-:-:S03]  /*11860*/  IADD3 R208, P3, PT, R162, R135, RZ ;  /* 0x00000087a2d07210 */ /* 0x000fc60007f7e0ff */
[----:B------:R-:W-:Y:S02]  /*11870*/  LDGSTS.E [R250+0x30c00], desc[UR22][R236.64], P1 ;  /* 0x30c00000ecfa7fae */ /* 0x000fe400089a1016 */
[--C-:B------:R-:W-:Y:S01]  /*11880*/  IMAD.X R209, R163, 0x1, R134.reuse, P3 ;  /* 0x00000001a3d17824 */ /* 0x100fe200018e0686 */
[-C--:B----4-:R-:W-:Y:S01]  /*11890*/  IADD3 R178, P3, PT, R248, R135.reuse, RZ ;  /* 0x00000087f8b27210 */ /* 0x090fe20007f7e0ff */
[----:B------:R-:W-:Y:S04]  /*118a0*/  LDGSTS.E [R250+0x31000], desc[UR22][R234.64], P1 ;  /* 0x31000000eafa7fae */ /* 0x000fe800089a1016 */
[--C-:B------:R-:W-:Y:S01]  /*118b0*/  IMAD.X R179, R249, 0x1, R134.reuse, P3 ;  /* 0x00000001f9b37824 */ /* 0x100fe200018e0686 */
[-C--:B------:R-:W-:Y:S01]  /*118c0*/  IADD3 R162, P3, PT, R232, R135.reuse, RZ ;  /* 0x00000087e8a27210 */ /* 0x080fe20007f7e0ff */
[----:B------:R-:W-:Y:S04]  /*118d0*/  LDGSTS.E [R250+0x31400], desc[UR22][R230.64], P1 ;  /* 0x31400000e6fa7fae */ /* 0x000fe800089a1016 */
[--C-:B------:R-:W-:Y:S01]  /*118e0*/  IMAD.X R163, R233, 0x1, R134.reuse, P3 ;  /* 0x00000001e9a37824 */ /* 0x100fe200018e0686 */
[----:B------:R-:W-:Y:S01]  /*118f0*/  IADD3 R194, P3, PT, R228, R135, RZ ;  /* 0x00000087e4c27210 */ /* 0x000fe20007f7e0ff */
[----:B------:R-:W-:Y:S04]  /*11900*/  LDGSTS.E [R250+0x31800], desc[UR22][R222.64], P1 ;  /* 0x31800000defa7fae */ /* 0x000fe800089a1016 */
[----:B------:R-:W-:Y:S01]  /*11910*/  STL.64 [R1+0x3f8], R208 ;  /* 0x0003f8d001007387 */ /* 0x000fe20000100a00 */
[----:B------:R-:W-:-:S03]  /*11920*/  IMAD.X R195, R229, 0x1, R134, P3 ;  /* 0x00000001e5c37824 */ /* 0x000fc600018e0686 */
[----:B------:R-:W-:Y:S04]  /*11930*/  LDGSTS.E [R250+0x31c00], desc[UR22][R208.64], P1 ;  /* 0x31c00000d0fa7fae */ /* 0x000fe800089a1016 */
[----:B------:R1:W-:Y:S04]  /*11940*/  STL.64 [R1+0x240], R178 ;  /* 0x000240b201007387 */ /* 0x0003e80000100a00 */
[----:B------:R1:W-:Y:S04]  /*11950*/  LDGSTS.E [R142+0x30080], desc[UR22][R178.64], P1 ;  /* 0x30080000b28e7fae */ /* 0x0003e800089a1016 */
[----:B------:R4:W-:Y:S04]  /*11960*/  STL.64 [R1+0x280], R162 ;  /* 0x000280a201007387 */ /* 0x0009e80000100a00 */
[----:B------:R4:W-:Y:S01]  /*11970*/  LDGSTS.E [R142+0x30480], desc[UR22][R162.64], P1 ;  /* 0x30480000a28e7fae */ /* 0x0009e200089a1016 */
[----:B-1----:R-:W-:-:S03]  /*11980*/  IADD3 R178, P3, PT, R220, R135, RZ ;  /* 0x00000087dcb27210 */ /* 0x002fc60007f7e0ff */
[----:B------:R1:W-:Y:S02]  /*11990*/  STL.64 [R1+0x2c0], R194 ;  /* 0x0002c0c201007387 */ /* 0x0003e40000100a00 */
[----:B------:R-:W-:Y:S02]  /*119a0*/  IMAD.X R179, R221, 0x1, R134, P3 ;  /* 0x00000001ddb37824 */ /* 0x000fe400018e0686 */
[----:B------:R1:W-:Y:S01]  /*119b0*/  LDGSTS.E [R142+0x30880], desc[UR22][R194.64], P1 ;  /* 0x30880000c28e7fae */ /* 0x0003e200089a1016 */
[----:B----4-:R-:W-:-:S03]  /*119c0*/  IADD3 R162, P3, PT, R206, R135, RZ ;  /* 0x00000087cea27210 */ /* 0x010fc60007f7e0ff */
[----:B------:R4:W-:Y:S02]  /*119d0*/  STL.64 [R1+0x300], R178 ;  /* 0x000300b201007387 */ /* 0x0009e40000100a00 */
[----:B------:R-:W-:Y:S02]  /*119e0*/  IMAD.X R163, R207, 0x1, R134, P3 ;  /* 0x00000001cfa37824 */ /* 0x000fe400018e0686 */
[----:B------:R4:W-:Y:S01]  /*119f0*/  LDGSTS.E [R142+0x30c80], desc[UR22][R178.64], P1 ;  /* 0x30c80000b28e7fae */ /* 0x0009e200089a1016 */
[----:B-1----:R-:W-:-:S03]  /*11a00*/  IADD3 R194, P3, PT, R192, R135, RZ ;  /* 0x00000087c0c27210 */ /* 0x002fc60007f7e0ff */
[----:B------:R1:W-:Y:S01]  /*11a10*/  STL.64 [R1+0x340], R162 ;  /* 0x000340a201007387 */ /* 0x0003e20000100a00 */
[----:B------:R-:W-:-:S03]  /*11a20*/  IADD3.X R195, PT, PT, R193, R134, RZ, P3, !PT ;  /* 0x00000086c1c37210 */ /* 0x000fc60001ffe4ff */
[----:B------:R-:W3:Y:S01]  /*11a30*/  LDL.LU.64 R246, [R1+0x5f8] ;  /* 0x0005f80001f67983 */ /* 0x000ee20000300a00 */
[----:B----4-:R-:W-:-:S03]  /*11a40*/  IADD3 R178, P3, PT, R176, R135, RZ ;  /* 0x00000087b0b27210 */ /* 0x010fc60007f7e0ff */
[----:B------:R-:W-:Y:S02]  /*11a50*/  STL.64 [R1+0x380], R194 ;  /* 0x000380c201007387 */ /* 0x000fe40000100a00 */
[----:B------:R-:W-:Y:S02]  /*11a60*/  IMAD.X R179, R177, 0x1, R134, P3 ;  /* 0x00000001b1b37824 */ /* 0x000fe400018e0686 */
[----:B------:R1:W-:Y:S04]  /*11a70*/  LDGSTS.E [R142+0x31080], desc[UR22][R162.64], P1 ;  /* 0x31080000a28e7fae */ /* 0x0003e800089a1016 */
[----:B------:R-:W-:Y:S04]  /*11a80*/  STL.64 [R1+0x3c0], R178 ;  /* 0x0003c0b201007387 */ /* 0x000fe80000100a00 */
[----:B------:R-:W4:Y:S01]  /*11a90*/  LDL.LU.64 R248, [R1+0x5d0] ;  /* 0x0005d00001f87983 */ /* 0x000f220000300a00 */
[----:B-1----:R-:W-:-:S03]  /*11aa0*/  IADD3 R162, P3, PT, R160, R135, RZ ;  /* 0x00000087a0a27210 */ /* 0x002fc60007f7e0ff */
[----:B------:R-:W-:Y:S02]  /*11ab0*/  LDGSTS.E [R142+0x31480], desc[UR22][R194.64], P1 ;  /* 0x31480000c28e7fae */ /* 0x000fe400089a1016 */
[----:B------:R-:W-:Y:S02]  /*11ac0*/  IMAD.X R163, R161, 0x1, R134, P3 ;  /* 0x00000001a1a37824 */ /* 0x000fe400018e0686 */
[----:B------:R-:W-:Y:S04]  /*11ad0*/  LDGSTS.E [R142+0x31880], desc[UR22][R178.64], P1 ;  /* 0x31880000b28e7fae */ /* 0x000fe800089a1016 */
[----:B------:R3:W-:Y:S04]  /*11ae0*/  LDGSTS.E [R142+0x31c80], desc[UR22][R162.64], P1 ;  /* 0x31c80000a28e7fae */ /* 0x0007e800089a1016 */
[----:B------:R1:W-:Y:S01]  /*11af0*/  STL.64 [R1+0x400], R162 ;  /* 0x000400a201007387 */ /* 0x0003e20000100a00 */
[----:B--2---:R-:W-:-:S05]  /*11b00*/  IADD3 R160, P3, PT, R240, R135, RZ ;  /* 0x00000087f0a07210 */ /* 0x004fca0007f7e0ff */
[----:B------:R-:W-:Y:S01]  /*11b10*/  IMAD.X R161, R241, 0x1, R134, P3 ;  /* 0x00000001f1a17824 */ /* 0x000fe200018e0686 */
[----:B---3--:R-:W-:-:S04]  /*11b20*/  IADD3 R142, P3, PT, R244, R135, RZ ;  /* 0x00000087f48e7210 */ /* 0x008fc80007f7e0ff */
[----:B------:R2:W-:Y:S01]  /*11b30*/  LDGSTS.E [R141+0x30100], desc[UR22][R160.64], P1 ;  /* 0x30100000a08d7fae */ /* 0x0005e200089a1016 */
[--C-:B------:R-:W-:Y:S01]  /*11b40*/  IMAD.X R143, R245, 0x1, R134.reuse, P3 ;  /* 0x00000001f58f7824 */ /* 0x100fe200018e0686 */
[-C--:B-1----:R-:W-:Y:S02]  /*11b50*/  IADD3 R162, P3, PT, R226, R135.reuse, RZ ;  /* 0x00000087e2a27210 */ /* 0x082fe40007f7e0ff */
[----:B------:R2:W-:Y:S03]  /*11b60*/  STL.64 [R1+0x248], R160 ;  /* 0x000248a001007387 */ /* 0x0005e60000100a00 */
[----:B------:R-:W-:Y:S01]  /*11b70*/  IMAD.X R163, R227, 0x1, R134, P3 ;  /* 0x00000001e3a37824 */ /* 0x000fe200018e0686 */
[----:B------:R1:W-:Y:S04]  /*11b80*/  STL.64 [R1+0x288], R142 ;  /* 0x0002888e01007387 */ /* 0x0003e80000100a00 */
[----:B------:R1:W-:Y:S01]  /*11b90*/  LDGSTS.E [R141+0x30500], desc[UR22][R142.64], P1 ;  /* 0x305000008e8d7fae */ /* 0x0003e200089a1016 */
[----:B--2---:R-:W-:-:S03]  /*11ba0*/  IADD3 R160, P3, PT, R214, R135, RZ ;  /* 0x00000087d6a07210 */ /* 0x004fc60007f7e0ff */
[----:B------:R2:W-:Y:S02]  /*11bb0*/  STL.64 [R1+0x2c8], R162 ;  /* 0x0002c8a201007387 */ /* 0x0005e40000100a00 */
[----:B------:R-:W-:Y:S02]  /*11bc0*/  IMAD.X R161, R215, 0x1, R134, P3 ;  /* 0x00000001d7a17824 */ /* 0x000fe400018e0686 */
[----:B------:R2:W-:Y:S01]  /*11bd0*/  LDGSTS.E [R141+0x30900], desc[UR22][R162.64], P1 ;  /* 0x30900000a28d7fae */ /* 0x0005e200089a1016 */
[----:B-1----:R-:W-:-:S03]  /*11be0*/  IADD3 R142, P3, PT, R204, R135, RZ ;  /* 0x00000087cc8e7210 */ /* 0x002fc60007f7e0ff */
[----:B------:R1:W-:Y:S02]  /*11bf0*/  STL.64 [R1+0x308], R160 ;  /* 0x000308a001007387 */ /* 0x0003e40000100a00 */
[----:B------:R-:W-:Y:S02]  /*11c00*/  IMAD.X R143, R205, 0x1, R134, P3 ;  /* 0x00000001cd8f7824 */ /* 0x000fe400018e0686 */
[----:B------:R1:W-:Y:S01]  /*11c10*/  LDGSTS.E [R141+0x30d00], desc[UR22][R160.64], P1 ;  /* 0x30d00000a08d7fae */ /* 0x0003e200089a1016 */
[----:B--2---:R-:W-:-:S03]  /*11c20*/  IADD3 R162, P3, PT, R190, R135, RZ ;  /* 0x00000087bea27210 */ /* 0x004fc60007f7e0ff */
[----:B------:R2:W-:Y:S02]  /*11c30*/  STL.64 [R1+0x348], R142 ;  /* 0x0003488e01007387 */ /* 0x0005e40000100a00 */
[----:B------:R-:W-:Y:S02]  /*11c40*/  IMAD.X R163, R191, 0x1, R134, P3 ;  /* 0x00000001bfa37824 */ /* 0x000fe400018e0686 */
[----:B------:R2:W-:Y:S01]  /*11c50*/  LDGSTS.E [R141+0x31100], desc[UR22][R142.64], P1 ;  /* 0x311000008e8d7fae */ /* 0x0005e200089a1016 */
[----:B-1----:R-:W-:-:S03]  /*11c60*/  IADD3 R160, P3, PT, R174, R135, RZ ;  /* 0x00000087aea07210 */ /* 0x002fc60007f7e0ff */
[----:B------:R-:W-:Y:S02]  /*11c70*/  STL.64 [R1+0x388], R162 ;  /* 0x000388a201007387 */ /* 0x000fe40000100a00 */
[----:B------:R-:W-:Y:S02]  /*11c80*/  IMAD.X R161, R175, 0x1, R134, P3 ;  /* 0x00000001afa17824 */ /* 0x000fe400018e0686 */
[----:B------:R-:W-:Y:S01]  /*11c90*/  LDGSTS.E [R141+0x31500], desc[UR22][R162.64], P1 ;  /* 0x31500000a28d7fae */ /* 0x000fe200089a1016 */
[----:B--2---:R-:W-:-:S03]  /*11ca0*/  IADD3 R142, P3, PT, R158, R135, RZ ;  /* 0x000000879e8e7210 */ /* 0x004fc60007f7e0ff */
[----:B------:R-:W-:Y:S02]  /*11cb0*/  STL.64 [R1+0x3c8], R160 ;  /* 0x0003c8a001007387 */ /* 0x000fe40000100a00 */
[----:B------:R-:W-:Y:S02]  /*11cc0*/  IMAD.X R143, R159, 0x1, R134, P3 ;  /* 0x000000019f8f7824 */ /* 0x000fe400018e0686 */
[----:B------:R-:W2:Y:S04]  /*11cd0*/  LDL.LU.64 R240, [R1+0x618] ;  /* 0x0006180001f07983 */ /* 0x000ea80000300a00 */
[----:B------:R4:W-:Y:S04]  /*11ce0*/  STL.64 [R1+0x408], R142 ;  /* 0x0004088e01007387 */ /* 0x0009e80000100a00 */
[----:B------:R-:W3:Y:S01]  /*11cf0*/  LDL.LU.64 R244, [R1+0x5f0] ;  /* 0x0005f00001f47983 */ /* 0x000ee20000300a00 */
[----:B------:R-:W-:-:S03]  /*11d00*/  IADD3 R158, P3, PT, R246, R135, RZ ;  /* 0x00000087f69e7210 */ /* 0x000fc60007f7e0ff */
[----:B------:R-:W-:Y:S02]  /*11d10*/  LDGSTS.E [R141+0x31900], desc[UR22][R160.64], P1 ;  /* 0x31900000a08d7fae */ /* 0x000fe400089a1016 */
[----:B------:R-:W-:Y:S02]  /*11d20*/  IMAD.X R159, R247, 0x1, R134, P3 ;  /* 0x00000001f79f7824 */ /* 0x000fe400018e0686 */
[----:B------:R4:W-:Y:S04]  /*11d30*/  LDGSTS.E [R141+0x31d00], desc[UR22][R142.64], P1 ;  /* 0x31d000008e8d7fae */ /* 0x0009e800089a1016 */
[----:B------:R-:W3:Y:S01]  /*11d40*/  LDL.LU.64 R246, [R1+0x5c0] ;  /* 0x0005c00001f67983 */ /* 0x000ee20000300a00 */
[----:B----4-:R-:W-:-:S03]  /*11d50*/  IADD3 R142, P3, PT, R248, R135, RZ ;  /* 0x00000087f88e7210 */ /* 0x010fc60007f7e0ff */
[----:B------:R1:W-:Y:S02]  /*11d60*/  LDGSTS.E [R140+0x30180], desc[UR22][R158.64], P1 ;  /* 0x301800009e8c7fae */ /* 0x0003e400089a1016 */
[--C-:B------:R-:W-:Y:S01]  /*11d70*/  IMAD.X R143, R249, 0x1, R134.reuse, P3 ;  /* 0x00000001f98f7824 */ /* 0x100fe200018e0686 */
[-C--:B------:R-:W-:Y:S01]  /*11d80*/  IADD3 R160, P3, PT, R224, R135.reuse, RZ ;  /* 0x00000087e0a07210 */ /* 0x080fe20007f7e0ff */
[----:B------:R1:W-:Y:S04]  /*11d90*/  STL.64 [R1+0x250], R158 ;  /* 0x0002509e01007387 */ /* 0x0003e80000100a00 */
[----:B------:R-:W-:Y:S01]  /*11da0*/  IMAD.X R161, R225, 0x1, R134, P3 ;  /* 0x00000001e1a17824 */ /* 0x000fe200018e0686 */
        /* <DEDUP_REMOVED lines=11> */
[----:B------:R1:W-:Y:S02]  /*11e60*/  STL.64 [R1+0x350], R142 ;  /* 0x0003508e01007387 */ /* 0x0003e40000100a00 */
[----:B------:R-:W-:Y:S02]  /*11e70*/  IMAD.X R161, R189, 0x1, R134, P3 ;  /* 0x00000001bda17824 */ /* 0x000fe400018e0686 */
[----:B------:R1:W-:Y:S01]  /*11e80*/  LDGSTS.E [R140+0x31180], desc[UR22][R142.64], P1 ;  /* 0x311800008e8c7fae */ /* 0x0003e200089a1016 */
[----:B----4-:R-:W-:-:S03]  /*11e90*/  IADD3 R158, P3, PT, R172, R135, RZ ;  /* 0x00000087ac9e7210 */ /* 0x010fc60007f7e0ff */
[----:B------:R-:W-:Y:S02]  /*11ea0*/  STL.64 [R1+0x390], R160 ;  /* 0x000390a001007387 */ /* 0x000fe40000100a00 */
[----:B------:R-:W-:Y:S02]  /*11eb0*/  IMAD.X R159, R173, 0x1, R134, P3 ;  /* 0x00000001ad9f7824 */ /* 0x000fe400018e0686 */
[----:B------:R-:W-:Y:S04]  /*11ec0*/  LDGSTS.E [R140+0x31580], desc[UR22][R160.64], P1 ;  /* 0x31580000a08c7fae */ /* 0x000fe800089a1016 */
[----:B------:R-:W-:Y:S04]  /*11ed0*/  STL.64 [R1+0x3d0], R158 ;  /* 0x0003d09e01007387 */ /* 0x000fe80000100a00 */
[----:B------:R-:W4:Y:S01]  /*11ee0*/  LDL.LU.64 R248, [R1+0x630] ;  /* 0x0006300001f87983 */ /* 0x000f220000300a00 */
[----:B-1----:R-:W-:-:S03]  /*11ef0*/  IADD3 R142, P3, PT, R156, R135, RZ ;  /* 0x000000879c8e7210 */ /* 0x002fc60007f7e0ff */
[----:B------:R-:W-:Y:S02]  /*11f00*/  LDGSTS.E [R140+0x31980], desc[UR22][R158.64], P1 ;  /* 0x319800009e8c7fae */ /* 0x000fe400089a1016 */
[----:B------:R-:W-:-:S05]  /*11f10*/  IMAD.X R143, R157, 0x1, R134, P3 ;  /* 0x000000019d8f7824 */ /* 0x000fca00018e0686 */
[----:B------:R2:W-:Y:S04]  /*11f20*/  STL.64 [R1+0x410], R142 ;  /* 0x0004108e01007387 */ /* 0x0005e80000100a00 */
[----:B------:R2:W-:Y:S04]  /*11f30*/  LDGSTS.E [R140+0x31d80], desc[UR22][R142.64], P1 ;  /* 0x31d800008e8c7fae */ /* 0x0005e800089a1016 */
[----:B------:R-:W4:Y:S01]  /*11f40*/  LDL.LU.64 R238, [R1+0x610] ;  /* 0x0006100001ee7983 */ /* 0x000f220000300a00 */
[----:B--2---:R-:W-:-:S05]  /*11f50*/  IADD3 R142, P3, PT, R240, R135, RZ ;  /* 0x00000087f08e7210 */ /* 0x004fca0007f7e0ff */
[----:B------:R-:W-:Y:S01]  /*11f60*/  IMAD.X R143, R241, 0x1, R134, P3 ;  /* 0x00000001f18f7824 */ /* 0x000fe200018e0686 */
[----:B---3--:R-:W-:-:S04]  /*11f70*/  IADD3 R140, P3, PT, R244, R135, RZ ;  /* 0x00000087f48c7210 */ /* 0x008fc80007f7e0ff */
[----:B------:R1:W-:Y:S01]  /*11f80*/  STL.64 [R1+0x258], R142 ;  /* 0x0002588e01007387 */ /* 0x0003e20000100a00 */
[----:B------:R-:W-:-:S03]  /*11f90*/  IMAD.X R141, R245, 0x1, R134, P3 ;  /* 0x00000001f58d7824 */ /* 0x000fc600018e0686 */
[----:B------:R-:W2:Y:S04]  /*11fa0*/  LDL.LU.64 R240, [R1+0x5e8] ;  /* 0x0005e80001f07983 */ /* 0x000ea80000300a00 */
[----:B------:R3:W-:Y:S04]  /*11fb0*/  STL.64 [R1+0x298], R140 ;  /* 0x0002988c01007387 */ /* 0x0007e80000100a00 */
[----:B------:R-:W2:Y:S01]  /*11fc0*/  LDL.LU.64 R244, [R1+0x48] ;  /* 0x0000480001f47983 */ /* 0x000ea20000300a00 */
[----:B------:R-:W-:-:S03]  /*11fd0*/  IADD3 R156, P3, PT, R246, R135, RZ ;  /* 0x00000087f69c7210 */ /* 0x000fc60007f7e0ff */
[----:B------:R1:W-:Y:S02]  /*11fe0*/  LDGSTS.E [R139+0x30200], desc[UR22][R142.64], P1 ;  /* 0x302000008e8b7fae */ /* 0x0003e400089a1016 */
[----:B------:R-:W-:Y:S02]  /*11ff0*/  IMAD.X R157, R247, 0x1, R134, P3 ;  /* 0x00000001f79d7824 */ /* 0x000fe400018e0686 */
[----:B------:R3:W-:Y:S01]  /*12000*/  LDGSTS.E [R139+0x30600], desc[UR22][R140.64], P1 ;  /* 0x306000008c8b7fae */ /* 0x0007e200089a1016 */
[----:B-1----:R-:W-:-:S03]  /*12010*/  IADD3 R142, P3, PT, R210, R135, RZ ;  /* 0x00000087d28e7210 */ /* 0x002fc60007f7e0ff */
[----:B------:R1:W-:Y:S01]  /*12020*/  STL.64 [R1+0x2d8], R156 ;  /* 0x0002d89c01007387 */ /* 0x0003e20000100a00 */
[----:B------:R-:W-:-:S03]  /*12030*/  IADD3.X R143, PT, PT, R211, R134, RZ, P3, !PT ;  /* 0x00000086d38f7210 */ /* 0x000fc60001ffe4ff */
[----:B------:R1:W-:Y:S01]  /*12040*/  LDGSTS.E [R139+0x30a00], desc[UR22][R156.64], P1 ;  /* 0x30a000009c8b7fae */ /* 0x0003e200089a1016 */
[----:B---3--:R-:W-:-:S03]  /*12050*/  IADD3 R140, P3, PT, R200, R135, RZ ;  /* 0x00000087c88c7210 */ /* 0x008fc60007f7e0ff */
[----:B------:R3:W-:Y:S02]  /*12060*/  STL.64 [R1+0x318], R142 ;  /* 0x0003188e01007387 */ /* 0x0007e40000100a00 */
[----:B------:R-:W-:Y:S02]  /*12070*/  IMAD.X R141, R201, 0x1, R134, P3 ;  /* 0x00000001c98d7824 */ /* 0x000fe400018e0686 */
[----:B------:R3:W-:Y:S01]  /*12080*/  LDGSTS.E [R139+0x30e00], desc[UR22][R142.64], P1 ;  /* 0x30e000008e8b7fae */ /* 0x0007e200089a1016 */
[----:B-1----:R-:W-:-:S03]  /*12090*/  IADD3 R156, P3, PT, R186, R135, RZ ;  /* 0x00000087ba9c7210 */ /* 0x002fc60007f7e0ff */
[----:B------:R1:W-:Y:S02]  /*120a0*/  STL.64 [R1+0x358], R140 ;  /* 0x0003588c01007387 */ /* 0x0003e40000100a00 */
[----:B------:R-:W-:Y:S02]  /*120b0*/  IMAD.X R157, R187, 0x1, R134, P3 ;  /* 0x00000001bb9d7824 */ /* 0x000fe400018e0686 */
[----:B------:R1:W-:Y:S01]  /*120c0*/  LDGSTS.E [R139+0x31200], desc[UR22][R140.64], P1 ;  /* 0x312000008c8b7fae */ /* 0x0003e200089a1016 */
[----:B---3--:R-:W-:-:S03]  /*120d0*/  IADD3 R142, P3, PT, R170, R135, RZ ;  /* 0x00000087aa8e7210 */ /* 0x008fc60007f7e0ff */
[----:B------:R-:W-:Y:S02]  /*120e0*/  STL.64 [R1+0x398], R156 ;  /* 0x0003989c01007387 */ /* 0x000fe40000100a00 */
[----:B------:R-:W-:Y:S02]  /*120f0*/  IMAD.X R143, R171, 0x1, R134, P3 ;  /* 0x00000001ab8f7824 */ /* 0x000fe400018e0686 */
[----:B------:R-:W-:Y:S01]  /*12100*/  LDGSTS.E [R139+0x31600], desc[UR22][R156.64], P1 ;  /* 0x316000009c8b7fae */ /* 0x000fe200089a1016 */
[----:B-1----:R-:W-:-:S03]  /*12110*/  IADD3 R140, P3, PT, R154, R135, RZ ;  /* 0x000000879a8c7210 */ /* 0x002fc60007f7e0ff */
[----:B------:R4:W-:Y:S02]  /*12120*/  STL.64 [R1+0x3d8], R142 ;  /* 0x0003d88e01007387 */ /* 0x0009e40000100a00 */
[----:B------:R-:W-:Y:S02]  /*12130*/  IMAD.X R141, R155, 0x1, R134, P3 ;  /* 0x000000019b8d7824 */ /* 0x000fe400018e0686 */
[----:B------:R4:W-:Y:S04]  /*12140*/  LDGSTS.E [R139+0x31a00], desc[UR22][R142.64], P1 ;  /* 0x31a000008e8b7fae */ /* 0x0009e800089a1016 */
[----:B------:R-:W3:Y:S01]  /*12150*/  LDL.LU.64 R246, [R1+0x640] ;  /* 0x0006400001f67983 */ /* 0x000ee20000300a00 */
[----:B----4-:R-:W-:-:S03]  /*12160*/  IADD3 R142, P3, PT, R248, R135, RZ ;  /* 0x00000087f88e7210 */ /* 0x010fc60007f7e0ff */
[----:B------:R1:W-:Y:S02]  /*12170*/  STL.64 [R1+0x418], R140 ;  /* 0x0004188c01007387 */ /* 0x0003e40000100a00 */
[----:B------:R-:W-:Y:S02]  /*12180*/  IMAD.X R143, R249, 0x1, R134, P3 ;  /* 0x00000001f98f7824 */ /* 0x000fe400018e0686 */
[----:B------:R1:W-:Y:S04]  /*12190*/  LDGSTS.E [R139+0x31e00], desc[UR22][R140.64], P1 ;  /* 0x31e000008c8b7fae */ /* 0x0003e800089a1016 */
[----:B------:R-:W4:Y:S01]  /*121a0*/  LDL.LU.64 R248, [R1+0x628] ;  /* 0x0006280001f87983 */ /* 0x000f220000300a00 */
[----:B-1----:R-:W-:-:S03]  /*121b0*/  IADD3 R140, P3, PT, R238, R135, RZ ;  /* 0x00000087ee8c7210 */ /* 0x002fc60007f7e0ff */
[----:B------:R1:W-:Y:S02]  /*121c0*/  STL.64 [R1+0x260], R142 ;  /* 0x0002608e01007387 */ /* 0x0003e40000100a00 */
[----:B------:R-:W-:Y:S02]  /*121d0*/  IMAD.X R141, R239, 0x1, R134, P3 ;  /* 0x00000001ef8d7824 */ /* 0x000fe400018e0686 */
[----:B------:R1:W-:Y:S04]  /*121e0*/  LDGSTS.E [R138+0x30280], desc[UR22][R142.64], P1 ;  /* 0x302800008e8a7fae */ /* 0x0003e800089a1016 */
[----:B------:R1:W-:Y:S04]  /*121f0*/  STL.64 [R1+0x2a0], R140 ;  /* 0x0002a08c01007387 */ /* 0x0003e80000100a00 */
[----:B------:R-:W4:Y:S04]  /*12200*/  LDL.LU.64 R236, [R1+0x608] ;  /* 0x0006080001ec7983 */ /* 0x000f280000300a00 */
[----:B------:R-:W4:Y:S04]  /*12210*/  LDL.LU.64 R242, [R1+0x5e0] ;  /* 0x0005e00001f27983 */ /* 0x000f280000300a00 */
[----:B------:R1:W-:Y:S01]  /*12220*/  LDGSTS.E [R138+0x30680], desc[UR22][R140.64], P1 ;  /* 0x306800008c8a7fae */ /* 0x0003e200089a1016 */
[----:B--2---:R-:W-:-:S05]  /*12230*/  IADD3 R154, P3, PT, R240, R135, RZ ;  /* 0x00000087f09a7210 */ /* 0x004fca0007f7e0ff */
[----:B------:R-:W-:Y:S01]  /*12240*/  IMAD.X R155, R241, 0x1, R134, P3 ;  /* 0x00000001f19b7824 */ /* 0x000fe200018e0686 */
[----:B-1----:R-:W-:-:S04]  /*12250*/  IADD3 R142, P3, PT, R244, R135, RZ ;  /* 0x00000087f48e7210 */ /* 0x002fc80007f7e0ff */
[----:B------:R1:W-:Y:S01]  /*12260*/  LDGSTS.E [R138+0x30a80], desc[UR22][R154.64], P1 ;  /* 0x30a800009a8a7fae */ /* 0x0003e200089a1016 */
[--C-:B------:R-:W-:Y:S01]  /*12270*/  IMAD.X R143, R245, 0x1, R134.reuse, P3 ;  /* 0x00000001f58f7824 */ /* 0x100fe200018e0686 */
[-C--:B------:R-:W-:Y:S02]  /*12280*/  IADD3 R140, P3, PT, R198, R135.reuse, RZ ;  /* 0x00000087c68c7210 */ /* 0x080fe40007f7e0ff */
[----:B------:R1:W-:Y:S03]  /*12290*/  STL.64 [R1+0x2e0], R154 ;  /* 0x0002e09a01007387 */ /* 0x0003e60000100a00 */
[----:B------:R-:W-:Y:S01]  /*122a0*/  IMAD.X R141, R199, 0x1, R134, P3 ;  /* 0x00000001c78d7824 */ /* 0x000fe200018e0686 */
[----:B------:R2:W-:Y:S04]  /*122b0*/  STL.64 [R1+0x320], R142 ;  /* 0x0003208e01007387 */ /* 0x0005e80000100a00 */
[----:B------:R2:W-:Y:S01]  /*122c0*/  LDGSTS.E [R138+0x30e80], desc[UR22][R142.64], P1 ;  /* 0x30e800008e8a7fae */ /* 0x0005e200089a1016 */
[----:B-1----:R-:W-:-:S03]  /*122d0*/  IADD3 R154, P3, PT, R184, R135, RZ ;  /* 0x00000087b89a7210 */ /* 0x002fc60007f7e0ff */
[----:B------:R1:W-:Y:S02]  /*122e0*/  STL.64 [R1+0x360], R140 ;  /* 0x0003608c01007387 */ /* 0x0003e40000100a00 */
[----:B------:R-:W-:Y:S02]  /*122f0*/  IMAD.X R155, R185, 0x1, R134, P3 ;  /* 0x00000001b99b7824 */ /* 0x000fe400018e0686 */
[----:B------:R1:W-:Y:S01]  /*12300*/  LDGSTS.E [R138+0x31280], desc[UR22][R140.64], P1 ;  /* 0x312800008c8a7fae */ /* 0x0003e200089a1016 */
[----:B--2---:R-:W-:-:S03]  /*12310*/  IADD3 R142, P3, PT, R168, R135, RZ ;  /* 0x00000087a88e7210 */ /* 0x004fc60007f7e0ff */
[----:B------:R-:W-:Y:S02]  /*12320*/  STL.64 [R1+0x3a0], R154 ;  /* 0x0003a09a01007387 */ /* 0x000fe40000100a00 */
[----:B------:R-:W-:Y:S02]  /*12330*/  IMAD.X R143, R169, 0x1, R134, P3 ;  /* 0x00000001a98f7824 */ /* 0x000fe400018e0686 */
[----:B------:R-:W-:Y:S01]  /*12340*/  LDGSTS.E [R138+0x31680], desc[UR22][R154.64], P1 ;  /* 0x316800009a8a7fae */ /* 0x000fe200089a1016 */
[----:B-1----:R-:W-:-:S03]  /*12350*/  IADD3 R140, P3, PT, R152, R135, RZ ;  /* 0x00000087988c7210 */ /* 0x002fc60007f7e0ff */
[----:B------:R-:W-:Y:S02]  /*12360*/  STL.64 [R1+0x3e0], R142 ;  /* 0x0003e08e01007387 */ /* 0x000fe40000100a00 */
[----:B------:R-:W-:Y:S02]  /*12370*/  IMAD.X R141, R153, 0x1, R134, P3 ;  /* 0x00000001998d7824 */ /* 0x000fe400018e0686 */
[----:B------:R-:W2:Y:S04]  /*12380*/  LDL.LU.64 R238, [R1+0x648] ;  /* 0x0006480001ee7983 */ /* 0x000ea80000300a00 */
[----:B------:R3:W-:Y:S04]  /*12390*/  STL.64 [R1+0x420], R140 ;  /* 0x0004208c01007387 */ /* 0x0007e80000100a00 */
[----:B------:R-:W2:Y:S04]  /*123a0*/  LDL.LU.64 R240, [R1+0x638] ;  /* 0x0006380001f07983 */ /* 0x000ea80000300a00 */
[----:B------:R-:W-:Y:S04]  /*123b0*/  LDGSTS.E [R138+0x31a80], desc[UR22][R142.64], P1 ;  /* 0x31a800008e8a7fae */ /* 0x000fe800089a1016 */
[----:B------:R3:W-:Y:S04]  /*123c0*/  LDGSTS.E [R138+0x31e80], desc[UR22][R140.64], P1 ;  /* 0x31e800008c8a7fae */ /* 0x0007e800089a1016 */
[----:B------:R-:W2:Y:S01]  /*123d0*/  LDL.LU.64 R244, [R1+0x620] ;  /* 0x0006200001f47983 */ /* 0x000ea20000300a00 */
[----:B---3--:R-:W-:-:S05]  /*123e0*/  IADD3 R140, P3, PT, R246, R135, RZ ;  /* 0x00000087f68c7210 */ /* 0x008fca0007f7e0ff */
[----:B------:R-:W-:Y:S02]  /*123f0*/  IMAD.X R141, R247, 0x1, R134, P3 ;  /* 0x00000001f78d7824 */ /* 0x000fe400018e0686 */
[----:B------:R-:W3:Y:S01]  /*12400*/  LDL.LU.64 R246, [R1+0x600] ;  /* 0x0006000001f67983 */ /* 0x000ee20000300a00 */
[----:B----4-:R-:W-:-:S03]  /*12410*/  IADD3 R138, P3, PT, R248, R135, RZ ;  /* 0x00000087f88a7210 */ /* 0x010fc60007f7e0ff */
[----:B------:R1:W-:Y:S02]  /*12420*/  STL.64 [R1+0x268], R140 ;  /* 0x0002688c01007387 */ /* 0x0003e40000100a00 */
[----:B------:R-:W-:Y:S02]  /*12430*/  IMAD.X R139, R249, 0x1, R134, P3 ;  /* 0x00000001f98b7824 */ /* 0x000fe400018e0686 */
[----:B------:R-:W4:Y:S04]  /*12440*/  LDL.LU.64 R248, [R1+0x50] ;  /* 0x0000500001f87983 */ /* 0x000f280000300a00 */
[----:B------:R1:W-:Y:S01]  /*12450*/  LDGSTS.E [R137+0x30300], desc[UR22][R140.64], P1 ;  /* 0x303000008c897fae */ /* 0x0003e200089a1016 */
[----:B------:R-:W-:-:S03]  /*12460*/  IADD3 R142, P3, PT, R236, R135, RZ ;  /* 0x00000087ec8e7210 */ /* 0x000fc60007f7e0ff */
[----:B------:R1:W-:Y:S02]  /*12470*/  STL.64 [R1+0x2a8], R138 ;  /* 0x0002a88a01007387 */ /* 0x0003e40000100a00 */
[--C-:B------:R-:W-:Y:S01]  /*12480*/  IMAD.X R143, R237, 0x1, R134.reuse, P3 ;  /* 0x00000001ed8f7824 */ /* 0x100fe200018e0686 */
[-C--:B-1----:R-:W-:Y:S01]  /*12490*/  IADD3 R140, P3, PT, R242, R135.reuse, RZ ;  /* 0x00000087f28c7210 */ /* 0x082fe20007f7e0ff */
[----:B------:R1:W-:Y:S04]  /*124a0*/  LDGSTS.E [R137+0x30700], desc[UR22][R138.64], P1 ;  /* 0x307000008a897fae */ /* 0x0003e800089a1016 */
[----:B------:R-:W-:Y:S01]  /*124b0*/  IMAD.X R141, R243, 0x1, R134, P3 ;  /* 0x00000001f38d7824 */ /* 0x000fe200018e0686 */
[----:B------:R1:W-:Y:S04]  /*124c0*/  STL.64 [R1+0x2e8], R142 ;  /* 0x0002e88e01007387 */ /* 0x0003e80000100a00 */
[----:B------:R1:W-:Y:S02]  /*124d0*/  LDGSTS.E [R137+0x30b00], desc[UR22][R142.64], P1 ;  /* 0x30b000008e897fae */ /* 0x0003e400089a1016 */
[----:B-1----:R-:W-:-:S02]  /*124e0*/  IADD3 R138, P3, PT, R196, R135, RZ ;  /* 0x00000087c48a7210 */ /* 0x002fc40007f7e0ff */
[----:B------:R1:W-:Y:S03]  /*124f0*/  STL.64 [R1+0x328], R140 ;  /* 0x0003288c01007387 */ /* 0x0003e60000100a00 */
[----:B------:R-:W-:Y:S01]  /*12500*/  IMAD.X R139, R197, 0x1, R134, P3 ;  /* 0x00000001c58b7824 */ /* 0x000fe200018e0686 */
[----:B------:R1:W-:Y:S01]  /*12510*/  LDGSTS.E [R137+0x30f00], desc[UR22][R140.64], P1 ;  /* 0x30f000008c897fae */ /* 0x0003e200089a1016 */
[----:B------:R-:W-:-:S03]  /*12520*/  IADD3 R142, P3, PT, R182, R135, RZ ;  /* 0x00000087b68e7210 */ /* 0x000fc60007f7e0ff */
[----:B------:R1:W-:Y:S02]  /*12530*/  STL.64 [R1+0x368], R138 ;  /* 0x0003688a01007387 */ /* 0x0003e40000100a00 */
[--C-:B------:R-:W-:Y:S02]  /*12540*/  IMAD.X R143, R183, 0x1, R134.reuse, P3 ;  /* 0x00000001b78f7824 */ /* 0x100fe400018e0686 */
[----:B------:R1:W-:Y:S02]  /*12550*/  LDGSTS.E [R137+0x31300], desc[UR22][R138.64], P1 ;  /* 0x313000008a897fae */ /* 0x0003e400089a1016 */
[-C--:B-1----:R-:W-:Y:S02]  /*12560*/  IADD3 R140, P3, PT, R166, R135.reuse, RZ ;  /* 0x00000087a68c7210 */ /* 0x082fe40007f7e0ff */
[----:B------:R-:W-:Y:S03]  /*12570*/  STL.64 [R1+0x3a8], R142 ;  /* 0x0003a88e01007387 */ /* 0x000fe60000100a00 */
[----:B------:R-:W-:Y:S01]  /*12580*/  IMAD.X R141, R167, 0x1, R134, P3 ;  /* 0x00000001a78d7824 */ /* 0x000fe200018e0686 */
[----:B------:R-:W-:Y:S01]  /*12590*/  LDGSTS.E [R137+0x31700], desc[UR22][R142.64], P1 ;  /* 0x317000008e897fae */ /* 0x000fe200089a1016 */
[----:B------:R-:W-:-:S03]  /*125a0*/  IADD3 R138, P3, PT, R150, R135, RZ ;  /* 0x00000087968a7210 */ /* 0x000fc60007f7e0ff */
[----:B------:R2:W-:Y:S02]  /*125b0*/  STL.64 [R1+0x3e8], R140 ;  /* 0x0003e88c01007387 */ /* 0x0005e40000100a00 */
[----:B------:R-:W-:Y:S02]  /*125c0*/  IMAD.X R139, R151, 0x1, R134, P3 ;  /* 0x00000001978b7824 */ /* 0x000fe400018e0686 */
[----:B------:R2:W-:Y:S04]  /*125d0*/  LDGSTS.E [R137+0x31b00], desc[UR22][R140.64], P1 ;  /* 0x31b000008c897fae */ /* 0x0005e800089a1016 */
[----:B------:R1:W-:Y:S04]  /*125e0*/  STL.64 [R1+0x428], R138 ;  /* 0x0004288a01007387 */ /* 0x0003e80000100a00 */
[----:B------:R1:W-:Y:S01]  /*125f0*/  LDGSTS.E [R137+0x31f00], desc[UR22][R138.64], P1 ;  /* 0x31f000008a897fae */ /* 0x0003e200089a1016 */
[----:B------:R-:W-:Y:S01]  /*12600*/  UMOV UR4, URZ ;  /* 0x000000ff00047c82 */ /* 0x000fe20008000000 */
[----:B--2---:R-:W-:-:S05]  /*12610*/  IADD3 R140, P3, PT, R238, R135, RZ ;  /* 0x00000087ee8c7210 */ /* 0x004fca0007f7e0ff */
[----:B------:R-:W-:Y:S01]  /*12620*/  IMAD.X R141, R239, 0x1, R134, P3 ;  /* 0x00000001ef8d7824 */ /* 0x000fe200018e0686 */
[----:B-1----:R-:W-:-:S04]  /*12630*/  IADD3 R138, P3, PT, R240, R135, RZ ;  /* 0x00000087f08a7210 */ /* 0x002fc80007f7e0ff */
[----:B------:R3:W-:Y:S01]  /*12640*/  LDGSTS.E [R136+0x30380], desc[UR22][R140.64], P1 ;  /* 0x303800008c887fae */ /* 0x0007e200089a1016 */
[----:B------:R-:W-:-:S03]  /*12650*/  IADD3.X R139, PT, PT, R241, R134, RZ, P3, !PT ;  /* 0x00000086f18b7210 */ /* 0x000fc60001ffe4ff */
[----:B------:R3:W-:Y:S01]  /*12660*/  STL.64 [R1+0x270], R140 ;  /* 0x0002708c01007387 */ /* 0x0007e20000100a00 */
[----:B------:R-:W-:-:S03]  /*12670*/  IADD3 R142, P3, PT, R244, R135, RZ ;  /* 0x00000087f48e7210 */ /* 0x000fc60007f7e0ff */
[----:B------:R4:W-:Y:S02]  /*12680*/  LDGSTS.E [R136+0x30780], desc[UR22][R138.64], P1 ;  /* 0x307800008a887fae */ /* 0x0009e400089a1016 */
[----:B------:R-:W-:Y:S02]  /*12690*/  IMAD.X R143, R245, 0x1, R134, P3 ;  /* 0x00000001f58f7824 */ /* 0x000fe400018e0686 */
[----:B------:R4:W-:Y:S01]  /*126a0*/  STL.64 [R1+0x2b0], R138 ;  /* 0x0002b08a01007387 */ /* 0x0009e20000100a00 */
[----:B---3--:R-:W-:-:S03]  /*126b0*/  IADD3 R140, P3, PT, R246, R135, RZ ;  /* 0x00000087f68c7210 */ /* 0x008fc60007f7e0ff */
[----:B------:R1:W-:Y:S02]  /*126c0*/  LDGSTS.E [R136+0x30b80], desc[UR22][R142.64], P1 ;  /* 0x30b800008e887fae */ /* 0x0003e400089a1016 */
[--C-:B------:R-:W-:Y:S01]  /*126d0*/  IMAD.X R141, R247, 0x1, R134.reuse, P3 ;  /* 0x00000001f78d7824 */ /* 0x100fe200018e0686 */
[-C--:B----4-:R-:W-:Y:S01]  /*126e0*/  IADD3 R138, P3, PT, R248, R135.reuse, RZ ;  /* 0x00000087f88a7210 */ /* 0x090fe20007f7e0ff */
        /* <DEDUP_REMOVED lines=15> */
[----:B------:R2:W-:Y:S04]  /*127e0*/  LDGSTS.E [R136+0x31b80], desc[UR22][R140.64], P1 ;  /* 0x31b800008c887fae */ /* 0x0005e800089a1016 */
[----:B------:R2:W-:Y:S04]  /*127f0*/  STL.64 [R1+0x430], R138 ;  /* 0x0004308a01007387 */ /* 0x0005e80000100a00 */
[----:B------:R2:W-:Y:S01]  /*12800*/  LDGSTS.E [R136+0x31f80], desc[UR22][R138.64], P1 ;  /* 0x31f800008a887fae */ /* 0x0005e200089a1016 */
[----:B------:R-:W-:-:S03]  /*12810*/  ISETP.GE.AND P1, PT, R251, 0x100, PT ;  /* 0x00000100fb00780c */ /* 0x000fc60003f26270 */
[----:B------:R-:W0:Y:S01]  /*12820*/  LDGDEPBAR ;  /* 0x00000000000079af */ /* 0x000e220000000000 */
[----:B------:R-:W-:-:S09]  /*12830*/  ISETP.GE.AND P3, PT, R251, 0x80, PT ;  /* 0x00000080fb00780c */ /* 0x000fd20003f66270 */
[----:B--2---:R-:W-:Y:S05]  /*12840*/  @!P1 BRA `(.L_x_14) ;  /* 0x000000b800f89947 */ /* 0x004fea0003800000 */
[----:B------:R-:W-:Y:S01]  /*12850*/  STL [R1], R90 ;  /* 0x0000005a01007387 */ /* 0x000fe20000100800 */
[----:B------:R-:W-:Y:S01]  /*12860*/  IMAD.MOV.U32 R179, RZ, RZ, R58 ;  /* 0x000000ffffb37224 */ /* 0x000fe200078e003a */
[----:B------:R-:W-:Y:S01]  /*12870*/  MOV R172, R73 ;  /* 0x0000004900ac7202 */ /* 0x000fe20000000f00 */
[----:B------:R-:W-:Y:S01]  /*12880*/  IMAD.MOV.U32 R180, RZ, RZ, R59 ;  /* 0x000000ffffb47224 */ /* 0x000fe200078e003b */
[----:B------:R-:W-:Y:S01]  /*12890*/  STL [R1+0x8], R94 ;  /* 0x0000085e01007387 */ /* 0x000fe20000100800 */
[----:B------:R-:W-:Y:S01]  /*128a0*/  IMAD.MOV.U32 R177, RZ, RZ, R60 ;  /* 0x000000ffffb17224 */ /* 0x000fe200078e003c */
[----:B------:R-:W-:Y:S01]  /*128b0*/  SHF.R.S32.HI R249, RZ, 0x1f, R251 ;  /* 0x0000001ffff97819 */ /* 0x000fe200000114fb */
[----:B------:R-:W-:Y:S01]  /*128c0*/  IMAD.MOV.U32 R178, RZ, RZ, R61 ;  /* 0x000000ffffb27224 */ /* 0x000fe200078e003d */
[----:B------:R-:W-:Y:S01]  /*128d0*/  STL [R1+0x4], R95 ;  /* 0x0000045f01007387 */ /* 0x000fe20000100800 */
[----:B------:R-:W-:Y:S01]  /*128e0*/  IMAD.MOV.U32 R175, RZ, RZ, R64 ;  /* 0x000000ffffaf7224 */ /* 0x000fe200078e0040 */
[----:B------:R-:W-:Y:S01]  /*128f0*/  MOV R150, R117 ;  /* 0x0000007500967202 */ /* 0x000fe20000000f00 */
[----:B------:R-:W-:Y:S01]  /*12900*/  IMAD.MOV.U32 R176, RZ, RZ, R65 ;  /* 0x000000ffffb07224 */ /* 0x000fe200078e0041 */
[----:B------:R-:W-:Y:S01]  /*12910*/  STL [R1+0x10], R98 ;  /* 0x0000106201007387 */ /* 0x000fe20000100800 */
[----:B------:R-:W-:Y:S01]  /*12920*/  IMAD.MOV.U32 R171, RZ, RZ, R72 ;  /* 0x000000ffffab7224 */ /* 0x000fe200078e0048 */
[----:B------:R-:W-:Y:S01]  /*12930*/  LEA.HI R249, R249, R251, RZ, 0x7 ;  /* 0x000000fbf9f97211 */ /* 0x000fe200078f38ff */
[----:B------:R-:W-:Y:S01]  /*12940*/  IMAD.MOV.U32 R173, RZ, RZ, R68 ;  /* 0x000000ffffad7224 */ /* 0x000fe200078e0044 */
[----:B------:R-:W-:Y:S01]  /*12950*/  STL [R1+0xc], R99 ;  /* 0x00000c6301007387 */ /* 0x000fe20000100800 */
[----:B------:R-:W-:Y:S01]  /*12960*/  IMAD.MOV.U32 R174, RZ, RZ, R69 ;  /* 0x000000ffffae7224 */ /* 0x000fe200078e0045 */
[----:B------:R-:W-:Y:S01]  /*12970*/  MOV R194, R41 ;  /* 0x0000002900c27202 */ /* 0x000fe20000000f00 */
[----:B------:R-:W-:Y:S01]  /*12980*/  IMAD.MOV.U32 R165, RZ, RZ, R84 ;  /* 0x000000ffffa57224 */ /* 0x000fe200078e0054 */
[----:B------:R-:W-:Y:S01]  /*12990*/  STL [R1+0x18], R102 ;  /* 0x0000186601007387 */ /* 0x000fe20000100800 */
[----:B------:R-:W-:Y:S01]  /*129a0*/  IMAD.MOV.U32 R166, RZ, RZ, R85 ;  /* 0x000000ffffa67224 */ /* 0x000fe200078e0055 */
[----:B------:R-:W-:Y:S01]  /*129b0*/  MOV R238, R67 ;  /* 0x0000004300ee7202 */ /* 0x000fe20000000f00 */
[----:B------:R-:W-:Y:S01]  /*129c0*/  IMAD.MOV.U32 R169, RZ, RZ, R76 ;  /* 0x000000ffffa97224 */ /* 0x000fe200078e004c */
[----:B------:R-:W-:Y:S01]  /*129d0*/  STL [R1+0x14], R103 ;  /* 0x0000146701007387 */ /* 0x000fe20000100800 */
[----:B------:R-:W-:-:S02]  /*129e0*/  IMAD.MOV.U32 R170, RZ, RZ, R77 ;  /* 0x000000ffffaa7224 */ /* 0x000fc400078e004d */
[----:B------:R-:W-:Y:S01]  /*129f0*/  IMAD.MOV.U32 R157, RZ, RZ, R100 ;  /* 0x000000ffff9d7224 */ /* 0x000fe200078e0064 */
[----:B------:R-:W-:Y:S01]  /*12a00*/  STL [R1+0x20], R106 ;  /* 0x0000206a01007387 */ /* 0x000fe20000100800 */
[----:B------:R-:W-:Y:S02]  /*12a10*/  IMAD.MOV.U32 R158, RZ, RZ, R101 ;  /* 0x000000ffff9e7224 */ /* 0x000fe400078e0065 */
[----:B------:R-:W-:Y:S01]  /*12a20*/  IMAD.MOV.U32 R167, RZ, RZ, R80 ;  /* 0x000000ffffa77224 */ /* 0x000fe200078e0050 */
[----:B------:R-:W-:Y:S01]  /*12a30*/  STL [R1+0x1c], R107 ;  /* 0x00001c6b01007387 */ /* 0x000fe20000100800 */
[----:B------:R-:W-:Y:S02]  /*12a40*/  IMAD.MOV.U32 R168, RZ, RZ, R81 ;  /* 0x000000ffffa87224 */ /* 0x000fe400078e0051 */
[----:B------:R-:W-:Y:S01]  /*12a50*/  IMAD.MOV.U32 R163, RZ, RZ, R88 ;  /* 0x000000ffffa37224 */ /* 0x000fe200078e0058 */
[----:B------:R-:W2:Y:S01]  /*12a60*/  LDL.LU.64 R58, [R1+0x58] ;  /* 0x00005800013a7983 */ /* 0x000ea20000300a00 */
[----:B------:R-:W-:-:S02]  /*12a70*/  IMAD.MOV.U32 R164, RZ, RZ, R89 ;  /* 0x000000ffffa47224 */ /* 0x000fc400078e0059 */
[----:B------:R-:W-:Y:S01]  /*12a80*/  IMAD.MOV.U32 R161, RZ, RZ, R92 ;  /* 0x000000ffffa17224 */ /* 0x000fe200078e005c */
[----:B------:R-:W-:Y:S01]  /*12a90*/  STL [R1+0x28], R110 ;  /* 0x0000286e01007387 */ /* 0x000fe20000100800 */
[----:B------:R-:W-:Y:S02]  /*12aa0*/  IMAD.MOV.U32 R162, RZ, RZ, R93 ;  /* 0x000000ffffa27224 */ /* 0x000fe400078e005d */
[----:B------:R-:W-:Y:S01]  /*12ab0*/  IMAD.MOV.U32 R159, RZ, RZ, R96 ;  /* 0x000000ffff9f7224 */ /* 0x000fe200078e0060 */
[----:B------:R-:W3:Y:S01]  /*12ac0*/  LDL.LU.64 R60, [R1+0x90] ;  /* 0x00009000013c7983 */ /* 0x000ee20000300a00 */
[----:B------:R-:W-:Y:S02]  /*12ad0*/  IMAD.MOV.U32 R160, RZ, RZ, R97 ;  /* 0x000000ffffa07224 */ /* 0x000fe400078e0061 */
[----:B------:R-:W-:Y:S01]  /*12ae0*/  IMAD.MOV.U32 R151, RZ, RZ, R112 ;  /* 0x000000ffff977224 */ /* 0x000fe200078e0070 */
[----:B------:R-:W4:Y:S01]  /*12af0*/  LDL.LU.64 R64, [R1+0x60] ;  /* 0x0000600001407983 */ /* 0x000f220000300a00 */
[----:B------:R-:W-:-:S02]  /*12b00*/  IMAD.MOV.U32 R152, RZ, RZ, R113 ;  /* 0x000000ffff987224 */ /* 0x000fc400078e0071 */
[----:B------:R-:W-:Y:S01]  /*12b10*/  IMAD.MOV.U32 R155, RZ, RZ, R104 ;  /* 0x000000ffff9b7224 */ /* 0x000fe200078e0068 */
[----:B------:R-:W5:Y:S01]  /*12b20*/  LDL.LU.64 R72, [R1+0x68] ;  /* 0x0000680001487983 */ /* 0x000f620000300a00 */
[----:B------:R-:W-:Y:S02]  /*12b30*/  IMAD.MOV.U32 R156, RZ, RZ, R105 ;  /* 0x000000ffff9c7224 */ /* 0x000fe400078e0069 */
[----:B------:R-:W-:Y:S01]  /*12b40*/  IMAD.MOV.U32 R153, RZ, RZ, R108 ;  /* 0x000000ffff997224 */ /* 0x000fe200078e006c */
[----:B------:R-:W-:Y:S01]  /*12b50*/  STL [R1+0x24], R111 ;  /* 0x0000246f01007387 */ /* 0x000fe20000100800 */
[----:B------:R-:W-:Y:S02]  /*12b60*/  IMAD.MOV.U32 R154, RZ, RZ, R109 ;  /* 0x000000ffff9a7224 */ /* 0x000fe400078e006d */
[----:B------:R-:W-:Y:S01]  /*12b70*/  IMAD.MOV.U32 R137, RZ, RZ, R147 ;  /* 0x000000ffff897224 */ /* 0x000fe200078e0093 */
[----:B------:R-:W3:Y:S01]  /*12b80*/  LDL.LU.64 R68, [R1+0x98] ;  /* 0x0000980001447983 */ /* 0x000ee20000300a00 */
[----:B------:R-:W-:-:S02]  /*12b90*/  IMAD.MOV.U32 R149, RZ, RZ, R116 ;  /* 0x000000ffff957224 */ /* 0x000fc400078e0074 */
[----:B------:R-:W-:Y:S01]  /*12ba0*/  IMAD.MOV.U32 R136, RZ, RZ, R146 ;  /* 0x000000ffff887224 */ /* 0x000fe200078e0092 */
[----:B------:R-:W3:Y:S01]  /*12bb0*/  LDL.LU.64 R84, [R1+0x70] ;  /* 0x0000700001547983 */ /* 0x000ee20000300a00 */
[----:B------:R-:W-:Y:S02]  /*12bc0*/  IMAD.MOV.U32 R138, RZ, RZ, R145 ;  /* 0x000000ffff8a7224 */ /* 0x000fe400078e0091 */
[----:B------:R-:W-:Y:S01]  /*12bd0*/  IMAD.MOV.U32 R147, RZ, RZ, R120 ;  /* 0x000000ffff937224 */ /* 0x000fe200078e0078 */
[----:B------:R-:W3:Y:S01]  /*12be0*/  LDL.LU.64 R76, [R1+0xa0] ;  /* 0x0000a000014c7983 */ /* 0x000ee20000300a00 */
        /* <DEDUP_REMOVED lines=29> */
[----:B------:R-:W-:Y:S01]  /*12dc0*/  STL [R1+0x38], R118 ;  /* 0x0000387601007387 */ /* 0x000fe20000100800 */
        /* <DEDUP_REMOVED lines=38> */
[----:B------:R-:W-:Y:S02]  /*13030*/  IMAD.MOV.U32 R214, RZ, RZ, R21 ;  /* 0x000000ffffd67224 */ /* 0x000fe400078e0015 */
[----:B------:R-:W-:-:S02]  /*13040*/  IMAD.MOV.U32 R215, RZ, RZ, R18 ;  /* 0x000000ffffd77224 */ /* 0x000fc400078e0012 */
[----:B------:R-:W-:Y:S02]  /*13050*/  IMAD.MOV.U32 R217, RZ, RZ, R16 ;  /* 0x000000ffffd97224 */ /* 0x000fe400078e0010 */
[----:B------:R-:W-:Y:S02]  /*13060*/  IMAD.MOV.U32 R218, RZ, RZ, R17 ;  /* 0x000000ffffda7224 */ /* 0x000fe400078e0011 */
[----:B------:R-:W-:Y:S02]  /*13070*/  IMAD.MOV.U32 R219, RZ, RZ, R14 ;  /* 0x000000ffffdb7224 */ /* 0x000fe400078e000e */
        /* <DEDUP_REMOVED lines=26> */
[----:B--2---:R-:W-:Y:S01]  /*13220*/  IMAD.MOV.U32 R4, RZ, RZ, R59 ;  /* 0x000000ffff047224 */ /* 0x004fe200078e003b */
[----:B------:R-:W-:Y:S04]  /*13230*/  STL [R1+0x58], R58 ;  /* 0x0000583a01007387 */ /* 0x000fe80000100800 */
[----:B------:R1:W-:Y:S04]  /*13240*/  STL [R1+0x54], R4 ;  /* 0x0000540401007387 */ /* 0x0003e80000100800 */
[----:B----4-:R-:W-:Y:S01]  /*13250*/  STL [R1+0x60], R64 ;  /* 0x0000604001007387 */ /* 0x010fe20000100800 */
[----:B-1----:R-:W-:-:S03]  /*13260*/  IMAD.MOV.U32 R4, RZ, RZ, R65 ;  /* 0x000000ffff047224 */ /* 0x002fc600078e0041 */
[----:B-----5:R-:W-:Y:S04]  /*13270*/  STL [R1+0x68], R72 ;  /* 0x0000684801007387 */ /* 0x020fe80000100800 */
[----:B------:R1:W-:Y:S02]  /*13280*/  STL [R1+0x5c], R4 ;  /* 0x00005c0401007387 */ /* 0x0003e40000100800 */
[----:B-1----:R-:W-:-:S05]  /*13290*/  IMAD.MOV.U32 R4, RZ, RZ, R73 ;  /* 0x000000ffff047224 */ /* 0x002fca00078e0049 */
[----:B------:R1:W-:Y:S04]  /*132a0*/  STL [R1+0x64], R4 ;  /* 0x0000640401007387 */ /* 0x0003e80000100800 */
[----:B---3--:R-:W-:Y:S01]  /*132b0*/  STL [R1+0x70], R84 ;  /* 0x0000705401007387 */ /* 0x008fe20000100800 */
[----:B-1----:R-:W-:-:S05]  /*132c0*/  IMAD.MOV.U32 R4, RZ, RZ, R85 ;  /* 0x000000ffff047224 */ /* 0x002fca00078e0055 */
[----:B------:R1:W-:Y:S04]  /*132d0*/  STL [R1+0x6c], R4 ;  /* 0x00006c0401007387 */ /* 0x0003e80000100800 */
[----:B------:R-:W-:Y:S01]  /*132e0*/  STL [R1+0x78], R100 ;  /* 0x0000786401007387 */ /* 0x000fe20000100800 */
[----:B-1----:R-:W-:-:S05]  /*132f0*/  IMAD.MOV.U32 R4, RZ, RZ, R101 ;  /* 0x000000ffff047224 */ /* 0x002fca00078e0065 */
[----:B------:R1:W-:Y:S01]  /*13300*/  STL [R1+0x74], R4 ;  /* 0x0000740401007387 */ /* 0x0003e20000100800 */
[----:B------:R-:W-:Y:S02]  /*13310*/  IMAD.MOV.U32 R56, RZ, RZ, R68 ;  /* 0x000000ffff387224 */ /* 0x000fe400078e0044 */
[----:B------:R-:W-:Y:S01]  /*13320*/  IMAD.MOV.U32 R57, RZ, RZ, R69 ;  /* 0x000000ffff397224 */ /* 0x000fe200078e0045 */
[----:B------:R-:W-:Y:S01]  /*13330*/  STL [R1+0x80], R112 ;  /* 0x0000807001007387 */ /* 0x000fe20000100800 */
[----:B------:R-:W-:Y:S02]  /*13340*/  IMAD.MOV.U32 R58, RZ, RZ, R76 ;  /* 0x000000ffff3a7224 */ /* 0x000fe400078e004c */
[----:B-1----:R-:W-:Y:S02]  /*13350*/  IMAD.MOV.U32 R4, RZ, RZ, R113 ;  /* 0x000000ffff047224 */ /* 0x002fe400078e0071 */
[----:B------:R-:W-:Y:S02]  /*13360*/  IMAD.MOV.U32 R59, RZ, RZ, R77 ;  /* 0x000000ffff3b7224 */ /* 0x000fe400078e004d */
[----:B------:R-:W-:Y:S01]  /*13370*/  IMAD.MOV.U32 R68, RZ, RZ, R92 ;  /* 0x000000ffff447224 */ /* 0x000fe200078e005c */
[----:B------:R1:W-:Y:S01]  /*13380*/  STL [R1+0x7c], R4 ;  /* 0x00007c0401007387 */ /* 0x0003e20000100800 */
[----:B------:R-:W-:-:S02]  /*13390*/  IMAD.MOV.U32 R69, RZ, RZ, R93 ;  /* 0x000000ffff457224 */ /* 0x000fc400078e005d */
[----:B------:R-:W-:Y:S02]  /*133a0*/  IMAD.MOV.U32 R76, RZ, RZ, R96 ;  /* 0x000000ffff4c7224 */ /* 0x000fe400078e0060 */
[----:B------:R-:W-:Y:S02]  /*133b0*/  IMAD.MOV.U32 R77, RZ, RZ, R97 ;  /* 0x000000ffff4d7224 */ /* 0x000fe400078e0061 */
[----:B------:R-:W-:Y:S02]  /*133c0*/  IMAD.MOV.U32 R96, RZ, RZ, R120 ;  /* 0x000000ffff607224 */ /* 0x000fe400078e0078 */
[----:B------:R-:W-:Y:S02]  /*133d0*/  IMAD.MOV.U32 R97, RZ, RZ, R121 ;  /* 0x000000ffff617224 */ /* 0x000fe400078e0079 */
[----:B------:R-:W-:Y:S01]  /*133e0*/  IMAD.MOV.U32 R52, RZ, RZ, R60 ;  /* 0x000000ffff347224 */ /* 0x000fe200078e003c */
[----:B------:R2:W-:Y:S01]  /*133f0*/  STL [R1+0x88], R128 ;  /* 0x0000888001007387 */ /* 0x0005e20000100800 */
[----:B------:R-:W-:-:S03]  /*13400*/  IMAD.MOV.U32 R53, RZ, RZ, R61 ;  /* 0x000000ffff357224 */ /* 0x000fc600078e003d */
[----:B------:R-:W3:Y:S01]  /*13410*/  LDL.LU.64 R92, [R1+0x100] ;  /* 0x00010000015c7983 */ /* 0x000ee20000300a00 */
[----:B-1----:R-:W-:Y:S01]  /*13420*/  IMAD.MOV.U32 R4, RZ, RZ, R129 ;  /* 0x000000ffff047224 */ /* 0x002fe200078e0081 */
[----:B------:R-:W-:Y:S02]  /*13430*/  MOV R61, R81 ;  /* 0x00000051003d7202 */ /* 0x000fe40000000f00 */
[----:B------:R-:W4:Y:S01]  /*13440*/  LDL.LU.64 R120, [R1+0xe0] ;  /* 0x0000e00001787983 */ /* 0x000f220000300a00 */
[----:B------:R-:W-:Y:S02]  /*13450*/  IMAD.MOV.U32 R60, RZ, RZ, R80 ;  /* 0x000000ffff3c7224 */ /* 0x000fe400078e0050 */
[----:B------:R-:W-:Y:S01]  /*13460*/  IMAD.MOV.U32 R72, RZ, RZ, R104 ;  /* 0x000000ffff487224 */ /* 0x000fe200078e0068 */
[----:B------:R-:W5:Y:S01]  /*13470*/  LDL.LU.64 R100, [R1+0x108] ;  /* 0x0001080001647983 */ /* 0x000f620000300a00 */
[----:B------:R-:W-:Y:S02]  /*13480*/  IMAD.MOV.U32 R73, RZ, RZ, R105 ;  /* 0x000000ffff497224 */ /* 0x000fe400078e0069 */
[----:B------:R-:W-:Y:S01]  /*13490*/  IMAD.MOV.U32 R80, RZ, RZ, R108 ;  /* 0x000000ffff507224 */ /* 0x000fe200078e006c */
[----:B------:R-:W5:Y:S01]  /*134a0*/  LDL.LU.64 R112, [R1+0x128] ;  /* 0x0001280001707983 */ /* 0x000f620000300a00 */
[----:B------:R-:W-:-:S02]  /*134b0*/  IMAD.MOV.U32 R81, RZ, RZ, R109 ;  /* 0x000000ffff517224 */ /* 0x000fc400078e006d */
[----:B------:R-:W-:Y:S01]  /*134c0*/  IMAD.MOV.U32 R84, RZ, RZ, R116 ;  /* 0x000000ffff547224 */ /* 0x000fe200078e0074 */
[----:B------:R-:W5:Y:S01]  /*134d0*/  LDL.LU.64 R104, [R1+0x138] ;  /* 0x0001380001687983 */ /* 0x000f620000300a00 */
[----:B------:R-:W-:-:S03]  /*134e0*/  IMAD.MOV.U32 R85, RZ, RZ, R117 ;  /* 0x000000ffff557224 */ /* 0x000fc600078e0075 */
[----:B------:R-:W5:Y:S01]  /*134f0*/  LDL.LU.64 R108, [R1+0x110] ;  /* 0x00011000016c7983 */ /* 0x000f620000300a00 */
[----:B------:R-:W-:Y:S02]  /*13500*/  IMAD.MOV.U32 R64, RZ, RZ, R88 ;  /* 0x000000ffff407224 */ /* 0x000fe400078e0058 */
[----:B------:R-:W-:Y:S01]  /*13510*/  IMAD.MOV.U32 R65, RZ, RZ, R89 ;  /* 0x000000ffff417224 */ /* 0x000fe200078e0059 */
[----:B------:R-:W5:Y:S01]  /*13520*/  LDL.LU.64 R116, [R1+0x118] ;  /* 0x0001180001747983 */ /* 0x000f620000300a00 */
[----:B------:R-:W-:Y:S02]  /*13530*/  IMAD.MOV.U32 R88, RZ, RZ, R124 ;  /* 0x000000ffff587224 */ /* 0x000fe400078e007c */
[----:B------:R-:W-:Y:S01]  /*13540*/  IMAD.MOV.U32 R89, RZ, RZ, R125 ;  /* 0x000000ffff597224 */ /* 0x000fe200078e007d */
[----:B------:R1:W-:Y:S04]  /*13550*/  STL [R1+0x84], R4 ;  /* 0x0000840401007387 */ /* 0x0003e80000100800 */
[----:B------:R-:W-:Y:S04]  /*13560*/  STL [R1+0x90], R52 ;  /* 0x0000903401007387 */ /* 0x000fe80000100800 */
[----:B------:R-:W5:Y:S04]  /*13570*/  LDL.LU.64 R124, [R1+0x120] ;  /* 0x00012000017c7983 */ /* 0x000f680000300a00 */
[----:B--2---:R-:W2:Y:S01]  /*13580*/  LDL.LU.64 R128, [R1+0xe8] ;  /* 0x0000e80001807983 */ /* 0x004ea20000300a00 */
[----:B-1----:R-:W-:-:S03]  /*13590*/  IMAD.MOV.U32 R4, RZ, RZ, R53 ;  /* 0x000000ffff047224 */ /* 0x002fc600078e0035 */
[----:B------:R-:W-:Y:S04]  /*135a0*/  STL [R1+0x98], R56 ;  /* 0x0000983801007387 */ /* 0x000fe80000100800 */
[----:B------:R1:W-:Y:S04]  /*135b0*/  STL [R1+0x8c], R4 ;  /* 0x00008c0401007387 */ /* 0x0003e80000100800 */
[----:B------:R-:W-:Y:S01]  /*135c0*/  STL [R1+0xa0], R58 ;  /* 0x0000a03a01007387 */ /* 0x000fe20000100800 */
[----:B-1----:R-:W-:-:S05]  /*135d0*/  MOV R4, R57 ;  /* 0x0000003900047202 */ /* 0x002fca0000000f00 */
[----:B------:R1:W-:Y:S04]  /*135e0*/  STL [R1+0x94], R4 ;  /* 0x0000940401007387 */ /* 0x0003e80000100800 */
[----:B------:R-:W-:Y:S01]  /*135f0*/  STL [R1+0xa8], R60 ;  /* 0x0000a83c01007387 */ /* 0x000fe20000100800 */
[----:B-1----:R-:W-:-:S05]  /*13600*/  IMAD.MOV.U32 R4, RZ, RZ, R59 ;  /* 0x000000ffff047224 */ /* 0x002fca00078e003b */
        /* <DEDUP_REMOVED lines=15> */
[----:B------:R1:W-:Y:S02]  /*13700*/  STL [R1+0xc4], R4 ;  /* 0x0000c40401007387 */ /* 0x0003e40000100800 */
[----:B-1----:R-:W-:-:S05]  /*13710*/  IMAD.MOV.U32 R4, RZ, RZ, R85 ;  /* 0x000000ffff047224 */ /* 0x002fca00078e0055 */
[----:B------:R1:W-:Y:S04]  /*13720*/  STL [R1+0xcc], R4 ;  /* 0x0000cc0401007387 */ /* 0x0003e80000100800 */
[----:B------:R-:W-:Y:S01]  /*13730*/  STL [R1+0xd8], R96 ;  /* 0x0000d86001007387 */ /* 0x000fe20000100800 */
[----:B-1----:R-:W-:-:S05]  /*13740*/  IMAD.MOV.U32 R4, RZ, RZ, R97 ;  /* 0x000000ffff047224 */ /* 0x002fca00078e0061 */
[----:B------:R4:W-:Y:S01]  /*13750*/  STL [R1+0xd4], R4 ;  /* 0x0000d40401007387 */ /* 0x0009e20000100800 */
[----:B------:R-:W-:Y:S02]  /*13760*/  IMAD.MOV.U32 R46, RZ, RZ, R72 ;  /* 0x000000ffff2e7224 */ /* 0x000fe400078e0048 */
[----:B------:R-:W-:Y:S02]  /*13770*/  IMAD.MOV.U32 R47, RZ, RZ, R73 ;  /* 0x000000ffff2f7224 */ /* 0x000fe400078e0049 */
[----:B------:R-:W-:Y:S02]  /*13780*/  IMAD.MOV.U32 R48, RZ, RZ, R88 ;  /* 0x000000ffff307224 */ /* 0x000fe400078e0058 */
[----:B------:R-:W-:Y:S02]  /*13790*/  IMAD.MOV.U32 R49, RZ, RZ, R89 ;  /* 0x000000ffff317224 */ /* 0x000fe400078e0059 */
[----:B----4-:R-:W-:Y:S01]  /*137a0*/  IMAD.MOV.U32 R4, RZ, RZ, R121 ;  /* 0x000000ffff047224 */ /* 0x010fe200078e0079 */
[----:B------:R-:W-:Y:S04]  /*137b0*/  STL [R1+0xe0], R120 ;  /* 0x0000e07801007387 */ /* 0x000fe80000100800 */
[----:B------:R1:W-:Y:S01]  /*137c0*/  STL [R1+0xdc], R4 ;  /* 0x0000dc0401007387 */ /* 0x0003e20000100800 */
[----:B---3--:R-:W-:-:S02]  /*137d0*/  IMAD.MOV.U32 R50, RZ, RZ, R92 ;  /* 0x000000ffff327224 */ /* 0x008fc400078e005c */
[----:B------:R-:W-:Y:S02]  /*137e0*/  IMAD.MOV.U32 R51, RZ, RZ, R93 ;  /* 0x000000ffff337224 */ /* 0x000fe400078e005d */
[----:B-----5:R-:W-:Y:S02]  /*137f0*/  IMAD.MOV.U32 R52, RZ, RZ, R100 ;  /* 0x000000ffff347224 */ /* 0x020fe400078e0064 */
[----:B------:R-:W-:Y:S02]  /*13800*/  IMAD.MOV.U32 R53, RZ, RZ, R101 ;  /* 0x000000ffff357224 */ /* 0x000fe400078e0065 */
[----:B------:R-:W-:Y:S02]  /*13810*/  IMAD.MOV.U32 R56, RZ, RZ, R104 ;  /* 0x000000ffff387224 */ /* 0x000fe400078e0068 */
[----:B------:R-:W-:Y:S02]  /*13820*/  IMAD.MOV.U32 R58, RZ, RZ, R108 ;  /* 0x000000ffff3a7224 */ /* 0x000fe400078e006c */
[----:B------:R-:W-:-:S02]  /*13830*/  IMAD.MOV.U32 R59, RZ, RZ, R109 ;  /* 0x000000ffff3b7224 */ /* 0x000fc400078e006d */
[----:B------:R-:W-:Y:S01]  /*13840*/  IMAD.MOV.U32 R57, RZ, RZ, R105 ;  /* 0x000000ffff397224 */ /* 0x000fe200078e0069 */
[----:B------:R-:W-:Y:S01]  /*13850*/  MOV R61, R117 ;  /* 0x00000075003d7202 */ /* 0x000fe20000000f00 */
[----:B------:R-:W-:Y:S01]  /*13860*/  IMAD.MOV.U32 R60, RZ, RZ, R116 ;  /* 0x000000ffff3c7224 */ /* 0x000fe200078e0074 */
[----:B--2---:R2:W-:Y:S01]  /*13870*/  STL [R1+0xe8], R128 ;  /* 0x0000e88001007387 */ /* 0x0045e20000100800 */
[----:B-1----:R-:W-:-:S03]  /*13880*/  IMAD.MOV.U32 R4, RZ, RZ, R129 ;  /* 0x000000ffff047224 */ /* 0x002fc600078e0081 */
[----:B------:R-:W3:Y:S04]  /*13890*/  LDL.LU.64 R68, [R1+0x140] ;  /* 0x0001400001447983 */ /* 0x000ee80000300a00 */
[----:B------:R-:W4:Y:S04]  /*138a0*/  LDL.LU.64 R72, [R1+0x148] ;  /* 0x0001480001487983 */ /* 0x000f280000300a00 */
[----:B------:R-:W5:Y:S04]  /*138b0*/  LDL.LU.64 R76, [R1+0x158] ;  /* 0x00015800014c7983 */ /* 0x000f680000300a00 */
[----:B------:R-:W5:Y:S04]  /*138c0*/  LDL.LU.64 R80, [R1+0x170] ;  /* 0x0001700001507983 */ /* 0x000f680000300a00 */
[----:B------:R-:W5:Y:S04]  /*138d0*/  LDL.LU.64 R84, [R1+0x150] ;  /* 0x0001500001547983 */ /* 0x000f680000300a00 */
[----:B------:R-:W5:Y:S04]  /*138e0*/  LDL.LU.64 R88, [R1+0x178] ;  /* 0x0001780001587983 */ /* 0x000f680000300a00 */
[----:B------:R-:W5:Y:S04]  /*138f0*/  LDL.LU.64 R92, [R1+0x180] ;  /* 0x00018000015c7983 */ /* 0x000f680000300a00 */
[----:B------:R-:W5:Y:S04]  /*13900*/  LDL.LU.64 R96, [R1+0x1c0] ;  /* 0x0001c00001607983 */ /* 0x000f680000300a00 */
[----:B------:R1:W-:Y:S04]  /*13910*/  STL [R1+0xe4], R4 ;  /* 0x0000e40401007387 */ /* 0x0003e80000100800 */
[----:B------:R-:W5:Y:S04]  /*13920*/  LDL.LU.64 R108, [R1+0x160] ;  /* 0x00016000016c7983 */ /* 0x000f680000300a00 */
[----:B------:R-:W5:Y:S01]  /*13930*/  LDL.LU.64 R100, [R1+0x188] ;  /* 0x0001880001647983 */ /* 0x000f620000300a00 */
[----:B------:R-:W-:-:S03]  /*13940*/  IMAD.MOV.U32 R64, RZ, RZ, R124 ;  /* 0x000000ffff407224 */ /* 0x000fc600078e007c */
[----:B------:R-:W5:Y:S01]  /*13950*/  LDL.LU.64 R104, [R1+0x190] ;  /* 0x0001900001687983 */ /* 0x000f620000300a00 */
[----:B------:R-:W-:-:S03]  /*13960*/  IMAD.MOV.U32 R65, RZ, RZ, R125 ;  /* 0x000000ffff417224 */ /* 0x000fc600078e007d */
[----:B------:R-:W-:Y:S04]  /*13970*/  STL [R1+0xf0], R46 ;  /* 0x0000f02e01007387 */ /* 0x000fe80000100800 */
[----:B------:R-:W5:Y:S04]  /*13980*/  LDL.LU.64 R116, [R1+0x1c8] ;  /* 0x0001c80001747983 */ /* 0x000f680000300a00 */
[----:B------:R-:W5:Y:S04]  /*13990*/  LDL.LU.64 R120, [R1+0x198] ;  /* 0x0001980001787983 */ /* 0x000f680000300a00 */
[----:B------:R-:W5:Y:S04]  /*139a0*/  LDL.LU.64 R124, [R1+0x1d0] ;  /* 0x0001d000017c7983 */ /* 0x000f680000300a00 */
[----:B--2---:R-:W2:Y:S01]  /*139b0*/  LDL.LU.64 R128, [R1+0x130] ;  /* 0x0001300001807983 */ /* 0x004ea20000300a00 */
[----:B-1----:R-:W-:-:S03]  /*139c0*/  IMAD.MOV.U32 R4, RZ, RZ, R47 ;  /* 0x000000ffff047224 */ /* 0x002fc600078e002f */
[----:B------:R-:W-:Y:S04]  /*139d0*/  STL [R1+0xf8], R48 ;  /* 0x0000f83001007387 */ /* 0x000fe80000100800 */
        /* <DEDUP_REMOVED lines=10> */
[----:B-1----:R-:W-:-:S03]  /*13a80*/  IMAD.MOV.U32 R4, RZ, RZ, R59 ;  /* 0x000000ffff047224 */ /* 0x002fc600078e003b */
[----:B------:R-:W-:Y:S04]  /*13a90*/  STL [R1+0x118], R60 ;  /* 0x0001183c01007387 */ /* 0x000fe80000100800 */
[----:B------:R1:W-:Y:S04]  /*13aa0*/  STL [R1+0x10c], R4 ;  /* 0x00010c0401007387 */ /* 0x0003e80000100800 */
[----:B------:R-:W-:Y:S01]  /*13ab0*/  STL [R1+0x120], R64 ;  /* 0x0001204001007387 */ /* 0x000fe20000100800 */
[----:B-1----:R-:W-:-:S05]  /*13ac0*/  IMAD.MOV.U32 R4, RZ, RZ, R61 ;  /* 0x000000ffff047224 */ /* 0x002fca00078e003d */
[----:B------:R1:W-:Y:S02]  /*13ad0*/  STL [R1+0x114], R4 ;  /* 0x0001140401007387 */ /* 0x0003e40000100800 */
[----:B-1----:R-:W-:-:S05]  /*13ae0*/  IMAD.MOV.U32 R4, RZ, RZ, R65 ;  /* 0x000000ffff047224 */ /* 0x002fca00078e0041 */
[----:B------:R1:W-:Y:S01]  /*13af0*/  STL [R1+0x11c], R4 ;  /* 0x00011c0401007387 */ /* 0x0003e20000100800 */
[----:B------:R-:W-:-:S03]  /*13b00*/  IMAD.MOV.U32 R40, RZ, RZ, R56 ;  /* 0x000000ffff287224 */ /* 0x000fc600078e0038 */
[----:B------:R-:W-:Y:S01]  /*13b10*/  STL [R1+0x128], R112 ;  /* 0x0001287001007387 */ /* 0x000fe20000100800 */
[----:B-1----:R-:W-:Y:S02]  /*13b20*/  IMAD.MOV.U32 R4, RZ, RZ, R113 ;  /* 0x000000ffff047224 */ /* 0x002fe400078e0071 */
[----:B------:R-:W-:-:S03]  /*13b30*/  IMAD.MOV.U32 R41, RZ, RZ, R57 ;  /* 0x000000ffff297224 */ /* 0x000fc600078e0039 */
[----:B------:R1:W-:Y:S01]  /*13b40*/  STL [R1+0x124], R4 ;  /* 0x0001240401007387 */ /* 0x0003e20000100800 */
[----:B---3--:R-:W-:Y:S02]  /*13b50*/  IMAD.MOV.U32 R44, RZ, RZ, R68 ;  /* 0x000000ffff2c7224 */ /* 0x008fe400078e0044 */
[----:B------:R-:W-:Y:S02]  /*13b60*/  IMAD.MOV.U32 R45, RZ, RZ, R69 ;  /* 0x000000ffff2d7224 */ /* 0x000fe400078e0045 */
[----:B----4-:R-:W-:Y:S02]  /*13b70*/  IMAD.MOV.U32 R46, RZ, RZ, R72 ;  /* 0x000000ffff2e7224 */ /* 0x010fe400078e0048 */
[----:B------:R-:W-:Y:S02]  /*13b80*/  IMAD.MOV.U32 R47, RZ, RZ, R73 ;  /* 0x000000ffff2f7224 */ /* 0x000fe400078e0049 */
[----:B-----5:R-:W-:Y:S02]  /*13b90*/  IMAD.MOV.U32 R48, RZ, RZ, R84 ;  /* 0x000000ffff307224 */ /* 0x020fe400078e0054 */
[----:B------:R-:W-:Y:S01]  /*13ba0*/  IMAD.MOV.U32 R49, RZ, RZ, R85 ;  /* 0x000000ffff317224 */ /* 0x000fe200078e0055 */
[----:B------:R-:W-:Y:S01]  /*13bb0*/  MOV R52, R88 ;  /* 0x0000005800347202 */ /* 0x000fe20000000f00 */
        /* <DEDUP_REMOVED lines=12> */
[----:B------:R-:W-:Y:S01]  /*13c80*/  IMAD.MOV.U32 R65, RZ, RZ, R117 ;  /* 0x000000ffff417224 */ /* 0x000fe200078e0075 */
[----:B--2---:R2:W-:Y:S01]  /*13c90*/  STL [R1+0x130], R128 ;  /* 0x0001308001007387 */ /* 0x0045e20000100800 */
[----:B-1----:R-:W-:-:S03]  /*13ca0*/  IMAD.MOV.U32 R4, RZ, RZ, R129 ;  /* 0x000000ffff047224 */ /* 0x002fc600078e0081 */
[----:B------:R-:W3:Y:S04]  /*13cb0*/  LDL.LU.64 R84, [R1+0x1d8] ;  /* 0x0001d80001547983 */ /* 0x000ee80000300a00 */
[----:B------:R-:W4:Y:S04]  /*13cc0*/  LDL.LU.64 R92, [R1+0x1a0] ;  /* 0x0001a000015c7983 */ /* 0x000f280000300a00 */
[----:B------:R-:W5:Y:S04]  /*13cd0*/  LDL.LU.64 R88, [R1+0x1e0] ;  /* 0x0001e00001587983 */ /* 0x000f680000300a00 */
[----:B------:R-:W4:Y:S04]  /*13ce0*/  LDL.LU.64 R96, [R1+0x1e8] ;  /* 0x0001e80001607983 */ /* 0x000f280000300a00 */
[----:B------:R1:W-:Y:S04]  /*13cf0*/  STL [R1+0x12c], R4 ;  /* 0x00012c0401007387 */ /* 0x0003e80000100800 */
[----:B------:R-:W4:Y:S01]  /*13d00*/  LDL.LU.64 R104, [R1+0x1a8] ;  /* 0x0001a80001687983 */ /* 0x000f220000300a00 */
[----:B------:R-:W-:-:S03]  /*13d10*/  IMAD.MOV.U32 R80, RZ, RZ, R120 ;  /* 0x000000ffff507224 */ /* 0x000fc600078e0078 */
[----:B------:R-:W4:Y:S01]  /*13d20*/  LDL.LU.64 R100, [R1+0x1f0] ;  /* 0x0001f00001647983 */ /* 0x000f220000300a00 */
[----:B------:R-:W-:-:S03]  /*13d30*/  IMAD.MOV.U32 R81, RZ, RZ, R121 ;  /* 0x000000ffff517224 */ /* 0x000fc600078e0079 */
[----:B------:R-:W-:Y:S01]  /*13d40*/  STL [R1+0x138], R40 ;  /* 0x0001382801007387 */ /* 0x000fe20000100800 */
[----:B------:R-:W-:-:S03]  /*13d50*/  IMAD.MOV.U32 R72, RZ, RZ, R124 ;  /* 0x000000ffff487224 */ /* 0x000fc600078e007c */
[----:B------:R-:W4:Y:S01]  /*13d60*/  LDL.LU.64 R112, [R1+0x1f8] ;  /* 0x0001f80001707983 */ /* 0x000f220000300a00 */
[----:B------:R-:W-:-:S03]  /*13d70*/  IMAD.MOV.U32 R73, RZ, RZ, R125 ;  /* 0x000000ffff497224 */ /* 0x000fc600078e007d */
[----:B------:R-:W4:Y:S04]  /*13d80*/  LDL.LU.64 R116, [R1+0x1b0] ;  /* 0x0001b00001747983 */ /* 0x000f280000300a00 */
[----:B------:R-:W4:Y:S04]  /*13d90*/  LDL.LU.64 R120, [R1+0x200] ;  /* 0x0002000001787983 */ /* 0x000f280000300a00 */
[----:B------:R-:W4:Y:S04]  /*13da0*/  LDL.LU.64 R124, [R1+0x208] ;  /* 0x00020800017c7983 */ /* 0x000f280000300a00 */
[----:B--2---:R-:W2:Y:S01]  /*13db0*/  LDL.LU.64 R128, [R1+0x168] ;  /* 0x0001680001807983 */ /* 0x004ea20000300a00 */
[----:B-1----:R-:W-:-:S03]  /*13dc0*/  IMAD.MOV.U32 R4, RZ, RZ, R41 ;  /* 0x000000ffff047224 */ /* 0x002fc600078e0029 */
[----:B------:R-:W-:Y:S04]  /*13dd0*/  STL [R1+0x140], R44 ;  /* 0x0001402c01007387 */ /* 0x000fe80000100800 */
        /* <DEDUP_REMOVED lines=8> */
[----:B------:R1:W-:Y:S04]  /*13e60*/  STL [R1+0x14c], R4 ;  /* 0x00014c0401007387 */ /* 0x0003e80000100800 */
[----:B------:R-:W-:Y:S01]  /*13e70*/  STL [R1+0x158], R76 ;  /* 0x0001584c01007387 */ /* 0x000fe20000100800 */
[----:B-1----:R-:W-:-:S05]  /*13e80*/  MOV R4, R77 ;  /* 0x0000004d00047202 */ /* 0x002fca0000000f00 */
[----:B------:R1:W-:Y:S04]  /*13e90*/  STL [R1+0x154], R4 ;  /* 0x0001540401007387 */ /* 0x0003e80000100800 */
[----:B------:R3:W-:Y:S01]  /*13ea0*/  STL [R1+0x160], R108 ;  /* 0x0001606c01007387 */ /* 0x0007e20000100800 */
[----:B-1----:R-:W-:-:S05]  /*13eb0*/  IMAD.MOV.U32 R4, RZ, RZ, R109 ;  /* 0x000000ffff047224 */ /* 0x002fca00078e006d */
[----:B------:R2:W-:Y:S01]  /*13ec0*/  STL [R1+0x15c], R4 ;  /* 0x00015c0401007387 */ /* 0x0005e20000100800 */
[----:B---3--:R-:W-:Y:S02]  /*13ed0*/  IMAD.MOV.U32 R76, RZ, RZ, R84 ;  /* 0x000000ffff4c7224 */ /* 0x008fe400078e0054 */
[----:B------:R-:W-:Y:S02]  /*13ee0*/  IMAD.MOV.U32 R77, RZ, RZ, R85 ;  /* 0x000000ffff4d7224 */ /* 0x000fe400078e0055 */
[----:B-----5:R-:W-:Y:S02]  /*13ef0*/  IMAD.MOV.U32 R84, RZ, RZ, R88 ;  /* 0x000000ffff547224 */ /* 0x020fe400078e0058 */
[----:B------:R-:W-:Y:S02]  /*13f00*/  IMAD.MOV.U32 R85, RZ, RZ, R89 ;  /* 0x000000ffff557224 */ /* 0x000fe400078e0059 */
[----:B----4-:R-:W-:Y:S02]  /*13f10*/  IMAD.MOV.U32 R88, RZ, RZ, R96 ;  /* 0x000000ffff587224 */ /* 0x010fe400078e0060 */
        /* <DEDUP_REMOVED lines=8> */
[----:B--2---:R-:W-:Y:S01]  /*13fa0*/  IMAD.MOV.U32 R4, RZ, RZ, R129 ;  /* 0x000000ffff047224 */ /* 0x004fe200078e0081 */
[----:B------:R1:W-:Y:S01]  /*13fb0*/  STL [R1+0x168], R128 ;  /* 0x0001688001007387 */ /* 0x0003e20000100800 */
[----:B------:R-:W-:-:S03]  /*13fc0*/  IMAD.MOV.U32 R113, RZ, RZ, R125 ;  /* 0x000000ffff717224 */ /* 0x000fc600078e007d */
[----:B------:R-:W2:Y:S04]  /*13fd0*/  LDL.LU.64 R120, [R1+0x248] ;  /* 0x0002480001787983 */ /* 0x000ea80000300a00 */
[----:B------:R-:W3:Y:S04]  /*13fe0*/  LDL.LU.64 R124, [R1+0x210] ;  /* 0x00021000017c7983 */ /* 0x000ee80000300a00 */
[----:B------:R4:W-:Y:S04]  /*13ff0*/  STL [R1+0x164], R4 ;  /* 0x0001640401007387 */ /* 0x0009e80000100800 */
[----:B-1----:R-:W5:Y:S01]  /*14000*/  LDL.LU.64 R128, [R1+0x1b8] ;  /* 0x0001b80001807983 */ /* 0x002f620000300a00 */
[----:B----4-:R-:W-:-:S03]  /*14010*/  IMAD.MOV.U32 R4, RZ, RZ, R51 ;  /* 0x000000ffff047224 */ /* 0x010fc600078e0033 */
[----:B------:R-:W-:Y:S04]  /*14020*/  STL [R1+0x170], R50 ;  /* 0x0001703201007387 */ /* 0x000fe80000100800 */
[----:B------:R-:W-:Y:S04]  /*14030*/  STL [R1+0x178], R52 ;  /* 0x0001783401007387 */ /* 0x000fe80000100800 */
        /* <DEDUP_REMOVED lines=19> */
[----:B-1----:R-:W-:Y:S01]  /*14170*/  IMAD.MOV.U32 R4, RZ, RZ, R105 ;  /* 0x000000ffff047224 */ /* 0x002fe200078e0069 */
[----:B------:R-:W-:-:S04]  /*14180*/  MOV R61, R65 ;  /* 0x00000041003d7202 */ /* 0x000fc80000000f00 */
        /* <DEDUP_REMOVED lines=20> */
[----:B------:R-:W-:Y:S01]  /*142d0*/  IMAD.MOV.U32 R81, RZ, RZ, R97 ;  /* 0x000000ffff517224 */ /* 0x000fe200078e0061 */
[----:B-----5:R4:W-:Y:S04]  /*142e0*/  STL [R1+0x1b8], R128 ;  /* 0x0001b88001007387 */ /* 0x0209e80000100800 */
[----:B------:R-:W5:Y:S01]  /*142f0*/  LDL.LU.64 R100, [R1+0x218] ;  /* 0x0002180001647983 */ /* 0x000f620000300a00 */
[----:B-1----:R-:W-:-:S03]  /*14300*/  IMAD.MOV.U32 R4, RZ, RZ, R129 ;  /* 0x000000ffff047224 */ /* 0x002fc600078e0081 */
[----:B------:R-:W2:Y:S04]  /*14310*/  LDL.LU.64 R112, [R1+0x220] ;  /* 0x0002200001707983 */ /* 0x000ea80000300a00 */
[----:B------:R-:W2:Y:S01]  /*14320*/  LDL.LU.64 R104, [R1+0x258] ;  /* 0x0002580001687983 */ /* 0x000ea20000300a00 */
[----:B---3--:R-:W-:-:S03]  /*14330*/  MOV R96, R124 ;  /* 0x0000007c00607202 */ /* 0x008fc60000000f00 */
[----:B------:R-:W3:Y:S01]  /*14340*/  LDL.LU.64 R108, [R1+0x230] ;  /* 0x00023000016c7983 */ /* 0x000ee20000300a00 */
[----:B------:R-:W-:-:S03]  /*14350*/  IMAD.MOV.U32 R97, RZ, RZ, R125 ;  /* 0x000000ffff617224 */ /* 0x000fc600078e007d */
[----:B------:R1:W-:Y:S04]  /*14360*/  STL [R1+0x1b4], R4 ;  /* 0x0001b40401007387 */ /* 0x0003e80000100800 */
[----:B------:R-:W-:Y:S04]  /*14370*/  STL [R1+0x1c0], R58 ;  /* 0x0001c03a01007387 */ /* 0x000fe80000100800 */
[----:B------:R-:W3:Y:S04]  /*14380*/  LDL.LU.64 R116, [R1+0x268] ;  /* 0x0002680001747983 */ /* 0x000ee80000300a00 */
[----:B------:R-:W3:Y:S04]  /*14390*/  LDL.LU.64 R124, [R1+0x238] ;  /* 0x00023800017c7983 */ /* 0x000ee80000300a00 */
[----:B----4-:R-:W4:Y:S01]  /*143a0*/  LDL.LU.64 R128, [R1+0x228] ;  /* 0x0002280001807983 */ /* 0x010f220000300a00 */
        /* <DEDUP_REMOVED lines=30> */
[----:B-1----:R-:W-:Y:S02]  /*14590*/  IMAD.MOV.U32 R4, RZ, RZ, R97 ;  /* 0x000000ffff047224 */ /* 0x002fe400078e0061 */
[----:B-----5:R-:W-:Y:S04]  /*145a0*/  STL [R1+0x218], R100 ;  /* 0x0002186401007387 */ /* 0x020fe80000100800 */
[----:B------:R1:W-:Y:S02]  /*145b0*/  STL [R1+0x20c], R4 ;  /* 0x00020c0401007387 */ /* 0x0003e40000100800 */
[----:B-1----:R-:W-:-:S05]  /*145c0*/  IMAD.MOV.U32 R4, RZ, RZ, R101 ;  /* 0x000000ffff047224 */ /* 0x002fca00078e0065 */
[----:B------:R1:W-:Y:S04]  /*145d0*/  STL [R1+0x214], R4 ;  /* 0x0002140401007387 */ /* 0x0003e80000100800 */
[----:B--2---:R-:W-:Y:S01]  /*145e0*/  STL [R1+0x220], R112 ;  /* 0x0002207001007387 */ /* 0x004fe20000100800 */
[----:B-1----:R-:W-:-:S05]  /*145f0*/  IMAD.MOV.U32 R4, RZ, RZ, R113 ;  /* 0x000000ffff047224 */ /* 0x002fca00078e0071 */
[----:B------:R1:W-:Y:S04]  /*14600*/  STL [R1+0x21c], R4 ;  /* 0x00021c0401007387 */ /* 0x0003e80000100800 */
[----:B----4-:R2:W-:Y:S01]  /*14610*/  STL [R1+0x228], R128 ;  /* 0x0002288001007387 */ /* 0x0105e20000100800 */
[----:B---3--:R-:W-:-:S03]  /*14620*/  IMAD.MOV.U32 R38, RZ, RZ, R124 ;  /* 0x000000ffff267224 */ /* 0x008fc600078e007c */
[----:B------:R-:W3:Y:S01]  /*14630*/  LDL.LU.64 R76, [R1+0x358] ;  /* 0x00035800014c7983 */ /* 0x000ee20000300a00 */
[----:B-1----:R-:W-:-:S03]  /*14640*/  IMAD.MOV.U32 R4, RZ, RZ, R129 ;  /* 0x000000ffff047224 */ /* 0x002fc600078e0081 */
[----:B------:R-:W4:Y:S01]  /*14650*/  LDL.LU.64 R56, [R1+0x318] ;  /* 0x0003180001387983 */ /* 0x000f220000300a00 */
[----:B------:R-:W-:-:S03]  /*14660*/  IMAD.MOV.U32 R39, RZ, RZ, R125 ;  /* 0x000000ffff277224 */ /* 0x000fc600078e007d */
[----:B------:R-:W5:Y:S04]  /*14670*/  LDL.LU.64 R52, [R1+0x2e8] ;  /* 0x0002e80001347983 */ /* 0x000f680000300a00 */
[----:B------:R-:W3:Y:S04]  /*14680*/  LDL.LU.64 R40, [R1+0x240] ;  /* 0x0002400001287983 */ /* 0x000ee80000300a00 */
[----:B------:R-:W4:Y:S04]  /*14690*/  LDL.LU.64 R124, [R1+0x3a8] ;  /* 0x0003a800017c7983 */ /* 0x000f280000300a00 */
[----:B------:R1:W-:Y:S04]  /*146a0*/  STL [R1+0x224], R4 ;  /* 0x0002240401007387 */ /* 0x0003e80000100800 */
[----:B------:R-:W4:Y:S04]  /*146b0*/  LDL.LU.64 R44, [R1+0x288] ;  /* 0x00028800012c7983 */ /* 0x000f280000300a00 */
[----:B------:R-:W4:Y:S04]  /*146c0*/  LDL.LU.64 R48, [R1+0x2a8] ;  /* 0x0002a80001307983 */ /* 0x000f280000300a00 */
[----:B--2---:R-:W2:Y:S04]  /*146d0*/  LDL.LU.64 R128, [R1+0x368] ;  /* 0x0003680001807983 */ /* 0x004ea80000300a00 */
[----:B------:R-:W2:Y:S04]  /*146e0*/  LDL.LU.64 R80, [R1+0x328] ;  /* 0x0003280001507983 */ /* 0x000ea80000300a00 */
[----:B------:R-:W2:Y:S04]  /*146f0*/  LDL.LU.64 R60, [R1+0x2c8] ;  /* 0x0002c800013c7983 */ /* 0x000ea80000300a00 */
[----:B------:R-:W2:Y:S04]  /*14700*/  LDL.LU.64 R64, [R1+0x2f8] ;  /* 0x0002f80001407983 */ /* 0x000ea80000300a00 */
[----:B------:R-:W2:Y:S04]  /*14710*/  LDL.LU.64 R84, [R1+0x378] ;  /* 0x0003780001547983 */ /* 0x000ea80000300a00 */
[----:B------:R-:W2:Y:S04]  /*14720*/  LDL.LU.64 R92, [R1+0x3b8] ;  /* 0x0003b800015c7983 */ /* 0x000ea80000300a00 */
[----:B------:R-:W2:Y:S01]  /*14730*/  LDL.LU.64 R68, [R1+0x348] ;  /* 0x0003480001447983 */ /* 0x000ea20000300a00 */
[----:B------:R-:W-:-:S03]  /*14740*/  IMAD.MOV.U32 R46, RZ, RZ, R116 ;  /* 0x000000ffff2e7224 */ /* 0x000fc600078e0074 */
[----:B------:R-:W2:Y:S01]  /*14750*/  LDL.LU.64 R72, [R1+0x2d8] ;  /* 0x0002d80001487983 */ /* 0x000ea20000300a00 */
[----:B------:R-:W-:-:S03]  /*14760*/  MOV R47, R117 ;  /* 0x00000075002f7202 */ /* 0x000fc60000000f00 */
[----:B------:R-:W2:Y:S04]  /*14770*/  LDL.LU.64 R88, [R1+0x3c8] ;  /* 0x0003c80001587983 */ /* 0x000ea80000300a00 */
[----:B------:R-:W2:Y:S01]  /*14780*/  LDL.LU.64 R96, [R1+0x338] ;  /* 0x0003380001607983 */ /* 0x000ea20000300a00 */
[----:B------:R-:W-:-:S03]  /*14790*/  IMAD.MOV.U32 R36, RZ, RZ, R108 ;  /* 0x000000ffff247224 */ /* 0x000fc600078e006c */
[----:B------:R-:W2:Y:S01]  /*147a0*/  LDL.LU.64 R58, [R1+0x298] ;  /* 0x00029800013a7983 */ /* 0x000ea20000300a00 */
[----:B------:R-:W-:-:S03]  /*147b0*/  IMAD.MOV.U32 R37, RZ, RZ, R109 ;  /* 0x000000ffff257224 */ /* 0x000fc600078e006d */
[----:B------:R-:W2:Y:S01]  /*147c0*/  LDL.LU.64 R116, [R1+0x398] ;  /* 0x0003980001747983 */ /* 0x000ea20000300a00 */
[----:B------:R-:W-:-:S03]  /*147d0*/  IMAD.MOV.U32 R32, RZ, RZ, R104 ;  /* 0x000000ffff207224 */ /* 0x000fc600078e0068 */
[----:B------:R-:W2:Y:S01]  /*147e0*/  LDL.LU.64 R100, [R1+0x388] ;  /* 0x0003880001647983 */ /* 0x000ea20000300a00 */
[----:B------:R-:W-:-:S03]  /*147f0*/  IMAD.MOV.U32 R33, RZ, RZ, R105 ;  /* 0x000000ffff217224 */ /* 0x000fc600078e0069 */
[----:B------:R-:W2:Y:S04]  /*14800*/  LDL.LU.64 R112, [R1+0x308] ;  /* 0x0003080001707983 */ /* 0x000ea80000300a00 */
[----:B------:R-:W2:Y:S04]  /*14810*/  LDL.LU.64 R108, [R1+0x3d8] ;  /* 0x0003d800016c7983 */ /* 0x000ea80000300a00 */
[----:B------:R-:W2:Y:S04]  /*14820*/  LDL.LU.64 R104, [R1+0x3e8] ;  /* 0x0003e80001687983 */ /* 0x000ea80000300a00 */
[----:B------:R-:W2:Y:S04]  /*14830*/  LDL.LU.64 R50, [R1+0x2b8] ;  /* 0x0002b80001327983 */ /* 0x000ea80000300a00 */
[----:B------:R-:W2:Y:S01]  /*14840*/  LDL.LU.64 R34, [R1+0x250] ;  /* 0x0002500001227983 */ /* 0x000ea20000300a00 */
[----:B-1----:R-:W-:-:S03]  /*14850*/  IMAD.MOV.U32 R4, RZ, RZ, R37 ;  /* 0x000000ffff047224 */ /* 0x002fc600078e0025 */
[----:B------:R-:W-:Y:S04]  /*14860*/  STL [R1+0x230], R36 ;  /* 0x0002302401007387 */ /* 0x000fe80000100800 */
[----:B------:R1:W-:Y:S04]  /*14870*/  STL [R1+0x22c], R4 ;  /* 0x00022c0401007387 */ /* 0x0003e80000100800 */
[----:B------:R-:W-:Y:S01]  /*14880*/  STL [R1+0x238], R38 ;  /* 0x0002382601007387 */ /* 0x000fe20000100800 */
[----:B-1----:R-:W-:-:S05]  /*14890*/  IMAD.MOV.U32 R4, RZ, RZ, R39 ;  /* 0x000000ffff047224 */ /* 0x002fca00078e0027 */
[----:B------:R3:W-:Y:S02]  /*148a0*/  STL [R1+0x234], R4 ;  /* 0x0002340401007387 */ /* 0x0007e40000100800 */
[----:B---3--:R-:W-:Y:S02]  /*148b0*/  IMAD.MOV.U32 R4, RZ, RZ, R41 ;  /* 0x000000ffff047224 */ /* 0x008fe400078e0029 */
[----:B------:R-:W-:Y:S04]  /*148c0*/  STL [R1+0x240], R40 ;  /* 0x0002402801007387 */ /* 0x000fe80000100800 */
[----:B------:R1:W-:Y:S04]  /*148d0*/  STL [R1+0x23c], R4 ;  /* 0x00023c0401007387 */ /* 0x0003e80000100800 */
[----:B------:R3:W-:Y:S04]  /*148e0*/  STL [R1+0x248], R120 ;  /* 0x0002487801007387 */ /* 0x0007e80000100800 */
[----:B------:R-:W5:Y:S01]  /*148f0*/  LDL.LU.64 R36, [R1+0x278] ;  /* 0x0002780001247983 */ /* 0x000f620000300a00 */
[----:B-1----:R-:W-:-:S03]  /*14900*/  IMAD.MOV.U32 R4, RZ, RZ, R121 ;  /* 0x000000ffff047224 */ /* 0x002fc600078e0079 */
[----:B--2---:R-:W-:Y:S04]  /*14910*/  STL [R1+0x250], R34 ;  /* 0x0002502201007387 */ /* 0x004fe80000100800 */
[----:B------:R1:W-:Y:S04]  /*14920*/  STL [R1+0x244], R4 ;  /* 0x0002440401007387 */ /* 0x0003e80000100800 */
[----:B---3--:R-:W2:Y:S04]  /*14930*/  LDL.LU.64 R120, [R1+0x3f8] ;  /* 0x0003f80001787983 */ /* 0x008ea80000300a00 */
[----:B------:R-:W3:Y:S01]  /*14940*/  LDL.LU.64 R38, [R1+0x260] ;  /* 0x0002600001267983 */ /* 0x000ee20000300a00 */
[----:B-1----:R-:W-:-:S02]  /*14950*/  IMAD.MOV.U32 R4, RZ, RZ, R35 ;  /* 0x000000ffff047224 */ /* 0x002fc400078e0023 */
[----:B----4-:R-:W-:Y:S02]  /*14960*/  IMAD.MOV.U32 R40, RZ, RZ, R44 ;  /* 0x000000ffff287224 */ /* 0x010fe400078e002c */
[----:B------:R-:W-:Y:S02]  /*14970*/  IMAD.MOV.U32 R41, RZ, RZ, R45 ;  /* 0x000000ffff297224 */ /* 0x000fe400078e002d */
[----:B------:R-:W-:Y:S02]  /*14980*/  IMAD.MOV.U32 R44, RZ, RZ, R48 ;  /* 0x000000ffff2c7224 */ /* 0x000fe400078e0030 */
[----:B------:R-:W-:Y:S02]  /*14990*/  IMAD.MOV.U32 R45, RZ, RZ, R49 ;  /* 0x000000ffff2d7224 */ /* 0x000fe400078e0031 */
[----:B------:R-:W4:Y:S04]  /*149a0*/  LDL.LU.64 R48, [R1+0x280] ;  /* 0x0002800001307983 */ /* 0x000f280000300a00 */
[----:B------:R1:W-:Y:S04]  /*149b0*/  STL [R1+0x24c], R4 ;  /* 0x00024c0401007387 */ /* 0x0003e80000100800 */
[----:B------:R-:W-:Y:S04]  /*149c0*/  STL [R1+0x258], R32 ;  /* 0x0002582001007387 */ /* 0x000fe80000100800 */
[----:B------:R-:W2:Y:S01]  /*149d0*/  LDL.LU.64 R34, [R1+0x270] ;  /* 0x0002700001227983 */ /* 0x000ea20000300a00 */
[----:B-1----:R-:W-:-:S05]  /*149e0*/  IMAD.MOV.U32 R4, RZ, RZ, R33 ;  /* 0x000000ffff047224 */ /* 0x002fca00078e0021 */
[----:B------:R3:W-:Y:S02]  /*149f0*/  STL [R1+0x254], R4 ;  /* 0x0002540401007387 */ /* 0x0007e40000100800 */
[----:B---3--:R-:W-:Y:S02]  /*14a00*/  IMAD.MOV.U32 R4, RZ, RZ, R39 ;  /* 0x000000ffff047224 */ /* 0x008fe400078e0027 */
[----:B------:R-:W-:Y:S04]  /*14a10*/  STL [R1+0x260], R38 ;  /* 0x0002602601007387 */ /* 0x000fe80000100800 */
[----:B------:R1:W-:Y:S04]  /*14a20*/  STL [R1+0x25c], R4 ;  /* 0x00025c0401007387 */ /* 0x0003e80000100800 */
[----:B------:R3:W-:Y:S01]  /*14a30*/  STL [R1+0x268], R46 ;  /* 0x0002682e01007387 */ /* 0x0007e20000100800 */
[----:B-1----:R-:W-:-:S05]  /*14a40*/  IMAD.MOV.U32 R4, RZ, RZ, R47 ;  /* 0x000000ffff047224 */ /* 0x002fca00078e002f */
[----:B------:R2:W-:Y:S01]  /*14a50*/  STL [R1+0x264], R4 ;  /* 0x0002640401007387 */ /* 0x0005e20000100800 */
[----:B---3--:R-:W-:Y:S02]  /*14a60*/  IMAD.MOV.U32 R46, RZ, RZ, R50 ;  /* 0x000000ffff2e7224 */ /* 0x008fe400078e0032 */
[----:B------:R-:W-:Y:S02]  /*14a70*/  IMAD.MOV.U32 R47, RZ, RZ, R51 ;  /* 0x000000ffff2f7224 */ /* 0x000fe400078e0033 */
[----:B------:R-:W3:Y:S01]  /*14a80*/  LDL.LU.64 R50, [R1+0x290] ;  /* 0x0002900001327983 */ /* 0x000ee20000300a00 */
[----:B------:R-:W-:Y:S02]  /*14a90*/  IMAD.MOV.U32 R38, RZ, RZ, R40 ;  /* 0x000000ffff267224 */ /* 0x000fe400078e0028 */
[----:B------:R-:W-:Y:S02]  /*14aa0*/  IMAD.MOV.U32 R39, RZ, RZ, R41 ;  /* 0x000000ffff277224 */ /* 0x000fe400078e0029 */
[----:B------:R-:W3:Y:S01]  /*14ab0*/  LDL.LU.64 R40, [R1+0x2a0] ;  /* 0x0002a00001287983 */ /* 0x000ee20000300a00 */
[----:B--2---:R-:W-:-:S03]  /*14ac0*/  IMAD.MOV.U32 R4, RZ, RZ, R35 ;  /* 0x000000ffff047224 */ /* 0x004fc600078e0023 */
[----:B------:R-:W-:Y:S04]  /*14ad0*/  STL [R1+0x270], R34 ;  /* 0x0002702201007387 */ /* 0x000fe80000100800 */
[----:B-----5:R-:W-:Y:S04]  /*14ae0*/  STL [R1+0x278], R36 ;  /* 0x0002782401007387 */ /* 0x020fe80000100800 */
[----:B------:R1:W-:Y:S02]  /*14af0*/  STL [R1+0x26c], R4 ;  /* 0x00026c0401007387 */ /* 0x0003e40000100800 */
[----:B-1----:R-:W-:-:S05]  /*14b00*/  MOV R4, R37 ;  /* 0x0000002500047202 */ /* 0x002fca0000000f00 */
[----:B------:R1:W-:Y:S04]  /*14b10*/  STL [R1+0x274], R4 ;  /* 0x0002740401007387 */ /* 0x0003e80000100800 */
[----:B----4-:R2:W-:Y:S01]  /*14b20*/  STL [R1+0x280], R48 ;  /* 0x0002803001007387 */ /* 0x0105e20000100800 */
[----:B-1----:R-:W-:-:S05]  /*14b30*/  IMAD.MOV.U32 R4, RZ, RZ, R49 ;  /* 0x000000ffff047224 */ /* 0x002fca00078e0031 */
[----:B------:R1:W-:Y:S01]  /*14b40*/  STL [R1+0x27c], R4 ;  /* 0x00027c0401007387 */ /* 0x0003e20000100800 */
[----:B--2---:R-:W-:Y:S02]  /*14b50*/  IMAD.MOV.U32 R48, RZ, RZ, R72 ;  /* 0x000000ffff307224 */ /* 0x004fe400078e0048 */
[----:B------:R-:W-:Y:S02]  /*14b60*/  IMAD.MOV.U32 R49, RZ, RZ, R73 ;  /* 0x000000ffff317224 */ /* 0x000fe400078e0049 */
[----:B------:R-:W2:Y:S01]  /*14b70*/  LDL.LU.64 R72, [R1+0x2b0] ;  /* 0x0002b00001487983 */ /* 0x000ea20000300a00 */
[----:B-1----:R-:W-:-:S03]  /*14b80*/  IMAD.MOV.U32 R4, RZ, RZ, R39 ;  /* 0x000000ffff047224 */ /* 0x002fc600078e0027 */
[----:B------:R-:W-:Y:S04]  /*14b90*/  STL [R1+0x288], R38 ;  /* 0x0002882601007387 */ /* 0x000fe80000100800 */
[----:B------:R3:W-:Y:S02]  /*14ba0*/  STL [R1+0x284], R4 ;  /* 0x0002840401007387 */ /* 0x0007e40000100800 */
[----:B---3--:R-:W-:Y:S02]  /*14bb0*/  IMAD.MOV.U32 R4, RZ, RZ, R51 ;  /* 0x000000ffff047224 */ /* 0x008fe400078e0033 */
[----:B------:R-:W-:Y:S04]  /*14bc0*/  STL [R1+0x290], R50 ;  /* 0x0002903201007387 */ /* 0x000fe80000100800 */
[----:B------:R-:W-:Y:S04]  /*14bd0*/  STL [R1+0x298], R58 ;  /* 0x0002983a01007387 */ /* 0x000fe80000100800 */
[----:B------:R1:W-:Y:S02]  /*14be0*/  STL [R1+0x28c], R4 ;  /* 0x00028c0401007387 */ /* 0x0003e40000100800 */
[----:B-1----:R-:W-:-:S02]  /*14bf0*/  IMAD.MOV.U32 R4, RZ, RZ, R59 ;  /* 0x000000ffff047224 */ /* 0x002fc400078e003b */
[----:B------:R-:W3:Y:S01]  /*14c00*/  LDL.LU.64 R58, [R1+0x2c0] ;  /* 0x0002c000013a7983 */ /* 0x000ee20000300a00 */
[----:B------:R-:W-:Y:S02]  /*14c10*/  IMAD.MOV.U32 R50, RZ, RZ, R52 ;  /* 0x000000ffff327224 */ /* 0x000fe400078e0034 */
[----:B------:R-:W-:Y:S01]  /*14c20*/  IMAD.MOV.U32 R51, RZ, RZ, R53 ;  /* 0x000000ffff337224 */ /* 0x000fe200078e0035 */
[----:B------:R1:W-:Y:S01]  /*14c30*/  STL [R1+0x294], R4 ;  /* 0x0002940401007387 */ /* 0x0003e20000100800 */
[----:B------:R-:W-:Y:S02]  /*14c40*/  IMAD.MOV.U32 R52, RZ, RZ, R64 ;  /* 0x000000ffff347224 */ /* 0x000fe400078e0040 */
[----:B------:R-:W-:Y:S01]  /*14c50*/  IMAD.MOV.U32 R53, RZ, RZ, R65 ;  /* 0x000000ffff357224 */ /* 0x000fe200078e0041 */
[----:B------:R-:W-:Y:S04]  /*14c60*/  STL [R1+0x2a0], R40 ;  /* 0x0002a02801007387 */ /* 0x000fe80000100800 */
[----:B------:R-:W4:Y:S01]  /*14c70*/  LDL.LU.64 R64, [R1+0x2d0] ;  /* 0x0002d00001407983 */ /* 0x000f220000300a00 */
[----:B-1----:R-:W-:-:S05]  /*14c80*/  IMAD.MOV.U32 R4, RZ, RZ, R41 ;  /* 0x000000ffff047224 */ /* 0x002fca00078e0029 */
[----:B------:R1:W-:Y:S04]  /*14c90*/  STL [R1+0x29c], R4 ;  /* 0x00029c0401007387 */ /* 0x0003e80000100800 */
[----:B------:R-:W-:Y:S01]  /*14ca0*/  STL [R1+0x2a8], R44 ;  /* 0x0002a82c01007387 */ /* 0x000fe20000100800 */
[----:B-1----:R-:W-:-:S03]  /*14cb0*/  IMAD.MOV.U32 R4, RZ, RZ, R45 ;  /* 0x000000ffff047224 */ /* 0x002fc600078e002d */
[----:B--2---:R-:W-:Y:S04]  /*14cc0*/  STL [R1+0x2b0], R72 ;  /* 0x0002b04801007387 */ /* 0x004fe80000100800 */
[----:B------:R1:W-:Y:S02]  /*14cd0*/  STL [R1+0x2a4], R4 ;  /* 0x0002a40401007387 */ /* 0x0003e40000100800 */
[----:B-1----:R-:W-:Y:S02]  /*14ce0*/  IMAD.MOV.U32 R4, RZ, RZ, R73 ;  /* 0x000000ffff047224 */ /* 0x002fe400078e0049 */
[----:B------:R-:W2:Y:S04]  /*14cf0*/  LDL.LU.64 R72, [R1+0x2e0] ;  /* 0x0002e00001487983 */ /* 0x000ea80000300a00 */
[----:B------:R1:W-:Y:S04]  /*14d00*/  STL [R1+0x2ac], R4 ;  /* 0x0002ac0401007387 */ /* 0x0003e80000100800 */
[----:B------:R-:W-:Y:S01]  /*14d10*/  STL [R1+0x2b8], R46 ;  /* 0x0002b82e01007387 */ /* 0x000fe20000100800 */
[----:B-1----:R-:W-:-:S05]  /*14d20*/  IMAD.MOV.U32 R4, RZ, RZ, R47 ;  /* 0x000000ffff047224 */ /* 0x002fca00078e002f */
[----:B------:R3:W-:Y:S02]  /*14d30*/  STL [R1+0x2b4], R4 ;  /* 0x0002b40401007387 */ /* 0x0007e40000100800 */
[----:B---3--:R-:W-:Y:S02]  /*14d40*/  IMAD.MOV.U32 R4, RZ, RZ, R59 ;  /* 0x000000ffff047224 */ /* 0x008fe400078e003b */
[----:B------:R1:W-:Y:S04]  /*14d50*/  STL [R1+0x2c0], R58 ;  /* 0x0002c03a01007387 */ /* 0x0003e80000100800 */
[----:B------:R3:W-:Y:S04]  /*14d60*/  STL [R1+0x2bc], R4 ;  /* 0x0002bc0401007387 */ /* 0x0007e80000100800 */
[----:B-1----:R-:W5:Y:S01]  /*14d70*/  LDL.LU.64 R58, [R1+0x2f0] ;  /* 0x0002f000013a7983 */ /* 0x002f620000300a00 */
[----:B---3--:R-:W-:-:S03]  /*14d80*/  IMAD.MOV.U32 R4, RZ, RZ, R61 ;  /* 0x000000ffff047224 */ /* 0x008fc600078e003d */
[----:B------:R1:W-:Y:S04]  /*14d90*/  STL [R1+0x2c8], R60 ;  /* 0x0002c83c01007387 */ /* 0x0003e80000100800 */
[----:B------:R4:W-:Y:S04]  /*14da0*/  STL [R1+0x2c4], R4 ;  /* 0x0002c40401007387 */ /* 0x0009e80000100800 */
[----:B-1----:R-:W3:Y:S01]  /*14db0*/  LDL.LU.64 R60, [R1+0x300] ;  /* 0x00030000013c7983 */ /* 0x002ee20000300a00 */
[----:B----4-:R-:W-:-:S03]  /*14dc0*/  IMAD.MOV.U32 R4, RZ, RZ, R65 ;  /* 0x000000ffff047224 */ /* 0x010fc600078e0041 */
[----:B------:R1:W-:Y:S04]  /*14dd0*/  STL [R1+0x2d0], R64 ;  /* 0x0002d04001007387 */ /* 0x0003e80000100800 */
[----:B------:R-:W-:Y:S04]  /*14de0*/  STL [R1+0x2d8], R48 ;  /* 0x0002d83001007387 */ /* 0x000fe80000100800 */
[----:B------:R4:W-:Y:S01]  /*14df0*/  STL [R1+0x2cc], R4 ;  /* 0x0002cc0401007387 */ /* 0x0009e20000100800 */
[----:B-1----:R-:W-:Y:S02]  /*14e00*/  IMAD.MOV.U32 R64, RZ, RZ, R68 ;  /* 0x000000ffff407224 */ /* 0x002fe400078e0044 */
[----:B------:R-:W-:-:S02]  /*14e10*/  IMAD.MOV.U32 R65, RZ, RZ, R69 ;  /* 0x000000ffff417224 */ /* 0x000fc400078e0045 */
[----:B------:R-:W3:Y:S01]  /*14e20*/  LDL.LU.64 R68, [R1+0x310] ;  /* 0x0003100001447983 */ /* 0x000ee20000300a00 */
[----:B----4-:R-:W-:-:S05]  /*14e30*/  IMAD.MOV.U32 R4, RZ, RZ, R49 ;  /* 0x000000ffff047224 */ /* 0x010fca00078e0031 */
[----:B------:R1:W-:Y:S04]  /*14e40*/  STL [R1+0x2d4], R4 ;  /* 0x0002d40401007387 */ /* 0x0003e80000100800 */
[----:B--2---:R2:W-:Y:S01]  /*14e50*/  STL [R1+0x2e0], R72 ;  /* 0x0002e04801007387 */ /* 0x0045e20000100800 */
[----:B-1----:R-:W-:-:S05]  /*14e60*/  MOV R4, R73 ;  /* 0x0000004900047202 */ /* 0x002fca0000000f00 */
[----:B------:R1:W-:Y:S01]  /*14e70*/  STL [R1+0x2dc], R4 ;  /* 0x0002dc0401007387 */ /* 0x0003e20000100800 */
[----:B--2---:R-:W-:Y:S02]  /*14e80*/  IMAD.MOV.U32 R72, RZ, RZ, R76 ;  /* 0x000000ffff487224 */ /* 0x004fe400078e004c */
[----:B------:R-:W-:Y:S01]  /*14e90*/  IMAD.MOV.U32 R73, RZ, RZ, R77 ;  /* 0x000000ffff497224 */ /* 0x000fe200078e004d */
[----:B------:R-:W-:Y:S04]  /*14ea0*/  STL [R1+0x2e8], R50 ;  /* 0x0002e83201007387 */ /* 0x000fe80000100800 */
[----:B------:R-:W2:Y:S01]  /*14eb0*/  LDL.LU.64 R76, [R1+0x320] ;  /* 0x00032000014c7983 */ /* 0x000ea20000300a00 */
[----:B-1----:R-:W-:-:S05]  /*14ec0*/  IMAD.MOV.U32 R4, RZ, RZ, R51 ;  /* 0x000000ffff047224 */ /* 0x002fca00078e0033 */
[----:B------:R5:W-:Y:S02]  /*14ed0*/  STL [R1+0x2e4], R4 ;  /* 0x0002e40401007387 */ /* 0x000be40000100800 */
[----:B-----5:R-:W-:Y:S02]  /*14ee0*/  IMAD.MOV.U32 R4, RZ, RZ, R59 ;  /* 0x000000ffff047224 */ /* 0x020fe400078e003b */
[----:B------:R1:W-:Y:S04]  /*14ef0*/  STL [R1+0x2f0], R58 ;  /* 0x0002f03a01007387 */ /* 0x0003e80000100800 */
[----:B------:R4:W-:Y:S04]  /*14f00*/  STL [R1+0x2ec], R4 ;  /* 0x0002ec0401007387 */ /* 0x0009e80000100800 */
[----:B------:R-:W-:Y:S04]  /*14f10*/  STL [R1+0x2f8], R52 ;  /* 0x0002f83401007387 */ /* 0x000fe80000100800 */
[----:B-1----:R-:W5:Y:S01]  /*14f20*/  LDL.LU.64 R58, [R1+0x330] ;  /* 0x00033000013a7983 */ /* 0x002f620000300a00 */
[----:B----4-:R-:W-:-:S05]  /*14f30*/  IMAD.MOV.U32 R4, RZ, RZ, R53 ;  /* 0x000000ffff047224 */ /* 0x010fca00078e0035 */
[----:B------:R1:W-:Y:S04]  /*14f40*/  STL [R1+0x2f4], R4 ;  /* 0x0002f40401007387 */ /* 0x0003e80000100800 */
[----:B---3--:R3:W-:Y:S01]  /*14f50*/  STL [R1+0x300], R60 ;  /* 0x0003003c01007387 */ /* 0x0087e20000100800 */
[----:B-1----:R-:W-:-:S03]  /*14f60*/  IMAD.MOV.U32 R4, RZ, RZ, R61 ;  /* 0x000000ffff047224 */ /* 0x002fc600078e003d */
[----:B---3--:R-:W3:Y:S04]  /*14f70*/  LDL.LU.64 R60, [R1+0x340] ;  /* 0x00034000013c7983 */ /* 0x008ee80000300a00 */
[----:B------:R1:W-:Y:S04]  /*14f80*/  STL [R1+0x2fc], R4 ;  /* 0x0002fc0401007387 */ /* 0x0003e80000100800 */
[----:B------:R4:W-:Y:S01]  /*14f90*/  STL [R1+0x308], R112 ;  /* 0x0003087001007387 */ /* 0x0009e20000100800 */
[----:B-1----:R-:W-:-:S05]  /*14fa0*/  IMAD.MOV.U32 R4, RZ, RZ, R113 ;  /* 0x000000ffff047224 */ /* 0x002fca00078e0071 */
[----:B------:R1:W-:Y:S01]  /*14fb0*/  STL [R1+0x304], R4 ;  /* 0x0003040401007387 */ /* 0x0003e20000100800 */
[----:B----4-:R-:W-:Y:S02]  /*14fc0*/  IMAD.MOV.U32 R112, RZ, RZ, R120 ;  /* 0x000000ffff707224 */ /* 0x010fe400078e0078 */
[----:B------:R-:W-:Y:S01]  /*14fd0*/  IMAD.MOV.U32 R113, RZ, RZ, R121 ;  /* 0x000000ffff717224 */ /* 0x000fe200078e0079 */
[----:B------:R4:W-:Y:S04]  /*14fe0*/  STL [R1+0x310], R68 ;  /* 0x0003104401007387 */ /* 0x0009e80000100800 */
[----:B------:R-:W3:Y:S01]  /*14ff0*/  LDL.LU.64 R120, [R1+0x350] ;  /* 0x0003500001787983 */ /* 0x000ee20000300a00 */
[----:B-1----:R-:W-:-:S03]  /*15000*/  IMAD.MOV.U32 R4, RZ, RZ, R69 ;  /* 0x000000ffff047224 */ /* 0x002fc600078e0045 */
[----:B------:R-:W-:Y:S04]  /*15010*/  STL [R1+0x318], R56 ;  /* 0x0003183801007387 */ /* 0x000fe80000100800 */
[----:B------:R1:W-:Y:S01]  /*15020*/  STL [R1+0x30c], R4 ;  /* 0x00030c0401007387 */ /* 0x0003e20000100800 */
[----:B----4-:R-:W-:Y:S02]  /*15030*/  IMAD.MOV.U32 R68, RZ, RZ, R72 ;  /* 0x000000ffff447224 */ /* 0x010fe400078e0048 */
[----:B------:R-:W-:Y:S02]  /*15040*/  IMAD.MOV.U32 R69, RZ, RZ, R73 ;  /* 0x000000ffff457224 */ /* 0x000fe400078e0049 */
[----:B------:R-:W4:Y:S01]  /*15050*/  LDL.LU.64 R72, [R1+0x360] ;  /* 0x0003600001487983 */ /* 0x000f220000300a00 */
[----:B-1----:R-:W-:-:S05]  /*15060*/  IMAD.MOV.U32 R4, RZ, RZ, R57 ;  /* 0x000000ffff047224 */ /* 0x002fca00078e0039 */
[----:B------:R1:W-:Y:S04]  /*15070*/  STL [R1+0x314], R4 ;  /* 0x0003140401007387 */ /* 0x0003e80000100800 */
[----:B--2---:R2:W-:Y:S01]  /*15080*/  STL [R1+0x320], R76 ;  /* 0x0003204c01007387 */ /* 0x0045e20000100800 */
[----:B-1----:R-:W-:-:S03]  /*15090*/  IMAD.MOV.U32 R4, RZ, RZ, R77 ;  /* 0x000000ffff047224 */ /* 0x002fc600078e004d */
[----:B------:R-:W-:Y:S04]  /*150a0*/  STL [R1+0x328], R80 ;  /* 0x0003285001007387 */ /* 0x000fe80000100800 */
[----:B------:R1:W-:Y:S04]  /*150b0*/  STL [R1+0x31c], R4 ;  /* 0x00031c0401007387 */ /* 0x0003e80000100800 */
[----:B--2---:R-:W2:Y:S01]  /*150c0*/  LDL.LU.64 R76, [R1+0x370] ;  /* 0x00037000014c7983 */ /* 0x004ea20000300a00 */
[----:B-1----:R-:W-:Y:S02]  /*150d0*/  IMAD.MOV.U32 R4, RZ, RZ, R81 ;  /* 0x000000ffff047224 */ /* 0x002fe400078e0051 */
[----:B------:R-:W-:-:S02]  /*150e0*/  IMAD.MOV.U32 R80, RZ, RZ, R92 ;  /* 0x000000ffff507224 */ /* 0x000fc400078e005c */
[----:B------:R-:W-:Y:S01]  /*150f0*/  IMAD.MOV.U32 R81, RZ, RZ, R93 ;  /* 0x000000ffff517224 */ /* 0x000fe200078e005d */
[----:B------:R1:W-:Y:S04]  /*15100*/  STL [R1+0x324], R4 ;  /* 0x0003240401007387 */ /* 0x0003e80000100800 */
[----:B-----5:R-:W-:Y:S04]  /*15110*/  STL [R1+0x330], R58 ;  /* 0x0003303a01007387 */ /* 0x020fe80000100800 */
[----:B------:R-:W5:Y:S01]  /*15120*/  LDL.LU.64 R92, [R1+0x380] ;  /* 0x00038000015c7983 */ /* 0x000f620000300a00 */
[----:B-1----:R-:W-:-:S05]  /*15130*/  IMAD.MOV.U32 R4, RZ, RZ, R59 ;  /* 0x000000ffff047224 */ /* 0x002fca00078e003b */
[----:B------:R1:W-:Y:S04]  /*15140*/  STL [R1+0x32c], R4 ;  /* 0x00032c0401007387 */ /* 0x0003e80000100800 */
[----:B------:R3:W-:Y:S01]  /*15150*/  STL [R1+0x338], R96 ;  /* 0x0003386001007387 */ /* 0x0007e20000100800 */
[----:B-1----:R-:W-:-:S05]  /*15160*/  IMAD.MOV.U32 R4, RZ, RZ, R97 ;  /* 0x000000ffff047224 */ /* 0x002fca00078e0061 */
[----:B------:R1:W-:Y:S01]  /*15170*/  STL [R1+0x334], R4 ;  /* 0x0003340401007387 */ /* 0x0003e20000100800 */
[----:B---3--:R-:W-:Y:S01]  /*15180*/  IMAD.MOV.U32 R96, RZ, RZ, R108 ;  /* 0x000000ffff607224 */ /* 0x008fe200078e006c */
[----:B------:R-:W-:Y:S02]  /*15190*/  MOV R97, R109 ;  /* 0x0000006d00617202 */ /* 0x000fe40000000f00 */
[----:B------:R-:W-:Y:S04]  /*151a0*/  STL [R1+0x340], R60 ;  /* 0x0003403c01007387 */ /* 0x000fe80000100800 */
[----:B------:R-:W3:Y:S01]  /*151b0*/  LDL.LU.64 R108, [R1+0x390] ;  /* 0x00039000016c7983 */ /* 0x000ee20000300a00 */
[----:B-1----:R-:W-:-:S05]  /*151c0*/  IMAD.MOV.U32 R4, RZ, RZ, R61 ;  /* 0x000000ffff047224 */ /* 0x002fca00078e003d */
[----:B------:R1:W-:Y:S04]  /*151d0*/  STL [R1+0x33c], R4 ;  /* 0x00033c0401007387 */ /* 0x0003e80000100800 */
[----:B------:R-:W-:Y:S01]  /*151e0*/  STL [R1+0x348], R64 ;  /* 0x0003484001007387 */ /* 0x000fe20000100800 */
[----:B-1----:R-:W-:-:S05]  /*151f0*/  IMAD.MOV.U32 R4, RZ, RZ, R65 ;  /* 0x000000ffff047224 */ /* 0x002fca00078e0041 */
[----:B------:R1:W-:Y:S04]  /*15200*/  STL [R1+0x344], R4 ;  /* 0x0003440401007387 */ /* 0x0003e80000100800 */
[----:B------:R4:W-:Y:S01]  /*15210*/  STL [R1+0x350], R120 ;  /* 0x0003507801007387 */ /* 0x0009e20000100800 */
[----:B-1----:R-:W-:-:S03]  /*15220*/  IMAD.MOV.U32 R4, RZ, RZ, R121 ;  /* 0x000000ffff047224 */ /* 0x002fc600078e0079 */
[----:B----4-:R-:W4:Y:S04]  /*15230*/  LDL.LU.64 R120, [R1+0x3a0] ;  /* 0x0003a00001787983 */ /* 0x010f280000300a00 */
        /* <DEDUP_REMOVED lines=8> */
[----:B-1----:R-:W-:Y:S02]  /*152c0*/  IMAD.MOV.U32 R4, RZ, RZ, R129 ;  /* 0x000000ffff047224 */ /* 0x002fe400078e0081 */
[----:B------:R-:W4:Y:S04]  /*152d0*/  LDL.LU.64 R128, [R1+0x3b0] ;  /* 0x0003b00001807983 */ /* 0x000f280000300a00 */
[----:B------:R1:W-:Y:S04]  /*152e0*/  STL [R1+0x364], R4 ;  /* 0x0003640401007387 */ /* 0x0003e80000100800 */
[----:B--2---:R-:W-:Y:S01]  /*152f0*/  STL [R1+0x370], R76 ;  /* 0x0003704c01007387 */ /* 0x004fe20000100800 */
[----:B-1----:R-:W-:-:S03]  /*15300*/  IMAD.MOV.U32 R4, RZ, RZ, R77 ;  /* 0x000000ffff047224 */ /* 0x002fc600078e004d */
[----:B------:R-:W-:Y:S04]  /*15310*/  STL [R1+0x378], R84 ;  /* 0x0003785401007387 */ /* 0x000fe80000100800 */
[----:B------:R1:W-:Y:S04]  /*15320*/  STL [R1+0x36c], R4 ;  /* 0x00036c0401007387 */ /* 0x0003e80000100800 */
[----:B------:R-:W2:Y:S01]  /*15330*/  LDL.LU.64 R72, [R1+0x3c0] ;  /* 0x0003c00001487983 */ /* 0x000ea20000300a00 */
[----:B-1----:R-:W-:Y:S02]  /*15340*/  IMAD.MOV.U32 R4, RZ, RZ, R85 ;  /* 0x000000ffff047224 */ /* 0x002fe400078e0055 */
[----:B------:R-:W-:-:S02]  /*15350*/  IMAD.MOV.U32 R68, RZ, RZ, R80 ;  /* 0x000000ffff447224 */ /* 0x000fc400078e0050 */
[----:B------:R-:W-:Y:S01]  /*15360*/  IMAD.MOV.U32 R69, RZ, RZ, R81 ;  /* 0x000000ffff457224 */ /* 0x000fe200078e0051 */
[----:B------:R1:W-:Y:S01]  /*15370*/  STL [R1+0x374], R4 ;  /* 0x0003740401007387 */ /* 0x0003e20000100800 */
[----:B------:R-:W-:Y:S02]  /*15380*/  IMAD.MOV.U32 R76, RZ, RZ, R88 ;  /* 0x000000ffff4c7224 */ /* 0x000fe400078e0058 */
[----:B------:R-:W-:Y:S02]  /*15390*/  IMAD.MOV.U32 R77, RZ, RZ, R89 ;  /* 0x000000ffff4d7224 */ /* 0x000fe400078e0059 */
[----:B------:R-:W-:Y:S02]  /*153a0*/  IMAD.MOV.U32 R84, RZ, RZ, R96 ;  /* 0x000000ffff547224 */ /* 0x000fe400078e0060 */
[----:B------:R-:W-:Y:S01]  /*153b0*/  IMAD.MOV.U32 R85, RZ, RZ, R97 ;  /* 0x000000ffff557224 */ /* 0x000fe200078e0061 */
[----:B-----5:R-:W-:Y:S04]  /*153c0*/  STL [R1+0x380], R92 ;  /* 0x0003805c01007387 */ /* 0x020fe80000100800 */
[----:B------:R-:W5:Y:S01]  /*153d0*/  LDL.LU.64 R80, [R1+0x3d0] ;  /* 0x0003d00001507983 */ /* 0x000f620000300a00 */
[----:B-1----:R-:W-:-:S05]  /*153e0*/  IMAD.MOV.U32 R4, RZ, RZ, R93 ;  /* 0x000000ffff047224 */ /* 0x002fca00078e005d */
[----:B------:R1:W-:Y:S04]  /*153f0*/  STL [R1+0x37c], R4 ;  /* 0x00037c0401007387 */ /* 0x0003e80000100800 */
[----:B------:R-:W-:Y:S04]  /*15400*/  STL [R1+0x388], R100 ;  /* 0x0003886401007387 */ /* 0x000fe80000100800 */
[----:B------:R-:W5:Y:S01]  /*15410*/  LDL.LU.64 R88, [R1+0x3e0] ;  /* 0x0003e00001587983 */ /* 0x000f620000300a00 */
[----:B-1----:R-:W-:-:S05]  /*15420*/  IMAD.MOV.U32 R4, RZ, RZ, R101 ;  /* 0x000000ffff047224 */ /* 0x002fca00078e0065 */
[----:B------:R1:W-:Y:S04]  /*15430*/  STL [R1+0x384], R4 ;  /* 0x0003840401007387 */ /* 0x0003e80000100800 */
[----:B---3--:R-:W-:Y:S04]  /*15440*/  STL [R1+0x390], R108 ;  /* 0x0003906c01007387 */ /* 0x008fe80000100800 */
[----:B------:R-:W3:Y:S01]  /*15450*/  LDL.LU.64 R96, [R1+0x3f0] ;  /* 0x0003f00001607983 */ /* 0x000ee20000300a00 */
[----:B-1----:R-:W-:Y:S02]  /*15460*/  IMAD.MOV.U32 R4, RZ, RZ, R109 ;  /* 0x000000ffff047224 */ /* 0x002fe400078e006d */
[----:B------:R-:W-:-:S02]  /*15470*/  IMAD.MOV.U32 R92, RZ, RZ, R104 ;  /* 0x000000ffff5c7224 */ /* 0x000fc400078e0068 */
[----:B------:R-:W-:Y:S01]  /*15480*/  IMAD.MOV.U32 R93, RZ, RZ, R105 ;  /* 0x000000ffff5d7224 */ /* 0x000fe200078e0069 */
[----:B------:R1:W-:Y:S04]  /*15490*/  STL [R1+0x38c], R4 ;  /* 0x00038c0401007387 */ /* 0x0003e80000100800 */
[----:B------:R-:W-:Y:S04]  /*154a0*/  STL [R1+0x398], R116 ;  /* 0x0003987401007387 */ /* 0x000fe80000100800 */
[----:B------:R-:W3:Y:S01]  /*154b0*/  LDL.LU.64 R104, [R1+0x400] ;  /* 0x0004000001687983 */ /* 0x000ee20000300a00 */
[----:B-1----:R-:W-:-:S05]  /*154c0*/  IMAD.MOV.U32 R4, RZ, RZ, R117 ;  /* 0x000000ffff047224 */ /* 0x002fca00078e0075 */
[----:B------:R1:W-:Y:S01]  /*154d0*/  STL [R1+0x394], R4 ;  /* 0x0003940401007387 */ /* 0x0003e20000100800 */
[----:B------:R-:W-:Y:S01]  /*154e0*/  IMAD.MOV.U32 R100, RZ, RZ, R112 ;  /* 0x000000ffff647224 */ /* 0x000fe200078e0070 */
[----:B------:R-:W-:Y:S02]  /*154f0*/  MOV R101, R113 ;  /* 0x0000007100657202 */ /* 0x000fe40000000f00 */
[----:B----4-:R-:W-:Y:S04]  /*15500*/  STL [R1+0x3a0], R120 ;  /* 0x0003a07801007387 */ /* 0x010fe80000100800 */
[----:B------:R-:W4:Y:S01]  /*15510*/  LDL.LU.64 R108, [R1+0x408] ;  /* 0x00040800016c7983 */ /* 0x000f220000300a00 */
[----:B-1----:R-:W-:-:S03]  /*15520*/  IMAD.MOV.U32 R4, RZ, RZ, R121 ;  /* 0x000000ffff047224 */ /* 0x002fc600078e0079 */
[----:B------:R-:W4:Y:S04]  /*15530*/  LDL.LU.64 R112, [R1+0x410] ;  /* 0x0004100001707983 */ /* 0x000f280000300a00 */
[----:B------:R1:W-:Y:S04]  /*15540*/  STL [R1+0x39c], R4 ;  /* 0x00039c0401007387 */ /* 0x0003e80000100800 */
[----:B------:R1:W-:Y:S04]  /*15550*/  STL [R1+0x3a8], R124 ;  /* 0x0003a87c01007387 */ /* 0x0003e80000100800 */
        /* <DEDUP_REMOVED lines=9> */
[----:B------:R-:W-:Y:S01]  /*155f0*/  STL [R1+0x3b8], R68 ;  /* 0x0003b84401007387 */ /* 0x000fe20000100800 */
[----:B-1----:R-:W-:-:S03]  /*15600*/  IMAD.MOV.U32 R4, RZ, RZ, R69 ;  /* 0x000000ffff047224 */ /* 0x002fc600078e0045 */
[----:B--2---:R-:W-:Y:S04]  /*15610*/  STL [R1+0x3c0], R72 ;  /* 0x0003c04801007387 */ /* 0x004fe80000100800 */
[----:B------:R1:W-:Y:S04]  /*15620*/  STL [R1+0x3b4], R4 ;  /* 0x0003b40401007387 */ /* 0x0003e80000100800 */
[----:B------:R-:W-:Y:S01]  /*15630*/  STL [R1+0x3c8], R76 ;  /* 0x0003c84c01007387 */ /* 0x000fe20000100800 */
[----:B-1----:R-:W-:-:S05]  /*15640*/  IMAD.MOV.U32 R4, RZ, RZ, R73 ;  /* 0x000000ffff047224 */ /* 0x002fca00078e0049 */
[----:B------:R1:W-:Y:S02]  /*15650*/  STL [R1+0x3bc], R4 ;  /* 0x0003bc0401007387 */ /* 0x0003e40000100800 */
[----:B-1----:R-:W-:Y:S02]  /*15660*/  IMAD.MOV.U32 R4, RZ, RZ, R77 ;  /* 0x000000ffff047224 */ /* 0x002fe400078e004d */
[----:B------:R-:W-:Y:S01]  /*15670*/  IMAD.MOV.U32 R250, RZ, RZ, RZ ;  /* 0x000000fffffa7224 */ /* 0x000fe200078e00ff */
[----:B------:R-:W-:Y:S01]  /*15680*/  UMOV UR12, 0x1 ;  /* 0x00000001000c7882 */ /* 0x000fe20000000000 */
[----:B------:R-:W-:Y:S01]  /*15690*/  UMOV UR13, 0x2 ;  /* 0x00000002000d7882 */ /* 0x000fe20000000000 */
[----:B------:R-:W-:Y:S01]  /*156a0*/  UMOV UR5, URZ ;  /* 0x000000ff00057c82 */ /* 0x000fe20008000000 */
[----:B------:R-:W-:Y:S01]  /*156b0*/  UMOV UR6, URZ ;  /* 0x000000ff00067c82 */ /* 0x000fe20008000000 */
[----:B------:R-:W-:Y:S01]  /*156c0*/  UMOV UR14, URZ ;  /* 0x000000ff000e7c82 */ /* 0x000fe20008000000 */
[----:B-----5:R-:W-:Y:S04]  /*156d0*/  STL [R1+0x3d0], R80 ;  /* 0x0003d05001007387 */ /* 0x020fe80000100800 */
        /* <DEDUP_REMOVED lines=10> */
[----:B---3--:R-:W-:Y:S01]  /*15780*/  STL [R1+0x3f0], R96 ;  /* 0x0003f06001007387 */ /* 0x008fe20000100800 */
        /* <DEDUP_REMOVED lines=8> */
[----:B----4-:R-:W-:Y:S01]  /*15810*/  STL [R1+0x408], R108 ;  /* 0x0004086c01007387 */ /* 0x010fe20000100800 */
        /* <DEDUP_REMOVED lines=13> */
[----:B------:R1:W-:Y:S01]  /*158f0*/  STL [R1+0x41c], R4 ;  /* 0x00041c0401007387 */ /* 0x0003e20000100800 */
[----:B------:R-:W-:-:S03]  /*15900*/  IMAD.MOV.U32 R5, RZ, RZ, R129 ;  /* 0x000000ffff057224 */ /* 0x000fc600078e0081 */
[----:B------:R-:W-:Y:S01]  /*15910*/  STL [R1+0x430], R128 ;  /* 0x0004308001007387 */ /* 0x000fe20000100800 */
[----:B-1----:R-:W-:-:S05]  /*15920*/  IMAD.MOV.U32 R4, RZ, RZ, R125 ;  /* 0x000000ffff047224 */ /* 0x002fca00078e007d */
[----:B------:R1:W-:Y:S04]  /*15930*/  STL [R1+0x424], R4 ;  /* 0x0004240401007387 */ /* 0x0003e80000100800 */
[----:B------:R2:W-:Y:S01]  /*15940*/  STL [R1+0x42c], R5 ;  /* 0x00042c0501007387 */ /* 0x0005e20000100800 */
[----:B-1----:R-:W-:-:S04]  /*15950*/  SHF.R.S32.HI R4, RZ, 0x7, R249 ;  /* 0x00000007ff047819 */ /* 0x002fc800000114f9 */
[----:B--2---:R-:W-:-:S05]  /*15960*/  VIMNMX R5, PT, PT, R4, 0x2, !PT ;  /* 0x0000000204057848 */ /* 0x004fca0007fe0100 */
[----:B------:R-:W-:-:S05]  /*15970*/  VIADD R5, R5, 0xfffffffe ;  /* 0xfffffffe05057836 */ /* 0x000fca0000000000 */
[----:B------:R1:W-:Y:S01]  /*15980*/  STL [R1+0x434], R5 ;  /* 0x0004340501007387 */ /* 0x0003e20000100800 */
[----:B------:R-:W-:Y:S01]  /*15990*/  IADD3 R6, PT, PT, R4, -0x3, RZ ;  /* 0xfffffffd04067810 */ /* 0x000fe20007ffe0ff */
[----:B------:R-:W-:-:S07]  /*159a0*/  IMAD.MOV.U32 R4, RZ, RZ, RZ ;  /* 0x000000ffff047224 */ /* 0x000fce00078e00ff */
.L_x_17:
[----:B------:R-:W-:Y:S01]  /*159b0*/  IMAD.U32 R4, R4, -0x80000000, RZ ;  /* 0x8000000004047824 */ /* 0x000fe200078e00ff */
[----:B------:R-:W-:-:S03]  /*159c0*/  UIADD3 UR6, UPT, UPT, UR6, 0x1, URZ ;  /* 0x0000000106067890 */ /* 0x000fc6000fffe0ff */
[----:B------:R-:W2:Y:S01]  /*159d0*/  SYNCS.PHASECHK.TRANS64.TRYWAIT P1, [UR10], R4 ;  /* 0x00000004ff0075a7 */ /* 0x000ea2000802110a */
[----:B------:R-:W-:-:S04]  /*159e0*/  UISETP.GT.AND UP1, UPT, UR6, 0x1, UPT ;  /* 0x000000010600788c */ /* 0x000fc8000bf24270 */
[----:B------:R-:W-:-:S04]  /*159f0*/  USEL UR6, UR6, URZ, !UP1 ;  /* 0x000000ff06067287 */ /* 0x000fc8000c800000 */
[----:B------:R-:W-:Y:S01]  /*15a00*/  ULEA UR4, UR6, UR7, 0x10 ;  /* 0x0000000706047291 */ /* 0x000fe2000f8e80ff */
[----:B--2---:R-:W-:Y:S11]  /*15a10*/  @!P1 BRA `(.L_x_15) ;  /* 0x000000c400689947 */ /* 0x004ff60003800000 */
.L_x_25:
[----:B------:R-:W-:-:S04]  /*15a20*/  DEPBAR.LE SB0, 0x2 ;  /* 0x000080800000791a */ /* 0x000fc80000000000 */
[----:B------:R-:W-:Y:S01]  /*15a30*/  LEA R249, R132, UR4, 0x9 ;  /* 0x0000000484f97c11 */ /* 0x000fe2000f8e48ff */
[----:B------:R-:W-:Y:S01]  /*15a40*/  BAR.SYNC.DEFER_BLOCKING 0x0 ;  /* 0x0000000000007b1d */ /* 0x000fe20000010000 */
[----:B------:R-:W-:Y:S02]  /*15a50*/  UIADD3 UR5, UPT, UPT, UR5, 0x1, URZ ;  /* 0x0000000105057890 */ /* 0x000fe4000fffe0ff */
[----:B------:R-:W-:Y:S02]  /*15a60*/  ULEA UR10, UR12, UR7, 0x3 ;  /* 0x000000070c0a7291 */ /* 0x000fe4000f8e18ff */
[----:B------:R-:W-:Y:S02]  /*15a70*/  UISETP.GT.AND UP1, UPT, UR5, 0x2, UPT ;  /* 0x000000020500788c */ /* 0x000fe4000bf24270 */
[----:B------:R-:W-:Y:S02]  /*15a80*/  UIADD3 UR10, UPT, UPT, UR10, 0x38000, URZ ;  /* 0x000380000a0a7890 */ /* 0x000fe4000fffe0ff */
[----:B------:R-:W-:Y:S01]  /*15a90*/  USEL UR5, UR5, URZ, !UP1 ;  /* 0x000000ff05057287 */ /* 0x000fe2000c800000 */
[----:B------:R-:W-:Y:S01]  /*15aa0*/  UMOV UR4, UR14 ;  /* 0x0000000e00047c82 */ /* 0x000fe20008000000 */
[----:B-1----:R-:W-:Y:S04]  /*15ab0*/  LDS.128 R4, [R249] ;  /* 0x00000000f9047984 */ /* 0x002fe80000000c00 */
        /* <DEDUP_REMOVED lines=31> */
[----:B-1----:R1:W-:Y:S01]  /*15cb0*/  STTM.x128 tmem[UR9+0x80], R4 ;  /* 0x00008004000079ed */ /* 0x0023e200083c0009 */
        /* <DEDUP_REMOVED lines=14> */
[----:B------:R-:W-:Y:S01]  /*15da0*/  ULEA UR20, UR5, UR7, 0xf ;  /* 0x0000000705147291 */ /* 0x000fe2000f8e78ff */
[----:B------:R-:W-:Y:S01]  /*15db0*/  UMOV UR31, URZ ;  /* 0x000000ff001f7c82 */ /* 0x000fe20008000000 */
[----:B------:R-:W-:Y:S02]  /*15dc0*/  UIADD3 UR55, UPT, UPT, UR8, 0x88, URZ ;  /* 0x0000008808377890 */ /* 0x000fe4000fffe0ff */
[----:B------:R-:W-:Y:S02]  /*15dd0*/  UIADD3 UR26, UPT, UPT, UR20, 0x20000, URZ ;  /* 0x00020000141a7890 */ /* 0x000fe4000fffe0ff */
[----:B------:R-:W-:Y:S02]  /*15de0*/  UIADD3 UR73, UPT, UPT, UR8, 0x90, URZ ;  /* 0x0000009008497890 */ /* 0x000fe4000fffe0ff */
[----:B------:R-:W-:Y:S02]  /*15df0*/  USHF.R.U32.HI UR66, URZ, 0x4, UR26 ;  /* 0x00000004ff427899 */ /* 0x000fe4000801161a */
[----:B------:R-:W-:-:S02]  /*15e00*/  UIADD3 UR16, UPT, UPT, UR8, 0x98, URZ ;  /* 0x0000009808107890 */ /* 0x000fc4000fffe0ff */
[----:B------:R-:W-:Y:S02]  /*15e10*/  USGXT.U32 UR66, UR66, 0xe ;  /* 0x0000000e4242789a */ /* 0x000fe40008000000 */
[----:B------:R-:W-:Y:S02]  /*15e20*/  UIADD3 UR18, UPT, UPT, UR8, 0xa0, URZ ;  /* 0x000000a008127890 */ /* 0x000fe4000fffe0ff */
[----:B------:R-:W-:Y:S02]  /*15e30*/  UIADD3 UR30, UP1, UPT, UR66, 0x2, URZ ;  /* 0x00000002421e7890 */ /* 0x000fe4000ff3e0ff */
[----:B------:R-:W-:Y:S02]  /*15e40*/  UIADD3 UR14, UPT, UPT, UR8, 0xa8, URZ ;  /* 0x000000a8080e7890 */ /* 0x000fe4000fffe0ff */
[----:B------:R-:W-:Y:S02]  /*15e50*/  UIADD3.X UR31, UPT, UPT, UR31, 0x40004040, URZ, UP1, !UPT ;  /* 0x400040401f1f7890 */ /* 0x000fe40008ffe4ff */
[----:B------:R-:W-:-:S02]  /*15e60*/  UIADD3 UR38, UP3, UPT, UR30, 0x2, URZ ;  /* 0x000000021e267890 */ /* 0x000fc4000ff7e0ff */
[----:B------:R-:W-:Y:S02]  /*15e70*/  UIADD3 UR40, UP4, UPT, UR30, 0x4, URZ ;  /* 0x000000041e287890 */ /* 0x000fe4000ff9e0ff */
[----:B------:R-:W-:Y:S02]  /*15e80*/  UIADD3 UR42, UP5, UPT, UR30, 0x1fe, URZ ;  /* 0x000001fe1e2a7890 */ /* 0x000fe4000ffbe0ff */
[----:B------:R-:W-:Y:S02]  /*15e90*/  UIADD3 UR44, UP6, UPT, UR30, 0x200, URZ ;  /* 0x000002001e2c7890 */ /* 0x000fe4000ffde0ff */
[----:B------:R-:W-:Y:S02]  /*15ea0*/  UIADD3.X UR39, UPT, UPT, UR31, URZ, URZ, UP3, !UPT ;  /* 0x000000ff1f277290 */ /* 0x000fe40009ffe4ff */
[----:B------:R-:W-:Y:S02]  /*15eb0*/  UIADD3 UR46, UP1, UPT, UR30, 0x202, URZ ;  /* 0x000002021e2e7890 */ /* 0x000fe4000ff3e0ff */
[----:B------:R-:W-:-:S02]  /*15ec0*/  UIADD3.X UR41, UPT, UPT, UR31, URZ, URZ, UP4, !UPT ;  /* 0x000000ff1f297290 */ /* 0x000fc4000a7fe4ff */
[----:B------:R-:W-:Y:S02]  /*15ed0*/  UIADD3 UR48, UP2, UPT, UR30, 0x204, URZ ;  /* 0x000002041e307890 */ /* 0x000fe4000ff5e0ff */
[----:B------:R-:W-:Y:S02]  /*15ee0*/  UIADD3 UR50, UP3, UPT, UR30, 0x3fe, URZ ;  /* 0x000003fe1e327890 */ /* 0x000fe4000ff7e0ff */
[----:B------:R-:W-:Y:S02]  /*15ef0*/  UIADD3.X UR43, UPT, UPT, UR31, URZ, URZ, UP5, !UPT ;  /* 0x000000ff1f2b7290 */ /* 0x000fe4000affe4ff */
[----:B------:R-:W-:Y:S02]  /*15f00*/  UIADD3 UR52, UP4, UPT, UR30, 0x400, URZ ;  /* 0x000004001e347890 */ /* 0x000fe4000ff9e0ff */
[----:B------:R-:W-:Y:S01]  /*15f10*/  UIADD3.X UR45, UPT, UPT, UR31, URZ, URZ, UP6, !UPT ;  /* 0x000000ff1f2d7290 */ /* 0x000fe2000b7fe4ff */
[----:B------:R-:W-:Y:S01]  /*15f20*/  UMOV UR62, 0x0 ;  /* 0x00000000003e7882 */ /* 0x000fe20000000000 */
[----:B------:R-:W-:Y:S01]  /*15f30*/  UMOV UR63, 0x10200910 ;  /* 0x10200910003f7882 */ /* 0x000fe20000000000 */
[----:B------:R-:W-:Y:S01]  /*15f40*/  UIADD3 UR15, UPT, UPT, UR8, 0xb0, URZ ;  /* 0x000000b0080f7890 */ /* 0x000fe2000fffe0ff */
[----:B------:R-:W-:Y:S01]  /*15f50*/  UMOV UR67, 0x40004040 ;  /* 0x4000404000437882 */ /* 0x000fe20000000000 */
[----:B------:R-:W-:Y:S01]  /*15f60*/  UIADD3 UR54, UP5, UPT, UR30, 0x402, URZ ;  /* 0x000004021e367890 */ /* 0x000fe2000ffbe0ff */
[----:B------:R2:W-:Y:S01]  /*15f70*/  UTCHMMA.2CTA tmem[UR11], gdesc[UR66], tmem[UR8], tmem[UR62], idesc[UR63], UPT ;  /* 0x00ff3e420b0079ea */ /* 0x0005e2000ba00008 */
[----:B------:R-:W-:Y:S01]  /*15f80*/  UIADD3.X UR47, UPT, UPT, UR31, URZ, URZ, UP1, !UPT ;  /* 0x000000ff1f2f7290 */ /* 0x000fe20008ffe4ff */
[----:B------:R-:W-:Y:S01]  /*15f90*/  UMOV UR60, 0x0 ;  /* 0x00000000003c7882 */ /* 0x000fe20000000000 */
[----:B------:R-:W-:Y:S01]  /*15fa0*/  UMOV UR61, 0x10200910 ;  /* 0x10200910003d7882 */ /* 0x000fe20000000000 */
[----:B------:R-:W-:-:S02]  /*15fb0*/  UIADD3 UR17, UPT, UPT, UR8, 0xb8, URZ ;  /* 0x000000b808117890 */ /* 0x000fc4000fffe0ff */
[----:B------:R3:W-:Y:S01]  /*15fc0*/  UTCHMMA.2CTA tmem[UR55], gdesc[UR30], tmem[UR8], tmem[UR60], idesc[UR61], UPT ;  /* 0x00ff3c1e370079ea */ /* 0x0007e2000ba00008 */
[----:B------:R-:W-:Y:S02]  /*15fd0*/  UIADD3 UR56, UP6, UPT, UR30, 0x404, URZ ;  /* 0x000004041e387890 */ /* 0x000fe4000ffde0ff */
[----:B------:R-:W-:Y:S01]  /*15fe0*/  UIADD3.X UR49, UPT, UPT, UR31, URZ, URZ, UP2, !UPT ;  /* 0x000000ff1f317290 */ /* 0x000fe200097fe4ff */
[----:B------:R-:W-:Y:S01]  /*15ff0*/  UMOV UR24, 0x0 ;  /* 0x0000000000187882 */ /* 0x000fe20000000000 */
[----:B------:R-:W-:Y:S01]  /*16000*/  UMOV UR25, 0x10200910 ;  /* 0x1020091000197882 */ /* 0x000fe20000000000 */
[----:B------:R-:W-:Y:S02]  /*16010*/  UIADD3 UR19, UPT, UPT, UR8, 0xc0, URZ ;  /* 0x000000c008137890 */ /* 0x000fe4000fffe0ff */
[----:B------:R-:W-:Y:S01]  /*16020*/  UTCHMMA.2CTA tmem[UR73], gdesc[UR38], tmem[UR8], tmem[UR24], idesc[UR25], UPT ;  /* 0x00ff1826490079ea */ /* 0x000fe2000ba00008 */
[----:B------:R-:W-:Y:S01]  /*16030*/  UIADD3 UR58, UP1, UPT, UR30, 0x5fe, URZ ;  /* 0x000005fe1e3a7890 */ /* 0x000fe2000ff3e0ff */
[----:B------:R4:W-:Y:S01]  /*16040*/  UTCHMMA.2CTA tmem[UR16], gdesc[UR40], tmem[UR8], tmem[UR60], idesc[UR61], UPT ;  /* 0x00ff3c28100079ea */ /* 0x0009e2000ba00008 */
[----:B------:R-:W-:Y:S01]  /*16050*/  UIADD3.X UR51, UPT, UPT, UR31, URZ, URZ, UP3, !UPT ;  /* 0x000000ff1f337290 */ /* 0x000fe20009ffe4ff */
[----:B------:R-:W-:Y:S01]  /*16060*/  UTCHMMA.2CTA tmem[UR18], gdesc[UR42], tmem[UR8], tmem[UR60], idesc[UR61], UPT ;  /* 0x00ff3c2a120079ea */ /* 0x000fe2000ba00008 */
[----:B------:R-:W-:-:S02]  /*16070*/  UIADD3 UR21, UPT, UPT, UR8, 0xc8, URZ ;  /* 0x000000c808157890 */ /* 0x000fc4000fffe0ff */
[----:B------:R-:W-:Y:S02]  /*16080*/  UIADD3 UR64, UP2, UPT, UR30, 0x600, URZ ;  /* 0x000006001e407890 */ /* 0x000fe4000ff5e0ff */
[----:B------:R-:W-:Y:S02]  /*16090*/  UIADD3.X UR53, UPT, UPT, UR31, URZ, URZ, UP4, !UPT ;  /* 0x000000ff1f357290 */ /* 0x000fe4000a7fe4ff */
[----:B------:R-:W-:Y:S02]  /*160a0*/  UIADD3 UR20, UPT, UPT, UR8, 0xd0, URZ ;  /* 0x000000d008147890 */ /* 0x000fe4000fffe0ff */
[----:B--2---:R-:W-:Y:S02]  /*160b0*/  UIADD3 UR62, UP3, UPT, UR30, 0x602, URZ ;  /* 0x000006021e3e7890 */ /* 0x004fe4000ff7e0ff */
[----:B---3--:R-:W-:Y:S02]  /*160c0*/  UIADD3.X UR55, UPT, UPT, UR31, URZ, URZ, UP5, !UPT ;  /* 0x000000ff1f377290 */ /* 0x008fe4000affe4ff */
[----:B------:R-:W-:-:S02]  /*160d0*/  UIADD3 UR68, UPT, UPT, UR8, 0xd8, URZ ;  /* 0x000000d808447890 */ /* 0x000fc4000fffe0ff */
[----:B------:R-:W-:Y:S02]  /*160e0*/  UIADD3 UR66, UP4, UPT, UR30, 0x604, URZ ;  /* 0x000006041e427890 */ /* 0x000fe4000ff9e0ff */
[----:B------:R-:W-:Y:S02]  /*160f0*/  UIADD3.X UR57, UPT, UPT, UR31, URZ, URZ, UP6, !UPT ;  /* 0x000000ff1f397290 */ /* 0x000fe4000b7fe4ff */
[----:B------:R-:W-:Y:S02]  /*16100*/  UIADD3 UR69, UPT, UPT, UR8, 0xe0, URZ ;  /* 0x000000e008457890 */ /* 0x000fe4000fffe0ff */
[----:B------:R-:W-:Y:S01]  /*16110*/  UIADD3.X UR59, UPT, UPT, UR31, URZ, URZ, UP1, !UPT ;  /* 0x000000ff1f3b7290 */ /* 0x000fe20008ffe4ff */
[----:B----4-:R-:W-:Y:S01]  /*16120*/  UMOV UR40, 0x0 ;  /* 0x0000000000287882 */ /* 0x010fe20000000000 */
[----:B------:R-:W-:Y:S01]  /*16130*/  UMOV UR41, 0x10200910 ;  /* 0x1020091000297882 */ /* 0x000fe20000000000 */
[----:B------:R-:W-:Y:S02]  /*16140*/  UIADD3 UR70, UPT, UPT, UR8, 0xe8, URZ ;  /* 0x000000e808467890 */ /* 0x000fe4000fffe0ff */
[----:B------:R-:W-:Y:S01]  /*16150*/  UTCHMMA.2CTA tmem[UR14], gdesc[UR44], tmem[UR8], tmem[UR40], idesc[UR41], UPT ;  /* 0x00ff282c0e0079ea */ /* 0x000fe2000ba00008 */
[----:B------:R-:W-:Y:S01]  /*16160*/  UIADD3.X UR65, UPT, UPT, UR31, URZ, URZ, UP2, !UPT ;  /* 0x000000ff1f417290 */ /* 0x000fe200097fe4ff */
[----:B------:R-:W-:Y:S01]  /*16170*/  UMOV UR38, 0x0 ;  /* 0x0000000000267882 */ /* 0x000fe20000000000 */
[----:B------:R-:W-:Y:S01]  /*16180*/  UMOV UR39, 0x10200910 ;  /* 0x1020091000277882 */ /* 0x000fe20000000000 */
[----:B------:R-:W-:-:S02]  /*16190*/  UIADD3 UR71, UPT, UPT, UR8, 0xf0, URZ ;  /* 0x000000f008477890 */ /* 0x000fc4000fffe0ff */
[----:B------:R-:W-:Y:S01]  /*161a0*/  UTCHMMA.2CTA tmem[UR15], gdesc[UR46], tmem[UR8], tmem[UR38], idesc[UR39], UPT ;  /* 0x00ff262e0f0079ea */ /* 0x000fe2000ba00008 */
[----:B------:R-:W-:Y:S01]  /*161b0*/  UIADD3.X UR63, UPT, UPT, UR31, URZ, URZ, UP3, !UPT ;  /* 0x000000ff1f3f7290 */ /* 0x000fe20009ffe4ff */
[----:B------:R-:W-:Y:S01]  /*161c0*/  UTCHMMA.2CTA tmem[UR17], gdesc[UR48], tmem[UR8], tmem[UR24], idesc[UR25], UPT ;  /* 0x00ff1830110079ea */ /* 0x000fe2000ba00008 */
[----:B------:R-:W-:Y:S02]  /*161d0*/  UIADD3 UR72, UPT, UPT, UR8, 0xf8, URZ ;  /* 0x000000f808487890 */ /* 0x000fe4000fffe0ff */
[----:B------:R2:W-:Y:S01]  /*161e0*/  UTCHMMA.2CTA tmem[UR19], gdesc[UR50], tmem[UR8], tmem[UR60], idesc[UR61], UPT ;  /* 0x00ff3c32130079ea */ /* 0x0005e2000ba00008 */
[----:B------:R-:W-:Y:S01]  /*161f0*/  UIADD3.X UR67, UPT, UPT, UR31, URZ, URZ, UP4, !UPT ;  /* 0x000000ff1f437290 */ /* 0x000fe2000a7fe4ff */
        /* <DEDUP_REMOVED lines=24> */
.L_x_16:
[----:B-1----:R-:W1:Y:S01]  /*16380*/  LDC R6, c[0x0][0x3a0] ;  /* 0x0000e800ff067b82 */ /* 0x002e620000000800 */
[----:B------:R-:W2:Y:S07]  /*16390*/  LDL.LU R12, [R1] ;  /* 0x00000000010c7983 */ /* 0x000eae0000300800 */
[----:B------:R-:W4:Y:S08]  /*163a0*/  LDC R4, c[0x0][0x3a0] ;  /* 0x0000e800ff047b82 */ /* 0x000f300000000800 */
[----:B------:R-:W-:Y:S01]  /*163b0*/  BAR.SYNC.DEFER_BLOCKING 0x0 ;  /* 0x0000000000007b1d */ /* 0x000fe20000010000 */
[----:B------:R-:W-:-:S05]  /*163c0*/  IADD3 R136, P5, PT, R136, R2, RZ ;  /* 0x0000000288887210 */ /* 0x000fca0007fbe0ff */
[----:B------:R-:W5:Y:S01]  /*163d0*/  LDL.LU R11, [R1+0x4] ;  /* 0x00000400010b7983 */ /* 0x000f620000300800 */
[----:B-1----:R-:W-:-:S03]  /*163e0*/  VIADD R6, R6, 0x7f ;  /* 0x0000007f06067836 */ /* 0x002fc60000000000 */
[----:B---3--:R-:W3:Y:S02]  /*163f0*/  LDL.LU R8, [R1+0x8] ;  /* 0x0000080001087983 */ /* 0x008ee40000300800 */
[----:B------:R-:W-:Y:S01]  /*16400*/  SHF.R.S32.HI R5, RZ, 0x1f, R6 ;  /* 0x0000001fff057819 */ /* 0x000fe20000011406 */
[----:B----4-:R-:W-:-:S03]  /*16410*/  VIADD R4, R4, 0xfffffe80 ;  /* 0xfffffe8004047836 */ /* 0x010fc60000000000 */
[----:B------:R-:W-:Y:S01]  /*16420*/  LEA.HI R5, R5, R6, RZ, 0x7 ;  /* 0x0000000605057211 */ /* 0x000fe200078f38ff */
[----:B------:R-:W-:Y:S01]  /*16430*/  IMAD.X R137, R137, 0x1, R0, P5 ;  /* 0x0000000189897824 */ /* 0x000fe200028e0600 */
[----:B------:R-:W4:Y:S01]  /*16440*/  LDL.LU R10, [R1+0xc] ;  /* 0x00000c00010a7983 */ /* 0x000f220000300800 */
[----:B------:R-:W-:Y:S01]  /*16450*/  IMAD R4, R250, -0x80, R4 ;  /* 0xffffff80fa047824 */ /* 0x000fe200078e0204 */
[----:B------:R-:W-:Y:S01]  /*16460*/  SHF.R.S32.HI R5, RZ, 0x7, R5 ;  /* 0x00000007ff057819 */ /* 0x000fe20000011405 */
[----:B------:R-:W-:Y:S01]  /*16470*/  IMAD.MOV.U32 R6, RZ, RZ, R136 ;  /* 0x000000ffff067224 */ /* 0x000fe200078e0088 */
[----:B------:R-:W-:Y:S01]  /*16480*/  IADD3 R251, P5, PT, R251, R2, RZ ;  /* 0x00000002fbfb7210 */ /* 0x000fe20007fbe0ff */
[----:B------:R-:W-:Y:S01]  /*16490*/  IMAD.MOV.U32 R7, RZ, RZ, R137 ;  /* 0x000000ffff077224 */ /* 0x000fe200078e0089 */
[----:B------:R-:W-:Y:S01]  /*164a0*/  ISETP.GT.AND P4, PT, R4, RZ, PT ;  /* 0x000000ff0400720c */ /* 0x000fe20003f84270 */
[----:B------:R-:W-:Y:S01]  /*164b0*/  VIADD R5, R5, 0xfffffffd ;  /* 0xfffffffd05057836 */ /* 0x000fe20000000000 */
[----:B------:R-:W2:Y:S04]  /*164c0*/  LDL.LU R9, [R1+0x10] ;  /* 0x0000100001097983 */ /* 0x000ea80000300800 */
[----:B------:R-:W-:Y:S01]  /*164d0*/  ISETP.GE.AND P1, PT, R250, R5, PT ;  /* 0x00000005fa00720c */ /* 0x000fe20003f26270 */
[----:B------:R-:W-:Y:S01]  /*164e0*/  IMAD.X R138, R138, 0x1, R0, P5 ;  /* 0x000000018a8a7824 */ /* 0x000fe200028e0600 */
[----:B------:R-:W-:Y:S01]  /*164f0*/  SEL R5, RZ, 0x4, !P4 ;  /* 0x00000004ff057807 */ /* 0x000fe20006000000 */
[----:B------:R-:W2:Y:S03]  /*16500*/  LDL.LU R15, [R1+0x14] ;  /* 0x00001400010f7983 */ /* 0x000ea60000300800 */
[----:B------:R-:W-:Y:S01]  /*16510*/  SEL R5, R5, RZ, !P1 ;  /* 0x000000ff05057207 */ /* 0x000fe20004800000 */
[----:B------:R-:W2:Y:S03]  /*16520*/  LDL.LU R14, [R1+0x18] ;  /* 0x00001800010e7983 */ /* 0x000ea60000300800 */
[----:B------:R-:W-:-:S13]  /*16530*/  ISETP.NE.U32.AND P4, PT, R5, RZ, PT ;  /* 0x000000ff0500720c */ /* 0x000fda0003f85070 */
[----:B------:R-:W-:Y:S01]  /*16540*/  @!PT LDS RZ, [RZ] ;  /* 0x00000000fffff984 */ /* 0x000fe20000000800 */
[----:B------:R-:W-:Y:S01]  /*16550*/  @!PT LDS RZ, [RZ] ;  /* 0x00000000fffff984 */ /* 0x000fe20000000800 */
[----:B------:R-:W-:Y:S01]  /*16560*/  @!PT LDS RZ, [RZ] ;  /* 0x00000000fffff984 */ /* 0x000fe20000000800 */
[----:B------:R1:W-:Y:S01]  /*16570*/  LDGSTS.E [R249], desc[UR22][R6.64], P4 ;  /* 0x0000000006f97fae */ /* 0x0003e2000a1a1016 */
[----:B------:R-:W-:-:S04]  /*16580*/  ISETP.GT.AND P4, PT, R4, 0x1, PT ;  /* 0x000000010400780c */ /* 0x000fc80003f84270 */
[----:B------:R-:W-:-:S04]  /*16590*/  SEL R5, RZ, 0x4, !P4 ;  /* 0x00000004ff057807 */ /* 0x000fc80006000000 */
[----:B------:R-:W-:-:S04]  /*165a0*/  SEL R5, R5, RZ, !P1 ;  /* 0x000000ff05057207 */ /* 0x000fc80004800000 */
[----:B------:R-:W-:Y:S01]  /*165b0*/  ISETP.NE.U32.AND P4, PT, R5, RZ, PT ;  /* 0x000000ff0500720c */ /* 0x000fe20003f85070 */
[----:B-1----:R-:W-:Y:S02]  /*165c0*/  IMAD.MOV.U32 R6, RZ, RZ, R251 ;  /* 0x000000ffff067224 */ /* 0x002fe400078e00fb */
[----:B------:R-:W-:-:S10]  /*165d0*/  IMAD.MOV.U32 R7, RZ, RZ, R138 ;  /* 0x000000ffff077224 */ /* 0x000fd400078e008a */
[----:B------:R1:W-:Y:S01]  /*165e0*/  LDGSTS.E [R249+0x4], desc[UR22][R6.64], P4 ;  /* 0x0000400006f97fae */ /* 0x0003e2000a1a1016 */
[----:B------:R-:W-:-:S04]  /*165f0*/  ISETP.GT.AND P4, PT, R4, 0x2, PT ;  /* 0x000000020400780c */ /* 0x000fc80003f84270 */
[----:B------:R-:W-:-:S04]  /*16600*/  SEL R5, RZ, 0x4, !P4 ;  /* 0x00000004ff057807 */ /* 0x000fc80006000000 */
[----:B------:R-:W-:Y:S02]  /*16610*/  SEL R5, R5, RZ, !P1 ;  /* 0x000000ff05057207 */ /* 0x000fe40004800000 */
[----:B------:R-:W-:Y:S02]  /*16620*/  IADD3 R139, P5, PT, R139, R2, RZ ;  /* 0x000000028b8b7210 */ /* 0x000fe40007fbe0ff */
[----:B------:R-:W-:-:S03]  /*16630*/  ISETP.NE.U32.AND P4, PT, R5, RZ, PT ;  /* 0x000000ff0500720c */ /* 0x000fc60003f85070 */
[----:B------:R-:W-:Y:S02]  /*16640*/  IMAD.X R140, R140, 0x1, R0, P5 ;  /* 0x000000018c8c7824 */ /* 0x000fe400028e0600 */
[----:B-1----:R-:W-:Y:S02]  /*16650*/  IMAD.MOV.U32 R6, RZ, RZ, R139 ;  /* 0x000000ffff067224 */ /* 0x002fe400078e008b */
[----:B------:R-:W-:-:S06]  /*16660*/  IMAD.MOV.U32 R7, RZ, RZ, R140 ;  /* 0x000000ffff077224 */ /* 0x000fcc00078e008c */
        /* <DEDUP_REMOVED lines=15> */
[----:B------:R-:W-:Y:S01]  /*16760*/  IMAD.X R144, R144, 0x1, R0, P5 ;  /* 0x0000000190907824 */ /* 0x000fe200028e0600 */
[----:B-1----:R-:W-:-:S03]  /*16770*/  MOV R6, R143 ;  /* 0x0000008f00067202 */ /* 0x002fc60000000f00 */
        /* <DEDUP_REMOVED lines=471> */
[----:B------:R-:W-:Y:S02]  /*184f0*/  SEL R5, RZ, 0x4, !P4 ;  /* 0x00000004ff057807 */ /* 0x000fe40006000000 */
[----:B--2---:R-:W-:Y:S02]  /*18500*/  IADD3 R12, P5, PT, R12, R2, RZ ;  /* 0x000000020c0c7210 */ /* 0x004fe40007fbe0ff */
[----:B------:R-:W-:-:S04]  /*18510*/  SEL R5, R5, RZ, !P1 ;  /* 0x000000ff05057207 */ /* 0x000fc80004800000 */
[----:B------:R-:W-:Y:S01]  /*18520*/  ISETP.NE.U32.AND P4, PT, R5, RZ, PT ;  /* 0x000000ff0500720c */ /* 0x000fe20003f85070 */
[----:B------:R-:W-:Y:S01]  /*18530*/  IMAD.X R252, R252, 0x1, R0, P5 ;  /* 0x00000001fcfc7824 */ /* 0x000fe200028e0600 */
[----:B---3--:R-:W-:Y:S01]  /*18540*/  IADD3 R8, P5, PT, R8, R2, RZ ;  /* 0x0000000208087210 */ /* 0x008fe20007fbe0ff */
[----:B------:R2:W-:Y:S01]  /*18550*/  STL [R1], R12 ;  /* 0x0000000c01007387 */ /* 0x0005e20000100800 */
[----:B-1----:R-:W-:Y:S02]  /*18560*/  IMAD.MOV.U32 R6, RZ, RZ, R12 ;  /* 0x000000ffff067224 */ /* 0x002fe400078e000c */
[----:B------:R-:W-:Y:S01]  /*18570*/  IMAD.MOV.U32 R7, RZ, RZ, R252 ;  /* 0x000000ffff077224 */ /* 0x000fe200078e00fc */
[----:B------:R-:W3:Y:S01]  /*18580*/  LDL.LU R13, [R1+0x1c] ;  /* 0x00001c00010d7983 */ /* 0x000ee20000300800 */
[----:B-----5:R-:W-:-:S03]  /*18590*/  IMAD.X R11, R11, 0x1, R0, P5 ;  /* 0x000000010b0b7824 */ /* 0x020fc600028e0600 */
[----:B--2---:R-:W2:Y:S04]  /*185a0*/  LDL.LU R12, [R1+0x20] ;  /* 0x00002000010c7983 */ /* 0x004ea80000300800 */
[----:B------:R1:W-:Y:S04]  /*185b0*/  LDGSTS.E [R249+0xe4], desc[UR22][R6.64], P4 ;  /* 0x000e400006f97fae */ /* 0x0003e8000a1a1016 */
[----:B------:R-:W-:Y:S01]  /*185c0*/  STL [R1+0x8], R8 ;  /* 0x0000080801007387 */ /* 0x000fe20000100800 */
[----:B------:R-:W-:-:S03]  /*185d0*/  ISETP.GT.AND P4, PT, R4, 0x3a, PT ;  /* 0x0000003a0400780c */ /* 0x000fc60003f84270 */
[----:B------:R5:W-:Y:S01]  /*185e0*/  STL [R1+0x4], R11 ;  /* 0x0000040b01007387 */ /* 0x000be20000100800 */
[----:B-1----:R-:W-:Y:S02]  /*185f0*/  IMAD.MOV.U32 R7, RZ, RZ, R11 ;  /* 0x000000ffff077224 */ /* 0x002fe400078e000b */
[----:B------:R-:W-:Y:S01]  /*18600*/  IMAD.MOV.U32 R6, RZ, RZ, R8 ;  /* 0x000000ffff067224 */ /* 0x000fe200078e0008 */
[----:B-----5:R-:W5:Y:S04]  /*18610*/  LDL.LU R11, [R1+0x24] ;  /* 0x00002400010b7983 */ /* 0x020f680000300800 */
[----:B------:R-:W5:Y:S01]  /*18620*/  LDL.LU R8, [R1+0x28] ;  /* 0x0000280001087983 */ /* 0x000f620000300800 */
[----:B------:R-:W-:-:S04]  /*18630*/  SEL R5, RZ, 0x4, !P4 ;  /* 0x00000004ff057807 */ /* 0x000fc80006000000 */
[----:B------:R-:W-:-:S04]  /*18640*/  SEL R5, R5, RZ, !P1 ;  /* 0x000000ff05057207 */ /* 0x000fc80004800000 */
[----:B------:R-:W-:Y:S02]  /*18650*/  ISETP.NE.U32.AND P4, PT, R5, RZ, PT ;  /* 0x000000ff0500720c */ /* 0x000fe40003f85070 */
[----:B------:R-:W-:-:S05]  /*18660*/  IADD3 R9, P5, PT, R9, R2, RZ ;  /* 0x0000000209097210 */ /* 0x000fca0007fbe0ff */
[----:B----4-:R-:W-:Y:S01]  /*18670*/  IMAD.X R10, R10, 0x1, R0, P5 ;  /* 0x000000010a0a7824 */ /* 0x010fe200028e0600 */
[----:B------:R-:W-:Y:S04]  /*18680*/  STL [R1+0x10], R9 ;  /* 0x0000100901007387 */ /* 0x000fe80000100800 */
[----:B------:R1:W-:Y:S04]  /*18690*/  STL [R1+0xc], R10 ;  /* 0x00000c0a01007387 */ /* 0x0003e80000100800 */
[----:B------:R4:W-:Y:S02]  /*186a0*/  LDGSTS.E [R249+0xe8], desc[UR22][R6.64], P4 ;  /* 0x000e800006f97fae */ /* 0x0009e4000a1a1016 */
[----:B----4-:R-:W-:-:S02]  /*186b0*/  IMAD.MOV.U32 R7, RZ, RZ, R10 ;  /* 0x000000ffff077224 */ /* 0x010fc400078e000a */
[----:B------:R-:W-:Y:S01]  /*186c0*/  IMAD.MOV.U32 R6, RZ, RZ, R9 ;  /* 0x000000ffff067224 */ /* 0x000fe200078e0009 */
[----:B-1----:R-:W4:Y:S04]  /*186d0*/  LDL.LU R10, [R1+0x2c] ;  /* 0x00002c00010a7983 */ /* 0x002f280000300800 */
[----:B------:R-:W4:Y:S01]  /*186e0*/  LDL.LU R9, [R1+0x30] ;  /* 0x0000300001097983 */ /* 0x000f220000300800 */
[----:B------:R-:W-:-:S04]  /*186f0*/  ISETP.GT.AND P4, PT, R4, 0x3b, PT ;  /* 0x0000003b0400780c */ /* 0x000fc80003f84270 */
[----:B------:R-:W-:-:S04]  /*18700*/  SEL R5, RZ, 0x4, !P4 ;  /* 0x00000004ff057807 */ /* 0x000fc80006000000 */
[----:B------:R-:W-:-:S04]  /*18710*/  SEL R5, R5, RZ, !P1 ;  /* 0x000000ff05057207 */ /* 0x000fc80004800000 */
[----:B------:R-:W-:-:S13]  /*18720*/  ISETP.NE.U32.AND P4, PT, R5, RZ, PT ;  /* 0x000000ff0500720c */ /* 0x000fda0003f85070 */
[----:B------:R1:W-:Y:S01]  /*18730*/  LDGSTS.E [R249+0xec], desc[UR22][R6.64], P4 ;  /* 0x000ec00006f97fae */ /* 0x0003e2000a1a1016 */
[----:B------:R-:W-:-:S04]  /*18740*/  ISETP.GT.AND P4, PT, R4, 0x3c, PT ;  /* 0x0000003c0400780c */ /* 0x000fc80003f84270 */
[----:B------:R-:W-:-:S04]  /*18750*/  SEL R5, RZ, 0x4, !P4 ;  /* 0x00000004ff057807 */ /* 0x000fc80006000000 */
[----:B------:R-:W-:Y:S02]  /*18760*/  SEL R5, R5, RZ, !P1 ;  /* 0x000000ff05057207 */ /* 0x000fe40004800000 */
[----:B------:R-:W-:Y:S02]  /*18770*/  IADD3 R14, P5, PT, R14, R2, RZ ;  /* 0x000000020e0e7210 */ /* 0x000fe40007fbe0ff */
[----:B------:R-:W-:-:S03]  /*18780*/  ISETP.NE.U32.AND P4, PT, R5, RZ, PT ;  /* 0x000000ff0500720c */ /* 0x000fc60003f85070 */
[----:B------:R-:W-:Y:S01]  /*18790*/  IMAD.X R15, R15, 0x1, R0, P5 ;  /* 0x000000010f0f7824 */ /* 0x000fe200028e0600 */
[----:B------:R-:W-:Y:S01]  /*187a0*/  STL [R1+0x18], R14 ;  /* 0x0000180e01007387 */ /* 0x000fe20000100800 */
[----:B-1----:R-:W-:Y:S02]  /*187b0*/  MOV R6, R14 ;  /* 0x0000000e00067202 */ /* 0x002fe40000000f00 */
[----:B------:R-:W-:Y:S01]  /*187c0*/  IMAD.MOV.U32 R7, RZ, RZ, R15 ;  /* 0x000000ffff077224 */ /* 0x000fe200078e000f */
[----:B------:R1:W-:Y:S05]  /*187d0*/  STL [R1+0x14], R15 ;  /* 0x0000140f01007387 */ /* 0x0003ea0000100800 */
[----:B------:R2:W-:Y:S01]  /*187e0*/  LDGSTS.E [R249+0xf0], desc[UR22][R6.64], P4 ;  /* 0x000f000006f97fae */ /* 0x0005e2000a1a1016 */
[----:B------:R-:W-:-:S03]  /*187f0*/  ISETP.GT.AND P4, PT, R4, 0x3d, PT ;  /* 0x0000003d0400780c */ /* 0x000fc60003f84270 */
[----:B-1----:R-:W4:Y:S04]  /*18800*/  LDL.LU R15, [R1+0x34] ;  /* 0x00003400010f7983 */ /* 0x002f280000300800 */
[----:B------:R-:W4:Y:S01]  /*18810*/  LDL.LU R14, [R1+0x38] ;  /* 0x00003800010e7983 */ /* 0x000f220000300800 */
[----:B------:R-:W-:-:S04]  /*18820*/  SEL R5, RZ, 0x4, !P4 ;  /* 0x00000004ff057807 */ /* 0x000fc80006000000 */
[----:B------:R-:W-:-:S04]  /*18830*/  SEL R5, R5, RZ, !P1 ;  /* 0x000000ff05057207 */ /* 0x000fc80004800000 */
[----:B------:R-:W-:Y:S02]  /*18840*/  ISETP.NE.U32.AND P4, PT, R5, RZ, PT ;  /* 0x000000ff0500720c */ /* 0x000fe40003f85070 */
[----:B--2---:R-:W-:-:S05]  /*18850*/  IADD3 R12, P5, PT, R12, R2, RZ ;  /* 0x000000020c0c7210 */ /* 0x004fca0007fbe0ff */
[----:B---3--:R-:W-:Y:S01]  /*18860*/  IMAD.X R13, R13, 0x1, R0, P5 ;  /* 0x000000010d0d7824 */ /* 0x008fe200028e0600 */
[----:B------:R-:W-:Y:S01]  /*18870*/  STL [R1+0x20], R12 ;  /* 0x0000200c01007387 */ /* 0x000fe20000100800 */
[----:B------:R-:W-:Y:S02]  /*18880*/  IMAD.MOV.U32 R6, RZ, RZ, R12 ;  /* 0x000000ffff067224 */ /* 0x000fe400078e000c */
[----:B------:R-:W-:Y:S01]  /*18890*/  IMAD.MOV.U32 R7, RZ, RZ, R13 ;  /* 0x000000ffff077224 */ /* 0x000fe200078e000d */
[----:B------:R1:W-:Y:S04]  /*188a0*/  STL [R1+0x1c], R13 ;  /* 0x00001c0d01007387 */ /* 0x0003e80000100800 */
[----:B------:R2:W-:Y:S04]  /*188b0*/  LDGSTS.E [R249+0xf4], desc[UR22][R6.64], P4 ;  /* 0x000f400006f97fae */ /* 0x0005e8000a1a1016 */
[----:B-1----:R-:W3:Y:S04]  /*188c0*/  LDL.LU R13, [R1+0x3c] ;  /* 0x00003c00010d7983 */ /* 0x002ee80000300800 */
[----:B------:R-:W3:Y:S01]  /*188d0*/  LDL.LU R12, [R1+0x40] ;  /* 0x00004000010c7983 */ /* 0x000ee20000300800 */
[----:B-----5:R-:W-:-:S05]  /*188e0*/  IADD3 R8, P5, PT, R8, R2, RZ ;  /* 0x0000000208087210 */ /* 0x020fca0007fbe0ff */
[----:B------:R-:W-:Y:S01]  /*188f0*/  IMAD.X R11, R11, 0x1, R0, P5 ;  /* 0x000000010b0b7824 */ /* 0x000fe200028e0600 */
[----:B------:R-:W-:Y:S01]  /*18900*/  STL [R1+0x28], R8 ;  /* 0x0000280801007387 */ /* 0x000fe20000100800 */
[----:B--2---:R-:W-:Y:S02]  /*18910*/  IMAD.MOV.U32 R6, RZ, RZ, R8 ;  /* 0x000000ffff067224 */ /* 0x004fe400078e0008 */
[----:B------:R-:W-:Y:S01]  /*18920*/  IMAD.MOV.U32 R7, RZ, RZ, R11 ;  /* 0x000000ffff077224 */ /* 0x000fe200078e000b */
[----:B------:R1:W-:Y:S01]  /*18930*/  STL [R1+0x24], R11 ;  /* 0x0000240b01007387 */ /* 0x0003e20000100800 */
[----:B------:R-:W-:-:S03]  /*18940*/  ISETP.GT.AND P4, PT, R4, 0x3e, PT ;  /* 0x0000003e0400780c */ /* 0x000fc60003f84270 */
[----:B-1----:R-:W2:Y:S04]  /*18950*/  LDL.LU R11, [R1+0x44] ;  /* 0x00004400010b7983 */ /* 0x002ea80000300800 */
[----:B------:R-:W5:Y:S01]  /*18960*/  LDL.LU R8, [R1+0x48] ;  /* 0x0000480001087983 */ /* 0x000f620000300800 */
[----:B------:R-:W-:-:S04]  /*18970*/  SEL R5, RZ, 0x4, !P4 ;  /* 0x00000004ff057807 */ /* 0x000fc80006000000 */
[----:B------:R-:W-:-:S04]  /*18980*/  SEL R5, R5, RZ, !P1 ;  /* 0x000000ff05057207 */ /* 0x000fc80004800000 */
[----:B------:R-:W-:Y:S02]  /*18990*/  ISETP.NE.U32.AND P4, PT, R5, RZ, PT ;  /* 0x000000ff0500720c */ /* 0x000fe40003f85070 */
[----:B----4-:R-:W-:-:S11]  /*189a0*/  IADD3 R9, P5, PT, R9, R2, RZ ;  /* 0x0000000209097210 */ /* 0x010fd60007fbe0ff */
[----:B------:R1:W-:Y:S01]  /*189b0*/  LDGSTS.E [R249+0xf8], desc[UR22][R6.64], P4 ;  /* 0x000f800006f97fae */ /* 0x0003e2000a1a1016 */
[----:B------:R-:W-:-:S03]  /*189c0*/  IMAD.X R10, R10, 0x1, R0, P5 ;  /* 0x000000010a0a7824 */ /* 0x000fc600028e0600 */
[----:B------:R-:W-:Y:S04]  /*189d0*/  STL [R1+0x30], R9 ;  /* 0x0000300901007387 */ /* 0x000fe80000100800 */
[----:B------:R4:W-:Y:S01]  /*189e0*/  STL [R1+0x2c], R10 ;  /* 0x00002c0a01007387 */ /* 0x0009e20000100800 */
[----:B-1----:R-:W-:Y:S02]  /*189f0*/  IMAD.MOV.U32 R7, RZ, RZ, R10 ;  /* 0x000000ffff077224 */ /* 0x002fe400078e000a */
[----:B------:R-:W-:Y:S01]  /*18a00*/  IMAD.MOV.U32 R6, RZ, RZ, R9 ;  /* 0x000000ffff067224 */ /* 0x000fe200078e0009 */
[----:B----4-:R-:W4:Y:S04]  /*18a10*/  LDL.LU R10, [R1+0x4c] ;  /* 0x00004c00010a7983 */ /* 0x010f280000300800 */
        /* <DEDUP_REMOVED lines=13> */
[----:B-1----:R-:W-:Y:S02]  /*18af0*/  IMAD.MOV.U32 R6, RZ, RZ, R14 ;  /* 0x000000ffff067224 */ /* 0x002fe400078e000e */
        /* <DEDUP_REMOVED lines=9> */
[----:B---3--:R-:W-:-:S05]  /*18b90*/  IADD3 R12, P5, PT, R12, R2, RZ ;  /* 0x000000020c0c7210 */ /* 0x008fca0007fbe0ff */
[----:B------:R-:W-:Y:S01]  /*18ba0*/  IMAD.X R13, R13, 0x1, R0, P5 ;  /* 0x000000010d0d7824 */ /* 0x000fe200028e0600 */
[----:B------:R-:W-:Y:S01]  /*18bb0*/  STL [R1+0x40], R12 ;  /* 0x0000400c01007387 */ /* 0x000fe20000100800 */
[----:B------:R-:W-:Y:S02]  /*18bc0*/  IMAD.MOV.U32 R6, RZ, RZ, R12 ;  /* 0x000000ffff067224 */ /* 0x000fe400078e000c */
[----:B------:R-:W-:Y:S01]  /*18bd0*/  IMAD.MOV.U32 R7, RZ, RZ, R13 ;  /* 0x000000ffff077224 */ /* 0x000fe200078e000d */
[----:B------:R1:W-:Y:S04]  /*18be0*/  STL [R1+0x3c], R13 ;  /* 0x00003c0d01007387 */ /* 0x0003e80000100800 */
[----:B------:R3:W-:Y:S04]  /*18bf0*/  LDGSTS.E [R249+0x104], desc[UR22][R6.64], P4 ;  /* 0x0010400006f97fae */ /* 0x0007e8000a1a1016 */
[----:B-1----:R-:W4:Y:S04]  /*18c00*/  LDL.LU R13, [R1+0x5c] ;  /* 0x00005c00010d7983 */ /* 0x002f280000300800 */
[----:B------:R-:W4:Y:S01]  /*18c10*/  LDL.LU R12, [R1+0x60] ;  /* 0x00006000010c7983 */ /* 0x000f220000300800 */
[----:B-----5:R-:W-:-:S05]  /*18c20*/  IADD3 R8, P5, PT, R8, R2, RZ ;  /* 0x0000000208087210 */ /* 0x020fca0007fbe0ff */
[----:B--2---:R-:W-:Y:S01]  /*18c30*/  IMAD.X R11, R11, 0x1, R0, P5 ;  /* 0x000000010b0b7824 */ /* 0x004fe200028e0600 */
[----:B------:R-:W-:Y:S01]  /*18c40*/  STL [R1+0x48], R8 ;  /* 0x0000480801007387 */ /* 0x000fe20000100800 */
[----:B---3--:R-:W-:Y:S02]  /*18c50*/  IMAD.MOV.U32 R6, RZ, RZ, R8 ;  /* 0x000000ffff067224 */ /* 0x008fe400078e0008 */
[----:B------:R-:W-:Y:S01]  /*18c60*/  IMAD.MOV.U32 R7, RZ, RZ, R11 ;  /* 0x000000ffff077224 */ /* 0x000fe200078e000b */
[----:B------:R1:W-:Y:S01]  /*18c70*/  STL [R1+0x44], R11 ;  /* 0x0000440b01007387 */ /* 0x0003e20000100800 */
[----:B------:R-:W-:-:S03]  /*18c80*/  ISETP.GT.AND P4, PT, R4, 0x42, PT ;  /* 0x000000420400780c */ /* 0x000fc60003f84270 */
[----:B-1----:R-:W2:Y:S04]  /*18c90*/  LDL.LU R11, [R1+0x64] ;  /* 0x00006400010b7983 */ /* 0x002ea80000300800 */
[----:B------:R-:W3:Y:S01]  /*18ca0*/  LDL.LU R8, [R1+0x68] ;  /* 0x0000680001087983 */ /* 0x000ee20000300800 */
        /* <DEDUP_REMOVED lines=8> */
[----:B-1----:R-:W-:Y:S01]  /*18d30*/  IMAD.MOV.U32 R7, RZ, RZ, R10 ;  /* 0x000000ffff077224 */ /* 0x002fe200078e000a */
[----:B------:R-:W-:Y:S02]  /*18d40*/  MOV R6, R9 ;  /* 0x0000000900067202 */ /* 0x000fe40000000f00 */
[----:B----4-:R-:W4:Y:S04]  /*18d50*/  LDL.LU R10, [R1+0x6c] ;  /* 0x00006c00010a7983 */ /* 0x010f280000300800 */
[----:B------:R-:W5:Y:S01]  /*18d60*/  LDL.LU R9, [R1+0x70] ;  /* 0x0000700001097983 */ /* 0x000f620000300800 */
        /* <DEDUP_REMOVED lines=22> */
[----:B------:R-:W-:-:S05]  /*18ed0*/  IADD3 R12, P5, PT, R12, R2, RZ ;  /* 0x000000020c0c7210 */ /* 0x000fca0007fbe0ff */
        /* <DEDUP_REMOVED lines=8> */
[----:B---3--:R-:W-:-:S05]  /*18f60*/  IADD3 R8, P5, PT, R8, R2, RZ ;  /* 0x0000000208087210 */ /* 0x008fca0007fbe0ff */
[----:B--2---:R-:W-:Y:S01]  /*18f70*/  IMAD.X R11, R11, 0x1, R0, P5 ;  /* 0x000000010b0b7824 */ /* 0x004fe200028e0600 */
[----:B------:R-:W-:Y:S01]  /*18f80*/  STL [R1+0x68], R8 ;  /* 0x0000680801007387 */ /* 0x000fe20000100800 */
[----:B------:R-:W-:Y:S02]  /*18f90*/  IMAD.MOV.U32 R6, RZ, RZ, R8 ;  /* 0x000000ffff067224 */ /* 0x000fe400078e0008 */
        /* <DEDUP_REMOVED lines=8> */
[----:B-----5:R-:W-:-:S11]  /*19020*/  IADD3 R9, P5, PT, R9, R2, RZ ;  /* 0x0000000209097210 */ /* 0x020fd60007fbe0ff */
[----:B------:R1:W-:Y:S01]  /*19030*/  LDGSTS.E [R249+0x118], desc[UR22][R6.64], P4 ;  /* 0x0011800006f97fae */ /* 0x0003e2000a1a1016 */
[----:B----4-:R-:W-:-:S03]  /*19040*/  IMAD.X R10, R10, 0x1, R0, P5 ;  /* 0x000000010a0a7824 */ /* 0x010fc600028e0600 */
[----:B------:R-:W-:Y:S04]  /*19050*/  STL [R1+0x70], R9 ;  /* 0x0000700901007387 */ /* 0x000fe80000100800 */
[----:B------:R4:W-:Y:S01]  /*19060*/  STL [R1+0x6c], R10 ;  /* 0x00006c0a01007387 */ /* 0x0009e20000100800 */
[----:B-1----:R-:W-:Y:S02]  /*19070*/  IMAD.MOV.U32 R7, RZ, RZ, R10 ;  /* 0x000000ffff077224 */ /* 0x002fe400078e000a */
[----:B------:R-:W-:Y:S01]  /*19080*/  IMAD.MOV.U32 R6, RZ, RZ, R9 ;  /* 0x000000ffff067224 */ /* 0x000fe200078e0009 */
        /* <DEDUP_REMOVED lines=36> */
[----:B------:R-:W-:Y:S02]  /*192d0*/  MOV R6, R8 ;  /* 0x0000000800067202 */ /* 0x000fe40000000f00 */
        /* <DEDUP_REMOVED lines=94> */
[----:B------:R-:W-:Y:S02]  /*198c0*/  MOV R6, R12 ;  /* 0x0000000c00067202 */ /* 0x000fe40000000f00 */
        /* <DEDUP_REMOVED lines=510> */
[----:B------:R-:W-:Y:S01]  /*1b8b0*/  SEL R5, R5, RZ, !P1 ;  /* 0x000000ff05057207 */ /* 0x000fe20004800000 */
[----:B------:R-:W-:Y:S03]  /*1b8c0*/  STL [R1+0x1f8], R14 ;  /* 0x0001f80e01007387 */ /* 0x000fe60000100800 */
[----:B------:R-:W-:Y:S01]  /*1b8d0*/  ISETP.NE.U32.AND P4, PT, R5, RZ, PT ;  /* 0x000000ff0500720c */ /* 0x000fe20003f85070 */
[----:B------:R1:W-:Y:S04]  /*1b8e0*/  STL [R1+0x1f4], R15 ;  /* 0x0001f40f01007387 */ /* 0x0003e80000100800 */
[----:B-1----:R-:W4:Y:S04]  /*1b8f0*/  LDL.LU R15, [R1+0x214] ;  /* 0x00021400010f7983 */ /* 0x002f280000300800 */
[----:B------:R-:W4:Y:S01]  /*1b900*/  LDL.LU R14, [R1+0x218] ;  /* 0x00021800010e7983 */ /* 0x000f220000300800 */
        /* <DEDUP_REMOVED lines=37> */
[----:B------:R-:W-:-:S04]  /*1bb60*/  SEL R5, R5, RZ, !P1 ;  /* 0x000000ff05057207 */ /* 0x000fc80004800000 */
[----:B------:R-:W-:Y:S02]  /*1bb70*/  ISETP.NE.U32.AND P4, PT, R5, RZ, PT ;  /* 0x000000ff0500720c */ /* 0x000fe40003f85070 */
[----:B------:R-:W-:-:S05]  /*1bb80*/  IADD3 R14, P5, PT, R14, R2, RZ ;  /* 0x000000020e0e7210 */ /* 0x000fca0007fbe0ff */
[----:B------:R-:W-:Y:S02]  /*1bb90*/  IMAD.X R15, R15, 0x1, R0, P5 ;  /* 0x000000010f0f7824 */ /* 0x000fe400028e0600 */
[----:B-1----:R-:W-:Y:S02]  /*1bba0*/  IMAD.MOV.U32 R6, RZ, RZ, R14 ;  /* 0x000000ffff067224 */ /* 0x002fe400078e000e */
[----:B------:R-:W-:Y:S01]  /*1bbb0*/  IMAD.MOV.U32 R7, RZ, RZ, R15 ;  /* 0x000000ffff077224 */ /* 0x000fe200078e000f */
[----:B------:R-:W-:Y:S04]  /*1bbc0*/  STL [R1+0x218], R14 ;  /* 0x0002180e01007387 */ /* 0x000fe80000100800 */
[----:B------:R-:W-:Y:S04]  /*1bbd0*/  STL [R1+0x214], R15 ;  /* 0x0002140f01007387 */ /* 0x000fe80000100800 */
[----:B------:R1:W-:Y:S01]  /*1bbe0*/  LDGSTS.E [R249+0x1f0], desc[UR22][R6.64], P4 ;  /* 0x001f000006f97fae */ /* 0x0003e2000a1a1016 */
[----:B------:R-:W-:-:S04]  /*1bbf0*/  ISETP.GT.AND P4, PT, R4, 0x7d, PT ;  /* 0x0000007d0400780c */ /* 0x000fc80003f84270 */
[----:B------:R-:W-:-:S04]  /*1bc00*/  SEL R5, RZ, 0x4, !P4 ;  /* 0x00000004ff057807 */ /* 0x000fc80006000000 */
[----:B------:R-:W-:-:S04]  /*1bc10*/  SEL R5, R5, RZ, !P1 ;  /* 0x000000ff05057207 */ /* 0x000fc80004800000 */
[----:B------:R-:W-:Y:S02]  /*1bc20*/  ISETP.NE.U32.AND P4, PT, R5, RZ, PT ;  /* 0x000000ff0500720c */ /* 0x000fe40003f85070 */
[----:B------:R-:W-:-:S05]  /*1bc30*/  IADD3 R12, P5, PT, R12, R2, RZ ;  /* 0x000000020c0c7210 */ /* 0x000fca0007fbe0ff */
[----:B------:R-:W-:Y:S01]  /*1bc40*/  IMAD.X R13, R13, 0x1, R0, P5 ;  /* 0x000000010d0d7824 */ /* 0x000fe200028e0600 */
[----:B------:R-:W-:Y:S03]  /*1bc50*/  STL [R1+0x220], R12 ;  /* 0x0002200c01007387 */ /* 0x000fe60000100800 */
[----:B-1----:R-:W-:Y:S01]  /*1bc60*/  IMAD.MOV.U32 R7, RZ, RZ, R13 ;  /* 0x000000ffff077224 */ /* 0x002fe200078e000d */
[----:B------:R1:W-:Y:S04]  /*1bc70*/  STL [R1+0x21c], R13 ;  /* 0x00021c0d01007387 */ /* 0x0003e80000100800 */
[----:B-1----:R-:W4:Y:S04]  /*1bc80*/  LDL.LU R13, [R1+0x238] ;  /* 0x00023800010d7983 */ /* 0x002f280000300800 */
[----:B------:R-:W4:Y:S01]  /*1bc90*/  LDL.LU R19, [R1+0x278] ;  /* 0x0002780001137983 */ /* 0x000f220000300800 */
[----:B---3--:R-:W-:-:S05]  /*1bca0*/  IADD3 R8, P5, PT, R8, R2, RZ ;  /* 0x0000000208087210 */ /* 0x008fca0007fbe0ff */
[----:B--2---:R-:W-:Y:S01]  /*1bcb0*/  IMAD.X R11, R11, 0x1, R0, P5 ;  /* 0x000000010b0b7824 */ /* 0x004fe200028e0600 */
[----:B------:R1:W-:Y:S04]  /*1bcc0*/  STL [R1+0x228], R8 ;  /* 0x0002280801007387 */ /* 0x0003e80000100800 */
[----:B------:R-:W-:Y:S04]  /*1bcd0*/  STL [R1+0x224], R11 ;  /* 0x0002240b01007387 */ /* 0x000fe80000100800 */
[----:B------:R-:W2:Y:S04]  /*1bce0*/  LDL.LU R21, [R1+0x234] ;  /* 0x0002340001157983 */ /* 0x000ea80000300800 */
[----:B------:R-:W3:Y:S01]  /*1bcf0*/  LDL.LU R20, [R1+0x274] ;  /* 0x0002740001147983 */ /* 0x000ee20000300800 */
[----:B------:R-:W-:-:S05]  /*1bd00*/  IMAD.MOV.U32 R6, RZ, RZ, R12 ;  /* 0x000000ffff067224 */ /* 0x000fca00078e000c */
[----:B------:R1:W-:Y:S02]  /*1bd10*/  LDGSTS.E [R249+0x1f4], desc[UR22][R6.64], P4 ;  /* 0x001f400006f97fae */ /* 0x0003e4000a1a1016 */
[----:B-1----:R-:W-:Y:S02]  /*1bd20*/  IMAD.MOV.U32 R6, RZ, RZ, R8 ;  /* 0x000000ffff067224 */ /* 0x002fe400078e0008 */
[----:B------:R-:W3:Y:S04]  /*1bd30*/  LDL.LU R8, [R1+0x2b8] ;  /* 0x0002b80001087983 */ /* 0x000ee80000300800 */
[----:B------:R-:W3:Y:S01]  /*1bd40*/  LDL.LU R14, [R1+0x2f8] ;  /* 0x0002f800010e7983 */ /* 0x000ee20000300800 */
[----:B-----5:R-:W-:-:S05]  /*1bd50*/  IADD3 R9, P5, PT, R9, R2, RZ ;  /* 0x0000000209097210 */ /* 0x020fca0007fbe0ff */
[----:B----4-:R-:W-:Y:S01]  /*1bd60*/  IMAD.X R10, R10, 0x1, R0, P5 ;  /* 0x000000010a0a7824 */ /* 0x010fe200028e0600 */
[----:B------:R-:W-:Y:S04]  /*1bd70*/  STL [R1+0x230], R9 ;  /* 0x0002300901007387 */ /* 0x000fe80000100800 */
[----:B------:R1:W-:Y:S04]  /*1bd80*/  STL [R1+0x22c], R10 ;  /* 0x00022c0a01007387 */ /* 0x0003e80000100800 */
[----:B------:R-:W4:Y:S04]  /*1bd90*/  LDL.LU R18, [R1+0x2b4] ;  /* 0x0002b40001127983 */ /* 0x000f280000300800 */
[----:B------:R-:W5:Y:S01]  /*1bda0*/  LDL.LU R17, [R1+0x2f4] ;  /* 0x0002f40001117983 */ /* 0x000f620000300800 */
[----:B------:R-:W-:-:S04]  /*1bdb0*/  ISETP.GT.AND P4, PT, R4, 0x7e, PT ;  /* 0x0000007e0400780c */ /* 0x000fc80003f84270 */
[----:B------:R-:W-:-:S04]  /*1bdc0*/  SEL R5, RZ, 0x4, !P4 ;  /* 0x00000004ff057807 */ /* 0x000fc80006000000 */
[----:B------:R-:W-:-:S04]  /*1bdd0*/  SEL R5, R5, RZ, !P1 ;  /* 0x000000ff05057207 */ /* 0x000fc80004800000 */
[----:B------:R-:W-:Y:S01]  /*1bde0*/  ISETP.NE.U32.AND P4, PT, R5, RZ, PT ;  /* 0x000000ff0500720c */ /* 0x000fe20003f85070 */
[----:B------:R-:W-:-:S12]  /*1bdf0*/  IMAD.MOV.U32 R7, RZ, RZ, R11 ;  /* 0x000000ffff077224 */ /* 0x000fd800078e000b */
[----:B------:R1:W-:Y:S01]  /*1be00*/  LDGSTS.E [R249+0x1f8], desc[UR22][R6.64], P4 ;  /* 0x001f800006f97fae */ /* 0x0003e2000a1a1016 */
[----:B------:R-:W-:-:S04]  /*1be10*/  ISETP.GT.AND P4, PT, R4, 0x7f, PT ;  /* 0x0000007f0400780c */ /* 0x000fc80003f84270 */
[----:B------:R-:W-:-:S04]  /*1be20*/  SEL R5, RZ, 0x4, !P4 ;  /* 0x00000004ff057807 */ /* 0x000fc80006000000 */
[----:B------:R-:W-:-:S04]  /*1be30*/  SEL R5, R5, RZ, !P1 ;  /* 0x000000ff05057207 */ /* 0x000fc80004800000 */
[----:B------:R-:W-:Y:S01]  /*1be40*/  ISETP.NE.U32.AND P4, PT, R5, RZ, PT ;  /* 0x000000ff0500720c */ /* 0x000fe20003f85070 */
[----:B-1----:R-:W-:Y:S02]  /*1be50*/  IMAD.MOV.U32 R6, RZ, RZ, R9 ;  /* 0x000000ffff067224 */ /* 0x002fe400078e0009 */
[----:B------:R-:W-:Y:S02]  /*1be60*/  IMAD.MOV.U32 R7, RZ, RZ, R10 ;  /* 0x000000ffff077224 */ /* 0x000fe400078e000a */
[----:B------:R-:W5:Y:S04]  /*1be70*/  LDL.LU R10, [R1+0x334] ;  /* 0x00033400010a7983 */ /* 0x000f680000300800 */
[----:B------:R-:W5:Y:S04]  /*1be80*/  LDL.LU R9, [R1+0x338] ;  /* 0x0003380001097983 */ /* 0x000f680000300800 */
[----:B------:R1:W-:Y:S01]  /*1be90*/  LDGSTS.E [R249+0x1fc], desc[UR22][R6.64], P4 ;  /* 0x001fc00006f97fae */ /* 0x0003e2000a1a1016 */
[----:B------:R-:W-:-:S03]  /*1bea0*/  ISETP.GE.AND P4, PT, R132, R4, PT ;  /* 0x000000048400720c */ /* 0x000fc60003f86270 */
[----:B------:R-:W5:Y:S01]  /*1beb0*/  LDL.LU R16, [R1+0x374] ;  /* 0x0003740001107983 */ /* 0x000f620000300800 */
[----:B------:R-:W-:-:S03]  /*1bec0*/  SEL R4, RZ, 0x4, P4 ;  /* 0x00000004ff047807 */ /* 0x000fc60002000000 */
[----:B------:R-:W5:Y:S01]  /*1bed0*/  LDL.LU R15, [R1+0x378] ;  /* 0x00037800010f7983 */ /* 0x000f620000300800 */
[----:B------:R-:W-:Y:S01]  /*1bee0*/  SEL R4, R4, RZ, !P1 ;  /* 0x000000ff04047207 */ /* 0x000fe20004800000 */
[----:B------:R-:W-:Y:S02]  /*1bef0*/  UIADD3 UR13, UPT, UPT, UR13, 0x1, URZ ;  /* 0x000000010d0d7890 */ /* 0x000fe4000fffe0ff */
[----:B------:R-:W5:Y:S01]  /*1bf00*/  LDL.LU R11, [R1+0x3b8] ;  /* 0x0003b800010b7983 */ /* 0x000f620000300800 */
[----:B------:R-:W-:-:S03]  /*1bf10*/  ISETP.NE.U32.AND P1, PT, R4, RZ, PT ;  /* 0x000000ff0400720c */ /* 0x000fc60003f25070 */
[----:B------:R-:W5:Y:S01]  /*1bf20*/  LDL.LU R12, [R1+0x3f8] ;  /* 0x0003f800010c7983 */ /* 0x000f620000300800 */
[----:B------:R-:W-:-:S03]  /*1bf30*/  UISETP.GT.AND UP1, UPT, UR13, 0x2, UPT ;  /* 0x000000020d00788c */ /* 0x000fc6000bf24270 */
[----:B------:R-:W0:Y:S01]  /*1bf40*/  LDGDEPBAR ;  /* 0x00000000000079af */ /* 0x000e220000000000 */
[----:B------:R-:W-:-:S04]  /*1bf50*/  USEL UR13, UR13, URZ, !UP1 ;  /* 0x000000ff0d0d7287 */ /* 0x000fc8000c800000 */
[----:B------:R-:W-:-:S06]  /*1bf60*/  ULEA UR14, UR13, UR7, 0xf ;  /* 0x000000070d0e7291 */ /* 0x000fcc000f8e78ff */
[----:B-1----:R-:W-:Y:S01]  /*1bf70*/  VIADD R6, R3, UR14 ;  /* 0x0000000e03067c36 */ /* 0x002fe20008000000 */
[-C--:B------:R-:W-:Y:S02]  /*1bf80*/  IADD3 R13, P4, PT, R13, R135.reuse, RZ ;  /* 0x000000870d0d7210 */ /* 0x080fe40007f9e0ff */
[----:B------:R-:W-:-:S03]  /*1bf90*/  IADD3 R19, P5, PT, R19, R135, RZ ;  /* 0x0000008713137210 */ /* 0x000fc60007fbe0ff */
[----:B------:R1:W-:Y:S01]  /*1bfa0*/  STL [R1+0x238], R13 ;  /* 0x0002380d01007387 */ /* 0x0003e20000100800 */
[----:B------:R-:W-:Y:S02]  /*1bfb0*/  IMAD.MOV.U32 R4, RZ, RZ, R13 ;  /* 0x000000ffff047224 */ /* 0x000fe400078e000d */
[--C-:B--2---:R-:W-:Y:S02]  /*1bfc0*/  IMAD.X R21, R21, 0x1, R134.reuse, P4 ;  /* 0x0000000115157824 */ /* 0x104fe400020e0686 */
[----:B---3--:R-:W-:-:S03]  /*1bfd0*/  IMAD.X R20, R20, 0x1, R134, P5 ;  /* 0x0000000114147824 */ /* 0x008fc600028e0686 */
[----:B------:R-:W-:Y:S04]  /*1bfe0*/  STL [R1+0x234], R21 ;  /* 0x0002341501007387 */ /* 0x000fe80000100800 */
[----:B------:R-:W-:Y:S04]  /*1bff0*/  STL [R1+0x278], R19 ;  /* 0x0002781301007387 */ /* 0x000fe80000100800 */
[----:B------:R-:W-:Y:S04]  /*1c000*/  STL [R1+0x274], R20 ;  /* 0x0002741401007387 */ /* 0x000fe80000100800 */
[----:B-1----:R-:W2:Y:S04]  /*1c010*/  LDL.LU R13, [R1+0x3b4] ;  /* 0x0003b400010d7983 */ /* 0x002ea80000300800 */
[----:B------:R-:W3:Y:S01]  /*1c020*/  LDL.LU R7, [R1+0x3f4] ;  /* 0x0003f40001077983 */ /* 0x000ee20000300800 */
[----:B------:R-:W-:Y:S01]  /*1c030*/  IMAD.MOV.U32 R5, RZ, RZ, R21 ;  /* 0x000000ffff057224 */ /* 0x000fe200078e0015 */
[----:B------:R-:W-:-:S04]  /*1c040*/  IADD3 R8, P4, PT, R8, R135, RZ ;  /* 0x0000008708087210 */ /* 0x000fc80007f9e0ff */
[----:B------:R1:W-:Y:S01]  /*1c050*/  LDGSTS.E [R6+0x20000], desc[UR22][R4.64], P1 ;  /* 0x2000000004067fae */ /* 0x0003e200089a1016 */
[----:B------:R-:W-:-:S03]  /*1c060*/  IADD3 R14, P5, PT, R14, R135, RZ ;  /* 0x000000870e0e7210 */ /* 0x000fc60007fbe0ff */
[----:B------:R4:W-:Y:S01]  /*1c070*/  STL [R1+0x2b8], R8 ;  /* 0x0002b80801007387 */ /* 0x0009e20000100800 */
[----:B-1----:R-:W-:Y:S02]  /*1c080*/  IMAD.MOV.U32 R4, RZ, RZ, R19 ;  /* 0x000000ffff047224 */ /* 0x002fe400078e0013 */
[----:B------:R-:W-:Y:S01]  /*1c090*/  IMAD.MOV.U32 R5, RZ, RZ, R20 ;  /* 0x000000ffff057224 */ /* 0x000fe200078e0014 */
[----:B----4-:R-:W-:-:S04]  /*1c0a0*/  IADD3.X R18, PT, PT, R18, R134, RZ, P4, !PT ;  /* 0x0000008612127210 */ /* 0x010fc800027fe4ff */
[----:B------:R1:W-:Y:S01]  /*1c0b0*/  LDGSTS.E [R6+0x20400], desc[UR22][R4.64], P1 ;  /* 0x2040000004067fae */ /* 0x0003e200089a1016 */
[----:B-----5:R-:W-:-:S03]  /*1c0c0*/  IMAD.X R17, R17, 0x1, R134, P5 ;  /* 0x0000000111117824 */ /* 0x020fc600028e0686 */
[----:B------:R-:W-:Y:S04]  /*1c0d0*/  STL [R1+0x2b4], R18 ;  /* 0x0002b41201007387 */ /* 0x000fe80000100800 */
[----:B------:R4:W-:Y:S01]  /*1c0e0*/  STL [R1+0x2f8], R14 ;  /* 0x0002f80e01007387 */ /* 0x0009e20000100800 */
[----:B-1----:R-:W-:Y:S02]  /*1c0f0*/  IMAD.MOV.U32 R4, RZ, RZ, R8 ;  /* 0x000000ffff047224 */ /* 0x002fe400078e0008 */
[----:B------:R-:W-:Y:S01]  /*1c100*/  IMAD.MOV.U32 R5, RZ, RZ, R18 ;  /* 0x000000ffff057224 */ /* 0x000fe200078e0012 */
[----:B------:R-:W5:Y:S04]  /*1c110*/  LDL.LU R8, [R1+0x240] ;  /* 0x0002400001087983 */ /* 0x000f680000300800 */
[----:B------:R-:W-:Y:S04]  /*1c120*/  STL [R1+0x2f4], R17 ;  /* 0x0002f41101007387 */ /* 0x000fe80000100800 */
[----:B------:R1:W-:Y:S04]  /*1c130*/  LDGSTS.E [R6+0x20800], desc[UR22][R4.64], P1 ;  /* 0x2080000004067fae */ /* 0x0003e800089a1016 */
[----:B------:R-:W5:Y:S01]  /*1c140*/  LDL.LU R19, [R1+0x280] ;  /* 0x0002800001137983 */ /* 0x000f620000300800 */
[----:B-1----:R-:W-:-:S03]  /*1c150*/  IMAD.MOV.U32 R4, RZ, RZ, R14 ;  /* 0x000000ffff047224 */ /* 0x002fc600078e000e */
[----:B----4-:R-:W4:Y:S01]  /*1c160*/  LDL.LU R14, [R1+0x23c] ;  /* 0x00023c00010e7983 */ /* 0x010f220000300800 */
[----:B------:R-:W-:-:S03]  /*1c170*/  IMAD.MOV.U32 R5, RZ, RZ, R17 ;  /* 0x000000ffff057224 */ /* 0x000fc600078e0011 */
[----:B------:R-:W4:Y:S04]  /*1c180*/  LDL.LU R20, [R1+0x27c] ;  /* 0x00027c0001147983 */ /* 0x000f280000300800 */
[----:B------:R1:W-:Y:S01]  /*1c190*/  LDGSTS.E [R6+0x20c00], desc[UR22][R4.64], P1 ;  /* 0x20c0000004067fae */ /* 0x0003e200089a1016 */
[----:B------:R-:W-:-:S05]  /*1c1a0*/  IADD3 R9, P4, PT, R9, R135, RZ ;  /* 0x0000008709097210 */ /* 0x000fca0007f9e0ff */
[----:B------:R-:W-:Y:S01]  /*1c1b0*/  IMAD.X R10, R10, 0x1, R134, P4 ;  /* 0x000000010a0a7824 */ /* 0x000fe200020e0686 */
[----:B------:R1:W-:Y:S01]  /*1c1c0*/  STL [R1+0x338], R9 ;  /* 0x0003380901007387 */ /* 0x0003e20000100800 */
[----:B------:R-:W-:-:S03]  /*1c1d0*/  IADD3 R15, P5, PT, R15, R135, RZ ;  /* 0x000000870f0f7210 */ /* 0x000fc60007fbe0ff */
[----:B------:R1:W-:Y:S02]  /*1c1e0*/  STL [R1+0x334], R10 ;  /* 0x0003340a01007387 */ /* 0x0003e40000100800 */
[----:B-1----:R-:W-:Y:S02]  /*1c1f0*/  IMAD.MOV.U32 R4, RZ, RZ, R9 ;  /* 0x000000ffff047224 */ /* 0x002fe400078e0009 */
[----:B------:R-:W-:Y:S01]  /*1c200*/  IMAD.MOV.U32 R5, RZ, RZ, R10 ;  /* 0x000000ffff057224 */ /* 0x000fe200078e000a */
[----:B------:R-:W-:Y:S01]  /*1c210*/  STL [R1+0x378], R15 ;  /* 0x0003780f01007387 */ /* 0x000fe20000100800 */
[----:B------:R-:W-:Y:S01]  /*1c220*/  IMAD.X R16, R16, 0x1, R134, P5 ;  /* 0x0000000110107824 */ /* 0x000fe200028e0686 */
[-C--:B------:R-:W-:Y:S02]  /*1c230*/  IADD3 R11, P4, PT, R11, R135.reuse, RZ ;  /* 0x000000870b0b7210 */ /* 0x080fe40007f9e0ff */
[----:B------:R-:W4:Y:S01]  /*1c240*/  LDL.LU R9, [R1+0x2c0] ;  /* 0x0002c00001097983 */ /* 0x000f220000300800 */
[----:B------:R-:W-:-:S03]  /*1c250*/  IADD3 R12, P5, PT, R12, R135, RZ ;  /* 0x000000870c0c7210 */ /* 0x000fc60007fbe0ff */
[----:B------:R-:W-:Y:S04]  /*1c260*/  STL [R1+0x374], R16 ;  /* 0x0003741001007387 */ /* 0x000fe80000100800 */
[----:B------:R-:W4:Y:S04]  /*1c270*/  LDL.LU R10, [R1+0x300] ;  /* 0x00030000010a7983 */ /* 0x000f280000300800 */
[----:B------:R1:W-:Y:S04]  /*1c280*/  LDGSTS.E [R6+0x21000], desc[UR22][R4.64], P1 ;  /* 0x2100000004067fae */ /* 0x0003e800089a1016 */
[----:B------:R-:W4:Y:S04]  /*1c290*/  LDL.LU R18, [R1+0x2bc] ;  /* 0x0002bc0001127983 */ /* 0x000f280000300800 */
[----:B------:R-:W4:Y:S01]  /*1c2a0*/  LDL.LU R17, [R1+0x2fc] ;  /* 0x0002fc0001117983 */ /* 0x000f220000300800 */
[----:B-1----:R-:W-:-:S02]  /*1c2b0*/  IMAD.MOV.U32 R4, RZ, RZ, R15 ;  /* 0x000000ffff047224 */ /* 0x002fc400078e000f */
[----:B------:R-:W-:Y:S01]  /*1c2c0*/  IMAD.MOV.U32 R5, RZ, RZ, R16 ;  /* 0x000000ffff057224 */ /* 0x000fe200078e0010 */
[----:B------:R1:W-:Y:S04]  /*1c2d0*/  STL [R1+0x3b8], R11 ;  /* 0x0003b80b01007387 */ /* 0x0003e80000100800 */
[----:B------:R1:W-:Y:S02]  /*1c2e0*/  LDGSTS.E [R6+0x21400], desc[UR22][R4.64], P1 ;  /* 0x2140000004067fae */ /* 0x0003e400089a1016 */
[----:B-1----:R-:W-:Y:S02]  /*1c2f0*/  IMAD.MOV.U32 R4, RZ, RZ, R11 ;  /* 0x000000ffff047224 */ /* 0x002fe400078e000b */
[--C-:B--2---:R-:W-:Y:S02]  /*1c300*/  IMAD.X R13, R13, 0x1, R134.reuse, P4 ;  /* 0x000000010d0d7824 */ /* 0x104fe400020e0686 */
[----:B---3--:R-:W-:-:S03]  /*1c310*/  IMAD.X R7, R7, 0x1, R134, P5 ;  /* 0x0000000107077824 */ /* 0x008fc600028e0686 */
[----:B------:R-:W-:Y:S01]  /*1c320*/  STL [R1+0x3b4], R13 ;  /* 0x0003b40d01007387 */ /* 0x000fe20000100800 */
[----:B------:R-:W-:-:S03]  /*1c330*/  IMAD.MOV.U32 R5, RZ, RZ, R13 ;  /* 0x000000ffff057224 */ /* 0x000fc600078e000d */
[----:B------:R1:W-:Y:S04]  /*1c340*/  STL [R1+0x3f8], R12 ;  /* 0x0003f80c01007387 */ /* 0x0003e80000100800 */
[----:B------:R-:W2:Y:S04]  /*1c350*/  LDL.LU R11, [R1+0x340] ;  /* 0x00034000010b7983 */ /* 0x000ea80000300800 */
[----:B------:R3:W-:Y:S04]  /*1c360*/  STL [R1+0x3f4], R7 ;  /* 0x0003f40701007387 */ /* 0x0007e80000100800 */
[----:B------:R1:W-:Y:S04]  /*1c370*/  LDGSTS.E [R6+0x21800], desc[UR22][R4.64], P1 ;  /* 0x2180000004067fae */ /* 0x0003e800089a1016 */
[----:B------:R-:W2:Y:S01]  /*1c380*/  LDL.LU R15, [R1+0x380] ;  /* 0x00038000010f7983 */ /* 0x000ea20000300800 */
[----:B-1----:R-:W-:-:S03]  /*1c390*/  IMAD.MOV.U32 R4, RZ, RZ, R12 ;  /* 0x000000ffff047224 */ /* 0x002fc600078e000c */
[----:B------:R-:W2:Y:S04]  /*1c3a0*/  LDL.LU R12, [R1+0x33c] ;  /* 0x00033c00010c7983 */ /* 0x000ea80000300800 */
[----:B------:R-:W2:Y:S01]  /*1c3b0*/  LDL.LU R16, [R1+0x37c] ;  /* 0x00037c0001107983 */ /* 0x000ea20000300800 */
[----:B------:R-:W-:-:S03]  /*1c3c0*/  IMAD.MOV.U32 R5, RZ, RZ, R7 ;  /* 0x000000ffff057224 */ /* 0x000fc600078e0007 */
[----:B------:R-:W2:Y:S01]  /*1c3d0*/  LDL.LU R13, [R1+0x3c0] ;  /* 0x0003c000010d7983 */ /* 0x000ea20000300800 */
[----:B-----5:R-:W-:-:S03]  /*1c3e0*/  IADD3 R8, P4, PT, R8, R135, RZ ;  /* 0x0000008708087210 */ /* 0x020fc60007f9e0ff */
[----:B---3--:R-:W3:Y:S04]  /*1c3f0*/  LDL.LU R7, [R1+0x400] ;  /* 0x0004000001077983 */ /* 0x008ee80000300800 */
[----:B------:R-:W-:Y:S04]  /*1c400*/  STL [R1+0x240], R8 ;  /* 0x0002400801007387 */ /* 0x000fe80000100800 */
[----:B------:R1:W-:Y:S01]  /*1c410*/  LDGSTS.E [R6+0x21c00], desc[UR22][R4.64], P1 ;  /* 0x21c0000004067fae */ /* 0x0003e200089a1016 */
[----:B------:R-:W-:-:S05]  /*1c420*/  IADD3 R19, P5, PT, R19, R135, RZ ;  /* 0x0000008713137210 */ /* 0x000fca0007fbe0ff */
[----:B------:R-:W-:Y:S01]  /*1c430*/  STL [R1+0x280], R19 ;  /* 0x0002801301007387 */ /* 0x000fe20000100800 */
[----:B----4-:R-:W-:-:S04]  /*1c440*/  IMAD.X R14, R14, 0x1, R134, P4 ;  /* 0x000000010e0e7824 */ /* 0x010fc800020e0686 */
[----:B-1----:R-:W-:Y:S01]  /*1c450*/  IMAD.MOV.U32 R5, RZ, RZ, R14 ;  /* 0x000000ffff057224 */ /* 0x002fe200078e000e */
[----:B------:R1:W-:Y:S01]  /*1c460*/  STL [R1+0x23c], R14 ;  /* 0x00023c0e01007387 */ /* 0x0003e20000100800 */
[----:B------:R-:W-:-:S03]  /*1c470*/  MOV R4, R8 ;  /* 0x0000000800047202 */ /* 0x000fc60000000f00 */
[----:B-1----:R-:W4:Y:S04]  /*1c480*/  LDL.LU R14, [R1+0x3bc] ;  /* 0x0003bc00010e7983 */ /* 0x002f280000300800 */
[----:B------:R-:W5:Y:S01]  /*1c490*/  LDL.LU R8, [R1+0x3fc] ;  /* 0x0003fc0001087983 */ /* 0x000f620000300800 */
[----:B------:R-:W-:Y:S01]  /*1c4a0*/  LOP3.LUT R6, R3, 0x10, RZ, 0x3c, !PT ;  /* 0x0000001003067812 */ /* 0x000fe200078e3cff */
[----:B------:R-:W-:-:S04]  /*1c4b0*/  IMAD.X R20, R20, 0x1, R134, P5 ;  /* 0x0000000114147824 */ /* 0x000fc800028e0686 */
[----:B------:R-:W-:-:S05]  /*1c4c0*/  VIADD R6, R6, UR14 ;  /* 0x0000000e06067c36 */ /* 0x000fca0008000000 */
[----:B------:R1:W-:Y:S01]  /*1c4d0*/  LDGSTS.E [R6+0x20080], desc[UR22][R4.64], P1 ;  /* 0x2008000004067fae */ /* 0x0003e200089a1016 */
[----:B------:R-:W-:-:S03]  /*1c4e0*/  IADD3 R9, P4, PT, R9, R135, RZ ;  /* 0x0000008709097210 */ /* 0x000fc60007f9e0ff */
[----:B------:R-:W-:Y:S01]  /*1c4f0*/  STL [R1+0x27c], R20 ;  /* 0x00027c1401007387 */ /* 0x000fe20000100800 */
[----:B-1----:R-:W-:Y:S01]  /*1c500*/  IMAD.MOV.U32 R4, RZ, RZ, R19 ;  /* 0x000000ffff047224 */ /* 0x002fe200078e0013 */
[----:B------:R-:W-:Y:S01]  /*1c510*/  IADD3 R10, P5, PT, R10, R135, RZ ;  /* 0x000000870a0a7210 */ /* 0x000fe20007fbe0ff */
[----:B------:R-:W-:Y:S01]  /*1c520*/  IMAD.MOV.U32 R5, RZ, RZ, R20 ;  /* 0x000000ffff057224 */ /* 0x000fe200078e0014 */
[----:B------:R1:W-:Y:S04]  /*1c530*/  STL [R1+0x2c0], R9 ;  /* 0x0002c00901007387 */ /* 0x0003e80000100800 */
[----:B------:R1:W-:Y:S01]  /*1c540*/  LDGSTS.E [R6+0x20480], desc[UR22][R4.64], P1 ;  /* 0x2048000004067fae */ /* 0x0003e200089a1016 */
[--C-:B------:R-:W-:Y:S02]  /*1c550*/  IMAD.X R18, R18, 0x1, R134.reuse, P4 ;  /* 0x0000000112127824 */ /* 0x100fe400020e0686 */
[----:B------:R-:W-:-:S03]  /*1c560*/  IMAD.X R17, R17, 0x1, R134, P5 ;  /* 0x0000000111117824 */ /* 0x000fc600028e0686 */
[----:B------:R-:W-:Y:S04]  /*1c570*/  STL [R1+0x2bc], R18 ;  /* 0x0002bc1201007387 */ /* 0x000fe80000100800 */
[----:B------:R1:W-:Y:S02]  /*1c580*/  STL [R1+0x300], R10 ;  /* 0x0003000a01007387 */ /* 0x0003e40000100800 */
[----:B-1----:R-:W-:Y:S02]  /*1c590*/  IMAD.MOV.U32 R4, RZ, RZ, R9 ;  /* 0x000000ffff047224 */ /* 0x002fe400078e0009 */
[----:B------:R-:W-:Y:S01]  /*1c5a0*/  IMAD.MOV.U32 R5, RZ, RZ, R18 ;  /* 0x000000ffff057224 */ /* 0x000fe200078e0012 */
[----:B------:R-:W5:Y:S04]  /*1c5b0*/  LDL.LU R9, [R1+0x248] ;  /* 0x0002480001097983 */ /* 0x000f680000300800 */
[----:B------:R-:W-:Y:S04]  /*1c5c0*/  STL [R1+0x2fc], R17 ;  /* 0x0002fc1101007387 */ /* 0x000fe80000100800 */
[----:B------:R1:W-:Y:S04]  /*1c5d0*/  LDGSTS.E [R6+0x20880], desc[UR22][R4.64], P1 ;  /* 0x2088000004067fae */ /* 0x0003e800089a1016 */
[----:B------:R-:W5:Y:S01]  /*1c5e0*/  LDL.LU R19, [R1+0x288] ;  /* 0x0002880001137983 */ /* 0x000f620000300800 */
[----:B-1----:R-:W-:-:S03]  /*1c5f0*/  IMAD.MOV.U32 R4, RZ, RZ, R10 ;  /* 0x000000ffff047224 */ /* 0x002fc600078e000a */
[----:B------:R-:W5:Y:S01]  /*1c600*/  LDL.LU R10, [R1+0x244] ;  /* 0x00024400010a7983 */ /* 0x000f620000300800 */
[----:B------:R-:W-:-:S03]  /*1c610*/  IMAD.MOV.U32 R5, RZ, RZ, R17 ;  /* 0x000000ffff057224 */ /* 0x000fc600078e0011 */
[----:B------:R-:W5:Y:S04]  /*1c620*/  LDL.LU R20, [R1+0x284] ;  /* 0x0002840001147983 */ /* 0x000f680000300800 */
[----:B------:R1:W-:Y:S01]  /*1c630*/  LDGSTS.E [R6+0x20c80], desc[UR22][R4.64], P1 ;  /* 0x20c8000004067fae */ /* 0x0003e200089a1016 */
[----:B--2---:R-:W-:-:S05]  /*1c640*/  IADD3 R11, P4, PT, R11, R135, RZ ;  /* 0x000000870b0b7210 */ /* 0x004fca0007f9e0ff */
[----:B------:R2:W-:Y:S01]  /*1c650*/  STL [R1+0x340], R11 ;  /* 0x0003400b01007387 */ /* 0x0005e20000100800 */
[----:B-1----:R-:W-:Y:S01]  /*1c660*/  IMAD.MOV.U32 R4, RZ, RZ, R11 ;  /* 0x000000ffff047224 */ /* 0x002fe200078e000b */
[----:B------:R-:W-:Y:S01]  /*1c670*/  IADD3 R15, P5, PT, R15, R135, RZ ;  /* 0x000000870f0f7210 */ /* 0x000fe20007fbe0ff */
[----:B------:R-:W-:-:S04]  /*1c680*/  IMAD.X R12, R12, 0x1, R134, P4 ;  /* 0x000000010c0c7824 */ /* 0x000fc800020e0686 */
[----:B------:R-:W-:Y:S01]  /*1c690*/  IMAD.X R16, R16, 0x1, R134, P5 ;  /* 0x0000000110107824 */ /* 0x000fe200028e0686 */
[----:B------:R1:W-:Y:S04]  /*1c6a0*/  STL [R1+0x33c], R12 ;  /* 0x00033c0c01007387 */ /* 0x0003e80000100800 */
[----:B------:R-:W-:Y:S01]  /*1c6b0*/  STL [R1+0x380], R15 ;  /* 0x0003800f01007387 */ /* 0x000fe20000100800 */
[----:B------:R-:W-:-:S03]  /*1c6c0*/  IMAD.MOV.U32 R5, RZ, RZ, R12 ;  /* 0x000000ffff057224 */ /* 0x000fc600078e000c */
[----:B--2---:R-:W2:Y:S04]  /*1c6d0*/  LDL.LU R11, [R1+0x2c8] ;  /* 0x0002c800010b7983 */ /* 0x004ea80000300800 */
[----:B------:R-:W-:Y:S04]  /*1c6e0*/  STL [R1+0x37c], R16 ;  /* 0x00037c1001007387 */ /* 0x000fe80000100800 */
[----:B-1----:R-:W2:Y:S04]  /*1c6f0*/  LDL.LU R12, [R1+0x308] ;  /* 0x00030800010c7983 */ /* 0x002ea80000300800 */
[----:B------:R-:W2:Y:S04]  /*1c700*/  LDL.LU R18, [R1+0x2c4] ;  /* 0x0002c40001127983 */ /* 0x000ea80000300800 */
[----:B------:R-:W2:Y:S01]  /*1c710*/  LDL.LU R17, [R1+0x304] ;  /* 0x0003040001117983 */ /* 0x000ea20000300800 */
[----:B------:R-:W-:-:S02]  /*1c720*/  IADD3 R13, P4, PT, R13, R135, RZ ;  /* 0x000000870d0d7210 */ /* 0x000fc40007f9e0ff */
[----:B---3--:R-:W-:Y:S01]  /*1c730*/  IADD3 R7, P5, PT, R7, R135, RZ ;  /* 0x0000008707077210 */ /* 0x008fe20007fbe0ff */
[----:B------:R1:W-:Y:S04]  /*1c740*/  LDGSTS.E [R6+0x21080], desc[UR22][R4.64], P1 ;  /* 0x2108000004067fae */ /* 0x0003e800089a1016 */
[----:B------:R3:W-:Y:S01]  /*1c750*/  STL [R1+0x3c0], R13 ;  /* 0x0003c00d01007387 */ /* 0x0007e20000100800 */
[----:B-1----:R-:W-:Y:S02]  /*1c760*/  IMAD.MOV.U32 R4, RZ, RZ, R15 ;  /* 0x000000ffff047224 */ /* 0x002fe400078e000f */
[----:B------:R-:W-:Y:S02]  /*1c770*/  IMAD.MOV.U32 R5, RZ, RZ, R16 ;  /* 0x000000ffff057224 */ /* 0x000fe400078e0010 */
[----:B----4-:R-:W-:-:S02]  /*1c780*/  IMAD.X R14, R14, 0x1, R134, P4 ;  /* 0x000000010e0e7824 */ /* 0x010fc400020e0686 */
[----:B-----5:R-:W-:Y:S01]  /*1c790*/  IMAD.X R8, R8, 0x1, R134, P5 ;  /* 0x0000000108087824 */ /* 0x020fe200028e0686 */
[----:B------:R1:W-:Y:S04]  /*1c7a0*/  LDGSTS.E [R6+0x21480], desc[UR22][R4.64], P1 ;  /* 0x2148000004067fae */ /* 0x0003e800089a1016 */
[----:B------:R4:W-:Y:S04]  /*1c7b0*/  STL [R1+0x3bc], R14 ;  /* 0x0003bc0e01007387 */ /* 0x0009e80000100800 */
[----:B------:R-:W-:Y:S01]  /*1c7c0*/  STL [R1+0x400], R7 ;  /* 0x0004000701007387 */ /* 0x000fe20000100800 */
[----:B-1----:R-:W-:-:S03]  /*1c7d0*/  IMAD.MOV.U32 R4, RZ, RZ, R13 ;  /* 0x000000ffff047224 */ /* 0x002fc600078e000d */
[----:B---3--:R-:W3:Y:S01]  /*1c7e0*/  LDL.LU R13, [R1+0x348] ;  /* 0x00034800010d7983 */ /* 0x008ee20000300800 */
[----:B------:R-:W-:-:S03]  /*1c7f0*/  IMAD.MOV.U32 R5, RZ, RZ, R14 ;  /* 0x000000ffff057224 */ /* 0x000fc600078e000e */
[----:B------:R1:W-:Y:S04]  /*1c800*/  STL [R1+0x3fc], R8 ;  /* 0x0003fc0801007387 */ /* 0x0003e80000100800 */
[----:B----4-:R-:W4:Y:S04]  /*1c810*/  LDL.LU R14, [R1+0x388] ;  /* 0x00038800010e7983 */ /* 0x010f280000300800 */
[----:B------:R-:W5:Y:S04]  /*1c820*/  LDL.LU R16, [R1+0x344] ;  /* 0x0003440001107983 */ /* 0x000f680000300800 */
[----:B------:R-:W5:Y:S04]  /*1c830*/  LDL.LU R15, [R1+0x384] ;  /* 0x00038400010f7983 */ /* 0x000f680000300800 */
[----:B------:R1:W-:Y:S01]  /*1c840*/  LDGSTS.E [R6+0x21880], desc[UR22][R4.64], P1 ;  /* 0x2188000004067fae */ /* 0x0003e200089a1016 */
[----:B------:R-:W-:Y:S01]  /*1c850*/  IADD3 R9, P4, PT, R9, R135, RZ ;  /* 0x0000008709097210 */ /* 0x000fe20007f9e0ff */
[----:B-1----:R-:W-:Y:S01]  /*1c860*/  IMAD.MOV.U32 R4, RZ, RZ, R7 ;  /* 0x000000ffff047224 */ /* 0x002fe200078e0007 */
[----:B------:R-:W-:-:S02]  /*1c870*/  MOV R5, R8 ;  /* 0x0000000800057202 */ /* 0x000fc40000000f00 */
[----:B------:R-:W5:Y:S04]  /*1c880*/  LDL.LU R8, [R1+0x3c8] ;  /* 0x0003c80001087983 */ /* 0x000f680000300800 */
[----:B------:R1:W-:Y:S01]  /*1c890*/  LDGSTS.E [R6+0x21c80], desc[UR22][R4.64], P1 ;  /* 0x21c8000004067fae */ /* 0x0003e200089a1016 */
[----:B------:R-:W-:-:S03]  /*1c8a0*/  IADD3 R19, P5, PT, R19, R135, RZ ;  /* 0x0000008713137210 */ /* 0x000fc60007fbe0ff */
[----:B------:R-:W5:Y:S04]  /*1c8b0*/  LDL.LU R7, [R1+0x408] ;  /* 0x0004080001077983 */ /* 0x000f680000300800 */
[----:B------:R-:W-:Y:S01]  /*1c8c0*/  STL [R1+0x248], R9 ;  /* 0x0002480901007387 */ /* 0x000fe20000100800 */
[----:B------:R-:W-:Y:S01]  /*1c8d0*/  IMAD.X R10, R10, 0x1, R134, P4 ;  /* 0x000000010a0a7824 */ /* 0x000fe200020e0686 */
[----:B-1----:R-:W-:Y:S02]  /*1c8e0*/  LOP3.LUT R6, R3, 0x20, RZ, 0x3c, !PT ;  /* 0x0000002003067812 */ /* 0x002fe400078e3cff */
[----:B------:R-:W-:Y:S01]  /*1c8f0*/  STL [R1+0x288], R19 ;  /* 0x0002881301007387 */ /* 0x000fe20000100800 */
[----:B------:R-:W-:Y:S02]  /*1c900*/  IMAD.MOV.U32 R4, RZ, RZ, R9 ;  /* 0x000000ffff047224 */ /* 0x000fe400078e0009 */
[----:B------:R-:W-:Y:S01]  /*1c910*/  IMAD.MOV.U32 R5, RZ, RZ, R10 ;  /* 0x000000ffff057224 */ /* 0x000fe200078e000a */
[----:B------:R1:W-:Y:S01]  /*1c920*/  STL [R1+0x244], R10 ;  /* 0x0002440a01007387 */ /* 0x0003e20000100800 */
[----:B------:R-:W-:-:S02]  /*1c930*/  VIADD R6, R6, UR14 ;  /* 0x0000000e06067c36 */ /* 0x000fc40008000000 */
[----:B------:R-:W-:-:S03]  /*1c940*/  IMAD.X R20, R20, 0x1, R134, P5 ;  /* 0x0000000114147824 */ /* 0x000fc600028e0686 */
[----:B------:R1:W-:Y:S04]  /*1c950*/  LDGSTS.E [R6+0x20100], desc[UR22][R4.64], P1 ;  /* 0x2010000004067fae */ /* 0x0003e800089a1016 */
[----:B-1----:R-:W5:Y:S04]  /*1c960*/  LDL.LU R10, [R1+0x3c4] ;  /* 0x0003c400010a7983 */ /* 0x002f680000300800 */
[----:B------:R-:W5:Y:S01]  /*1c970*/  LDL.LU R9, [R1+0x404] ;  /* 0x0004040001097983 */ /* 0x000f620000300800 */
[----:B------:R-:W-:Y:S02]  /*1c980*/  IMAD.MOV.U32 R4, RZ, RZ, R19 ;  /* 0x000000ffff047224 */ /* 0x000fe400078e0013 */
[----:B------:R-:W-:Y:S01]  /*1c990*/  IMAD.MOV.U32 R5, RZ, RZ, R20 ;  /* 0x000000ffff057224 */ /* 0x000fe200078e0014 */
[----:B------:R-:W-:Y:S04]  /*1c9a0*/  STL [R1+0x284], R20 ;  /* 0x0002841401007387 */ /* 0x000fe80000100800 */
[----:B------:R1:W-:Y:S01]  /*1c9b0*/  LDGSTS.E [R6+0x20500], desc[UR22][R4.64], P1 ;  /* 0x2050000004067fae */ /* 0x0003e200089a1016 */
[----:B--2---:R-:W-:-:S02]  /*1c9c0*/  IADD3 R11, P4, PT, R11, R135, RZ ;  /* 0x000000870b0b7210 */ /* 0x004fc40007f9e0ff */
[----:B------:R-:W-:-:S03]  /*1c9d0*/  IADD3 R12, P5, PT, R12, R135, RZ ;  /* 0x000000870c0c7210 */ /* 0x000fc60007fbe0ff */
[--C-:B------:R-:W-:Y:S01]  /*1c9e0*/  IMAD.X R18, R18, 0x1, R134.reuse, P4 ;  /* 0x0000000112127824 */ /* 0x100fe200020e0686 */
[----:B------:R2:W-:Y:S01]  /*1c9f0*/  STL [R1+0x2c8], R11 ;  /* 0x0002c80b01007387 */ /* 0x0005e20000100800 */
[----:B-1----:R-:W-:Y:S02]  /*1ca00*/  IMAD.MOV.U32 R4, RZ, RZ, R11 ;  /* 0x000000ffff047224 */ /* 0x002fe400078e000b */
[----:B------:R-:W-:Y:S01]  /*1ca10*/  IMAD.X R17, R17, 0x1, R134, P5 ;  /* 0x0000000111117824 */ /* 0x000fe200028e0686 */
[----:B------:R-:W-:Y:S01]  /*1ca20*/  STL [R1+0x2c4], R18 ;  /* 0x0002c41201007387 */ /* 0x000fe20000100800 */
[----:B------:R-:W-:-:S03]  /*1ca30*/  IMAD.MOV.U32 R5, RZ, RZ, R18 ;  /* 0x000000ffff057224 */ /* 0x000fc600078e0012 */
[----:B------:R1:W-:Y:S04]  /*1ca40*/  STL [R1+0x308], R12 ;  /* 0x0003080c01007387 */ /* 0x0003e80000100800 */
[----:B--2---:R-:W2:Y:S04]  /*1ca50*/  LDL.LU R11, [R1+0x250] ;  /* 0x00025000010b7983 */ /* 0x004ea80000300800 */
[----:B------:R-:W-:Y:S04]  /*1ca60*/  STL [R1+0x304], R17 ;  /* 0x0003041101007387 */ /* 0x000fe80000100800 */
[----:B------:R1:W-:Y:S04]  /*1ca70*/  LDGSTS.E [R6+0x20900], desc[UR22][R4.64], P1 ;  /* 0x2090000004067fae */ /* 0x0003e800089a1016 */
[----:B------:R-:W2:Y:S01]  /*1ca80*/  LDL.LU R19, [R1+0x290] ;  /* 0x0002900001137983 */ /* 0x000ea20000300800 */
[----:B-1----:R-:W-:-:S03]  /*1ca90*/  IMAD.MOV.U32 R4, RZ, RZ, R12 ;  /* 0x000000ffff047224 */ /* 0x002fc600078e000c */
[----:B------:R-:W2:Y:S01]  /*1caa0*/  LDL.LU R12, [R1+0x24c] ;  /* 0x00024c00010c7983 */ /* 0x000ea20000300800 */
[----:B------:R-:W-:-:S03]  /*1cab0*/  IMAD.MOV.U32 R5, RZ, RZ, R17 ;  /* 0x000000ffff057224 */ /* 0x000fc600078e0011 */
[----:B------:R-:W2:Y:S01]  /*1cac0*/  LDL.LU R20, [R1+0x28c] ;  /* 0x00028c0001147983 */ /* 0x000ea20000300800 */
[----:B---3--:R-:W-:-:S03]  /*1cad0*/  IADD3 R13, P4, PT, R13, R135, RZ ;  /* 0x000000870d0d7210 */ /* 0x008fc60007f9e0ff */
[----:B------:R1:W-:Y:S01]  /*1cae0*/  LDGSTS.E [R6+0x20d00], desc[UR22][R4.64], P1 ;  /* 0x20d0000004067fae */ /* 0x0003e200089a1016 */
[----:B----4-:R-:W-:Y:S01]  /*1caf0*/  IADD3 R14, P5, PT, R14, R135, RZ ;  /* 0x000000870e0e7210 */ /* 0x010fe20007fbe0ff */
[--C-:B-----5:R-:W-:Y:S02]  /*1cb00*/  IMAD.X R16, R16, 0x1, R134.reuse, P4 ;  /* 0x0000000110107824 */ /* 0x120fe400020e0686 */
[----:B------:R3:W-:Y:S01]  /*1cb10*/  STL [R1+0x348], R13 ;  /* 0x0003480d01007387 */ /* 0x0007e20000100800 */
[----:B-1----:R-:W-:Y:S02]  /*1cb20*/  IMAD.MOV.U32 R4, RZ, RZ, R13 ;  /* 0x000000ffff047224 */ /* 0x002fe400078e000d */
[----:B------:R-:W-:Y:S01]  /*1cb30*/  IMAD.X R15, R15, 0x1, R134, P5 ;  /* 0x000000010f0f7824 */ /* 0x000fe200028e0686 */
[----:B------:R1:W-:Y:S04]  /*1cb40*/  STL [R1+0x344], R16 ;  /* 0x0003441001007387 */ /* 0x0003e80000100800 */
[----:B------:R-:W-:Y:S01]  /*1cb50*/  STL [R1+0x388], R14 ;  /* 0x0003880e01007387 */ /* 0x000fe20000100800 */
[----:B------:R-:W-:-:S03]  /*1cb60*/  IMAD.MOV.U32 R5, RZ, RZ, R16 ;  /* 0x000000ffff057224 */ /* 0x000fc600078e0010 */
[----:B---3--:R-:W3:Y:S04]  /*1cb70*/  LDL.LU R13, [R1+0x2d0] ;  /* 0x0002d000010d7983 */ /* 0x008ee80000300800 */
[----:B------:R-:W-:Y:S04]  /*1cb80*/  STL [R1+0x384], R15 ;  /* 0x0003840f01007387 */ /* 0x000fe80000100800 */
[----:B-1----:R-:W4:Y:S04]  /*1cb90*/  LDL.LU R16, [R1+0x310] ;  /* 0x0003100001107983 */ /* 0x002f280000300800 */
[----:B------:R-:W5:Y:S04]  /*1cba0*/  LDL.LU R18, [R1+0x2cc] ;  /* 0x0002cc0001127983 */ /* 0x000f680000300800 */
[----:B------:R-:W5:Y:S01]  /*1cbb0*/  LDL.LU R17, [R1+0x30c] ;  /* 0x00030c0001117983 */ /* 0x000f620000300800 */
[----:B------:R-:W-:-:S03]  /*1cbc0*/  IADD3 R8, P4, PT, R8, R135, RZ ;  /* 0x0000008708087210 */ /* 0x000fc60007f9e0ff */
[----:B------:R1:W-:Y:S01]  /*1cbd0*/  LDGSTS.E [R6+0x21100], desc[UR22][R4.64], P1 ;  /* 0x2110000004067fae */ /* 0x0003e200089a1016 */
[----:B------:R-:W-:-:S03]  /*1cbe0*/  IADD3 R7, P5, PT, R7, R135, RZ ;  /* 0x0000008707077210 */ /* 0x000fc60007fbe0ff */
[----:B------:R1:W-:Y:S02]  /*1cbf0*/  STL [R1+0x3c8], R8 ;  /* 0x0003c80801007387 */ /* 0x0003e40000100800 */
[----:B-1----:R-:W-:Y:S02]  /*1cc00*/  IMAD.MOV.U32 R4, RZ, RZ, R14 ;  /* 0x000000ffff047224 */ /* 0x002fe400078e000e */
[----:B------:R-:W-:-:S05]  /*1cc10*/  IMAD.MOV.U32 R5, RZ, RZ, R15 ;  /* 0x000000ffff057224 */ /* 0x000fca00078e000f */
[----:B------:R1:W-:Y:S01]  /*1cc20*/  LDGSTS.E [R6+0x21500], desc[UR22][R4.64], P1 ;  /* 0x2150000004067fae */ /* 0x0003e200089a1016 */
[----:B------:R-:W-:Y:S01]  /*1cc30*/  IMAD.X R10, R10, 0x1, R134, P4 ;  /* 0x000000010a0a7824 */ /* 0x000fe200020e0686 */
[----:B------:R-:W-:-:S04]  /*1cc40*/  IADD3.X R9, PT, PT, R9, R134, RZ, P5, !PT ;  /* 0x0000008609097210 */ /* 0x000fc80002ffe4ff */
[----:B------:R-:W-:Y:S01]  /*1cc50*/  STL [R1+0x3c4], R10 ;  /* 0x0003c40a01007387 */ /* 0x000fe20000100800 */
[----:B-1----:R-:W-:-:S03]  /*1cc60*/  IMAD.MOV.U32 R4, RZ, RZ, R8 ;  /* 0x000000ffff047224 */ /* 0x002fc600078e0008 */
[----:B------:R-:W-:Y:S01]  /*1cc70*/  STL [R1+0x408], R7 ;  /* 0x0004080701007387 */ /* 0x000fe20000100800 */
[----:B------:R-:W-:-:S03]  /*1cc80*/  IMAD.MOV.U32 R5, RZ, RZ, R10 ;  /* 0x000000ffff057224 */ /* 0x000fc600078e000a */
[----:B------:R-:W5:Y:S04]  /*1cc90*/  LDL.LU R8, [R1+0x350] ;  /* 0x0003500001087983 */ /* 0x000f680000300800 */
[----:B------:R1:W-:Y:S04]  /*1cca0*/  STL [R1+0x404], R9 ;  /* 0x0004040901007387 */ /* 0x0003e80000100800 */
[----:B------:R1:W-:Y:S04]  /*1ccb0*/  LDGSTS.E [R6+0x21900], desc[UR22][R4.64], P1 ;  /* 0x2190000004067fae */ /* 0x0003e800089a1016 */
[----:B------:R-:W5:Y:S01]  /*1ccc0*/  LDL.LU R14, [R1+0x390] ;  /* 0x00039000010e7983 */ /* 0x000f620000300800 */
[----:B-1----:R-:W-:-:S03]  /*1ccd0*/  IMAD.MOV.U32 R5, RZ, RZ, R9 ;  /* 0x000000ffff057224 */ /* 0x002fc600078e0009 */
[----:B------:R-:W5:Y:S01]  /*1cce0*/  LDL.LU R9, [R1+0x34c] ;  /* 0x00034c0001097983 */ /* 0x000f620000300800 */
[----:B------:R-:W-:-:S03]  /*1ccf0*/  IMAD.MOV.U32 R4, RZ, RZ, R7 ;  /* 0x000000ffff047224 */ /* 0x000fc600078e0007 */
[----:B------:R-:W5:Y:S04]  /*1cd00*/  LDL.LU R15, [R1+0x38c] ;  /* 0x00038c00010f7983 */ /* 0x000f680000300800 */
[----:B------:R-:W5:Y:S04]  /*1cd10*/  LDL.LU R10, [R1+0x3d0] ;  /* 0x0003d000010a7983 */ /* 0x000f680000300800 */
[----:B------:R-:W5:Y:S04]  /*1cd20*/  LDL.LU R7, [R1+0x410] ;  /* 0x0004100001077983 */ /* 0x000f680000300800 */
[----:B------:R1:W-:Y:S02]  /*1cd30*/  LDGSTS.E [R6+0x21d00], desc[UR22][R4.64], P1 ;  /* 0x21d0000004067fae */ /* 0x0003e400089a1016 */
[----:B-1----:R-:W-:-:S05]  /*1cd40*/  LOP3.LUT R6, R3, 0x30, RZ, 0x3c, !PT ;  /* 0x0000003003067812 */ /* 0x002fca00078e3cff */
[----:B------:R-:W-:Y:S01]  /*1cd50*/  VIADD R6, R6, UR14 ;  /* 0x0000000e06067c36 */ /* 0x000fe20008000000 */
[----:B--2---:R-:W-:-:S05]  /*1cd60*/  IADD3 R11, P4, PT, R11, R135, RZ ;  /* 0x000000870b0b7210 */ /* 0x004fca0007f9e0ff */
[----:B------:R-:W-:Y:S01]  /*1cd70*/  STL [R1+0x250], R11 ;  /* 0x0002500b01007387 */ /* 0x000fe20000100800 */
[----:B------:R-:W-:Y:S01]  /*1cd80*/  IADD3 R19, P5, PT, R19, R135, RZ ;  /* 0x0000008713137210 */ /* 0x000fe20007fbe0ff */
[----:B------:R-:W-:-:S04]  /*1cd90*/  IMAD.MOV.U32 R4, RZ, RZ, R11 ;  /* 0x000000ffff047224 */ /* 0x000fc800078e000b */
[----:B------:R-:W-:Y:S01]  /*1cda0*/  STL [R1+0x290], R19 ;  /* 0x0002901301007387 */ /* 0x000fe20000100800 */
[----:B------:R-:W-:-:S04]  /*1cdb0*/  IMAD.X R12, R12, 0x1, R134, P4 ;  /* 0x000000010c0c7824 */ /* 0x000fc800020e0686 */
[----:B------:R-:W-:Y:S01]  /*1cdc0*/  IMAD.MOV.U32 R5, RZ, RZ, R12 ;  /* 0x000000ffff057224 */ /* 0x000fe200078e000c */
[----:B------:R1:W-:Y:S01]  /*1cdd0*/  STL [R1+0x24c], R12 ;  /* 0x00024c0c01007387 */ /* 0x0003e20000100800 */
[----:B------:R-:W-:-:S03]  /*1cde0*/  IMAD.X R20, R20, 0x1, R134, P5 ;  /* 0x0000000114147824 */ /* 0x000fc600028e0686 */
[----:B------:R2:W-:Y:S04]  /*1cdf0*/  LDGSTS.E [R6+0x20180], desc[UR22][R4.64], P1 ;  /* 0x2018000004067fae */ /* 0x0005e800089a1016 */
[----:B-1----:R-:W5:Y:S04]  /*1ce00*/  LDL.LU R12, [R1+0x3cc] ;  /* 0x0003cc00010c7983 */ /* 0x002f680000300800 */
[----:B------:R-:W5:Y:S01]  /*1ce10*/  LDL.LU R11, [R1+0x40c] ;  /* 0x00040c00010b7983 */ /* 0x000f620000300800 */
[----:B--2---:R-:W-:Y:S02]  /*1ce20*/  IMAD.MOV.U32 R4, RZ, RZ, R19 ;  /* 0x000000ffff047224 */ /* 0x004fe400078e0013 */
[----:B------:R-:W-:Y:S01]  /*1ce30*/  IMAD.MOV.U32 R5, RZ, RZ, R20 ;  /* 0x000000ffff057224 */ /* 0x000fe200078e0014 */
[-C--:B---3--:R-:W-:Y:S01]  /*1ce40*/  IADD3 R13, P4, PT, R13, R135.reuse, RZ ;  /* 0x000000870d0d7210 */ /* 0x088fe20007f9e0ff */
[----:B------:R-:W-:Y:S04]  /*1ce50*/  STL [R1+0x28c], R20 ;  /* 0x00028c1401007387 */ /* 0x000fe80000100800 */
[----:B------:R1:W-:Y:S01]  /*1ce60*/  LDGSTS.E [R6+0x20580], desc[UR22][R4.64], P1 ;  /* 0x2058000004067fae */ /* 0x0003e200089a1016 */
[----:B----4-:R-:W-:Y:S01]  /*1ce70*/  IADD3 R16, P5, PT, R16, R135, RZ ;  /* 0x0000008710107210 */ /* 0x010fe20007fbe0ff */
[----:B-----5:R-:W-:-:S02]  /*1ce80*/  IMAD.X R18, R18, 0x1, R134, P4 ;  /* 0x0000000112127824 */ /* 0x020fc400020e0686 */
[----:B------:R2:W-:Y:S02]  /*1ce90*/  STL [R1+0x2d0], R13 ;  /* 0x0002d00d01007387 */ /* 0x0005e40000100800 */
[----:B------:R-:W-:Y:S02]  /*1cea0*/  IMAD.X R17, R17, 0x1, R134, P5 ;  /* 0x0000000111117824 */ /* 0x000fe400028e0686 */
[----:B------:R-:W-:Y:S01]  /*1ceb0*/  STL [R1+0x2cc], R18 ;  /* 0x0002cc1201007387 */ /* 0x000fe20000100800 */
[----:B-1----:R-:W-:Y:S02]  /*1cec0*/  IMAD.MOV.U32 R4, RZ, RZ, R13 ;  /* 0x000000ffff047224 */ /* 0x002fe400078e000d */
[----:B------:R-:W-:Y:S01]  /*1ced0*/  IMAD.MOV.U32 R5, RZ, RZ, R18 ;  /* 0x000000ffff057224 */ /* 0x000fe200078e0012 */
[----:B------:R1:W-:Y:S04]  /*1cee0*/  STL [R1+0x310], R16 ;  /* 0x0003101001007387 */ /* 0x0003e80000100800 */
[----:B--2---:R-:W2:Y:S04]  /*1cef0*/  LDL.LU R13, [R1+0x258] ;  /* 0x00025800010d7983 */ /* 0x004ea80000300800 */
[----:B------:R-:W-:Y:S04]  /*1cf00*/  STL [R1+0x30c], R17 ;  /* 0x00030c1101007387 */ /* 0x000fe80000100800 */
[----:B------:R3:W-:Y:S04]  /*1cf10*/  LDGSTS.E [R6+0x20980], desc[UR22][R4.64], P1 ;  /* 0x2098000004067fae */ /* 0x0007e800089a1016 */
[----:B------:R-:W4:Y:S01]  /*1cf20*/  LDL.LU R19, [R1+0x298] ;  /* 0x0002980001137983 */ /* 0x000f220000300800 */
[----:B---3--:R-:W-:-:S03]  /*1cf30*/  IMAD.MOV.U32 R4, RZ, RZ, R16 ;  /* 0x000000ffff047224 */ /* 0x008fc600078e0010 */
[----:B-1----:R-:W3:Y:S01]  /*1cf40*/  LDL.LU R16, [R1+0x254] ;  /* 0x0002540001107983 */ /* 0x002ee20000300800 */
[----:B------:R-:W-:-:S03]  /*1cf50*/  IMAD.MOV.U32 R5, RZ, RZ, R17 ;  /* 0x000000ffff057224 */ /* 0x000fc600078e0011 */
[----:B------:R-:W5:Y:S04]  /*1cf60*/  LDL.LU R20, [R1+0x294] ;  /* 0x0002940001147983 */ /* 0x000f680000300800 */
[----:B------:R1:W-:Y:S01]  /*1cf70*/  LDGSTS.E [R6+0x20d80], desc[UR22][R4.64], P1 ;  /* 0x20d8000004067fae */ /* 0x0003e200089a1016 */
[----:B------:R-:W-:-:S05]  /*1cf80*/  IADD3 R8, P4, PT, R8, R135, RZ ;  /* 0x0000008708087210 */ /* 0x000fca0007f9e0ff */
[----:B------:R1:W-:Y:S01]  /*1cf90*/  STL [R1+0x350], R8 ;  /* 0x0003500801007387 */ /* 0x0003e20000100800 */
[----:B------:R-:W-:Y:S01]  /*1cfa0*/  IADD3 R14, P5, PT, R14, R135, RZ ;  /* 0x000000870e0e7210 */ /* 0x000fe20007fbe0ff */
[----:B-1----:R-:W-:Y:S02]  /*1cfb0*/  IMAD.MOV.U32 R4, RZ, RZ, R8 ;  /* 0x000000ffff047224 */ /* 0x002fe400078e0008 */
[--C-:B------:R-:W-:Y:S02]  /*1cfc0*/  IMAD.X R9, R9, 0x1, R134.reuse, P4 ;  /* 0x0000000109097824 */ /* 0x100fe400020e0686 */
[----:B------:R-:W-:-:S03]  /*1cfd0*/  IMAD.X R15, R15, 0x1, R134, P5 ;  /* 0x000000010f0f7824 */ /* 0x000fc600028e0686 */
[----:B------:R1:W-:Y:S01]  /*1cfe0*/  STL [R1+0x34c], R9 ;  /* 0x00034c0901007387 */ /* 0x0003e20000100800 */
[----:B------:R-:W-:-:S03]  /*1cff0*/  MOV R5, R9 ;  /* 0x0000000900057202 */ /* 0x000fc60000000f00 */
[----:B------:R1:W-:Y:S01]  /*1d000*/  STL [R1+0x390], R14 ;  /* 0x0003900e01007387 */ /* 0x0003e20000100800 */
[----:B------:R-:W-:-:S03]  /*1d010*/  IADD3 R10, P4, PT, R10, R135, RZ ;  /* 0x000000870a0a7210 */ /* 0x000fc60007f9e0ff */
[----:B------:R-:W5:Y:S01]  /*1d020*/  LDL.LU R8, [R1+0x2d8] ;  /* 0x0002d80001087983 */ /* 0x000f620000300800 */
[----:B------:R-:W-:-:S03]  /*1d030*/  IADD3 R7, P5, PT, R7, R135, RZ ;  /* 0x0000008707077210 */ /* 0x000fc60007fbe0ff */
[----:B------:R1:W-:Y:S04]  /*1d040*/  STL [R1+0x38c], R15 ;  /* 0x00038c0f01007387 */ /* 0x0003e80000100800 */
[----:B------:R1:W-:Y:S04]  /*1d050*/  LDGSTS.E [R6+0x21180], desc[UR22][R4.64], P1 ;  /* 0x2118000004067fae */ /* 0x0003e800089a1016 */
[----:B-1----:R-:W5:Y:S01]  /*1d060*/  LDL.LU R9, [R1+0x318] ;  /* 0x0003180001097983 */ /* 0x002f620000300800 */
[----:B------:R-:W-:-:S03]  /*1d070*/  IMAD.MOV.U32 R4, RZ, RZ, R14 ;  /* 0x000000ffff047224 */ /* 0x000fc600078e000e */
[----:B------:R-:W5:Y:S01]  /*1d080*/  LDL.LU R14, [R1+0x2d4] ;  /* 0x0002d400010e7983 */ /* 0x000f620000300800 */
[----:B------:R-:W-:-:S03]  /*1d090*/  IMAD.MOV.U32 R5, RZ, RZ, R15 ;  /* 0x000000ffff057224 */ /* 0x000fc600078e000f */
[----:B------:R-:W5:Y:S04]  /*1d0a0*/  LDL.LU R15, [R1+0x314] ;  /* 0x00031400010f7983 */ /* 0x000f680000300800 */
[----:B------:R1:W-:Y:S04]  /*1d0b0*/  STL [R1+0x3d0], R10 ;  /* 0x0003d00a01007387 */ /* 0x0003e80000100800 */
[----:B------:R1:W-:Y:S02]  /*1d0c0*/  LDGSTS.E [R6+0x21580], desc[UR22][R4.64], P1 ;  /* 0x2158000004067fae */ /* 0x0003e400089a1016 */
[----:B-1----:R-:W-:-:S02]  /*1d0d0*/  IMAD.MOV.U32 R4, RZ, RZ, R10 ;  /* 0x000000ffff047224 */ /* 0x002fc400078e000a */
[--C-:B------:R-:W-:Y:S02]  /*1d0e0*/  IMAD.X R12, R12, 0x1, R134.reuse, P4 ;  /* 0x000000010c0c7824 */ /* 0x100fe400020e0686 */
[----:B------:R-:W-:-:S03]  /*1d0f0*/  IMAD.X R11, R11, 0x1, R134, P5 ;  /* 0x000000010b0b7824 */ /* 0x000fc600028e0686 */
[----:B------:R-:W-:Y:S01]  /*1d100*/  STL [R1+0x3cc], R12 ;  /* 0x0003cc0c01007387 */ /* 0x000fe20000100800 */
[----:B------:R-:W-:-:S03]  /*1d110*/  IMAD.MOV.U32 R5, RZ, RZ, R12 ;  /* 0x000000ffff057224 */ /* 0x000fc600078e000c */
[----:B------:R-:W-:Y:S04]  /*1d120*/  STL [R1+0x410], R7 ;  /* 0x0004100701007387 */ /* 0x000fe80000100800 */
[----:B------:R-:W5:Y:S04]  /*1d130*/  LDL.LU R17, [R1+0x358] ;  /* 0x0003580001117983 */ /* 0x000f680000300800 */
[----:B------:R1:W-:Y:S04]  /*1d140*/  STL [R1+0x40c], R11 ;  /* 0x00040c0b01007387 */ /* 0x0003e80000100800 */
[----:B------:R-:W5:Y:S04]  /*1d150*/  LDL.LU R10, [R1+0x398] ;  /* 0x00039800010a7983 */ /* 0x000f680000300800 */
[----:B------:R1:W-:Y:S04]  /*1d160*/  LDGSTS.E [R6+0x21980], desc[UR22][R4.64], P1 ;  /* 0x2198000004067fae */ /* 0x0003e800089a1016 */
[----:B------:R-:W5:Y:S01]  /*1d170*/  LDL.LU R18, [R1+0x354] ;  /* 0x0003540001127983 */ /* 0x000f620000300800 */
[----:B-1----:R-:W-:-:S03]  /*1d180*/  IMAD.MOV.U32 R5, RZ, RZ, R11 ;  /* 0x000000ffff057224 */ /* 0x002fc600078e000b */
[----:B------:R-:W5:Y:S01]  /*1d190*/  LDL.LU R11, [R1+0x394] ;  /* 0x00039400010b7983 */ /* 0x000f620000300800 */
[-C--:B--2---:R-:W-:Y:S01]  /*1d1a0*/  IADD3 R13, P4, PT, R13, R135.reuse, RZ ;  /* 0x000000870d0d7210 */ /* 0x084fe20007f9e0ff */
[----:B------:R-:W-:Y:S02]  /*1d1b0*/  IMAD.MOV.U32 R4, RZ, RZ, R7 ;  /* 0x000000ffff047224 */ /* 0x000fe400078e0007 */
[----:B------:R-:W2:Y:S04]  /*1d1c0*/  LDL.LU R7, [R1+0x3d8] ;  /* 0x0003d80001077983 */ /* 0x000ea80000300800 */
[----:B------:R-:W2:Y:S01]  /*1d1d0*/  LDL.LU R12, [R1+0x418] ;  /* 0x00041800010c7983 */ /* 0x000ea20000300800 */
[----:B----4-:R-:W-:-:S03]  /*1d1e0*/  IADD3 R19, P5, PT, R19, R135, RZ ;  /* 0x0000008713137210 */ /* 0x010fc60007fbe0ff */
[----:B------:R-:W-:Y:S04]  /*1d1f0*/  STL [R1+0x258], R13 ;  /* 0x0002580d01007387 */ /* 0x000fe80000100800 */
[----:B------:R1:W-:Y:S01]  /*1d200*/  LDGSTS.E [R6+0x21d80], desc[UR22][R4.64], P1 ;  /* 0x21d8000004067fae */ /* 0x0003e200089a1016 */
[----:B---3--:R-:W-:-:S03]  /*1d210*/  IMAD.X R16, R16, 0x1, R134, P4 ;  /* 0x0000000110107824 */ /* 0x008fc600020e0686 */
[----:B------:R-:W-:Y:S04]  /*1d220*/  STL [R1+0x298], R19 ;  /* 0x0002981301007387 */ /* 0x000fe80000100800 */
[----:B------:R3:W-:Y:S01]  /*1d230*/  STL [R1+0x254], R16 ;  /* 0x0002541001007387 */ /* 0x0007e20000100800 */
[----:B-1----:R-:W-:Y:S02]  /*1d240*/  IMAD.MOV.U32 R5, RZ, RZ, R16 ;  /* 0x000000ffff057224 */ /* 0x002fe400078e0010 */
[----:B------:R-:W-:Y:S01]  /*1d250*/  IMAD.MOV.U32 R4, RZ, RZ, R13 ;  /* 0x000000ffff047224 */ /* 0x000fe200078e000d */
[----:B---3--:R-:W3:Y:S04]  /*1d260*/  LDL.LU R16, [R1+0x3d4] ;  /* 0x0003d40001107983 */ /* 0x008ee80000300800 */
[----:B------:R-:W4:Y:S01]  /*1d270*/  LDL.LU R13, [R1+0x414] ;  /* 0x00041400010d7983 */ /* 0x000f220000300800 */
[----:B------:R-:W-:Y:S01]  /*1d280*/  LOP3.LUT R6, R3, 0x40, RZ, 0x3c, !PT ;  /* 0x0000004003067812 */ /* 0x000fe200078e3cff */
[----:B-----5:R-:W-:-:S04]  /*1d290*/  IMAD.X R20, R20, 0x1, R134, P5 ;  /* 0x0000000114147824 */ /* 0x020fc800028e0686 */
[----:B------:R-:W-:-:S05]  /*1d2a0*/  VIADD R6, R6, UR14 ;  /* 0x0000000e06067c36 */ /* 0x000fca0008000000 */
[----:B------:R1:W-:Y:S04]  /*1d2b0*/  LDGSTS.E [R6+0x20200], desc[UR22][R4.64], P1 ;  /* 0x2020000004067fae */ /* 0x0003e800089a1016 */
[----:B------:R-:W-:Y:S01]  /*1d2c0*/  STL [R1+0x294], R20 ;  /* 0x0002941401007387 */ /* 0x000fe20000100800 */
[-C--:B------:R-:W-:Y:S01]  /*1d2d0*/  IADD3 R8, P4, PT, R8, R135.reuse, RZ ;  /* 0x0000008708087210 */ /* 0x080fe20007f9e0ff */
[----:B-1----:R-:W-:Y:S02]  /*1d2e0*/  IMAD.MOV.U32 R4, RZ, RZ, R19 ;  /* 0x000000ffff047224 */ /* 0x002fe400078e0013 */
[----:B------:R-:W-:Y:S02]  /*1d2f0*/  IMAD.MOV.U32 R5, RZ, RZ, R20 ;  /* 0x000000ffff057224 */ /* 0x000fe400078e0014 */
[----:B------:R-:W-:Y:S04]  /*1d300*/  STL [R1+0x2d8], R8 ;  /* 0x0002d80801007387 */ /* 0x000fe80000100800 */
[----:B------:R1:W-:Y:S01]  /*1d310*/  LDGSTS.E [R6+0x20600], desc[UR22][R4.64], P1 ;  /* 0x2060000004067fae */ /* 0x0003e200089a1016 */
[----:B------:R-:W-:Y:S01]  /*1d320*/  IADD3 R9, P5, PT, R9, R135, RZ ;  /* 0x0000008709097210 */ /* 0x000fe20007fbe0ff */
[----:B------:R-:W-:-:S02]  /*1d330*/  IMAD.X R14, R14, 0x1, R134, P4 ;  /* 0x000000010e0e7824 */ /* 0x000fc400020e0686 */
[----:B-1----:R-:W-:Y:S02]  /*1d340*/  IMAD.MOV.U32 R4, RZ, RZ, R8 ;  /* 0x000000ffff047224 */ /* 0x002fe400078e0008 */
[----:B------:R-:W-:Y:S01]  /*1d350*/  IMAD.X R15, R15, 0x1, R134, P5 ;  /* 0x000000010f0f7824 */ /* 0x000fe200028e0686 */
[----:B------:R1:W-:Y:S01]  /*1d360*/  STL [R1+0x2d4], R14 ;  /* 0x0002d40e01007387 */ /* 0x0003e20000100800 */
[----:B------:R-:W-:-:S03]  /*1d370*/  IMAD.MOV.U32 R5, RZ, RZ, R14 ;  /* 0x000000ffff057224 */ /* 0x000fc600078e000e */
[----:B------:R-:W-:Y:S04]  /*1d380*/  STL [R1+0x318], R9 ;  /* 0x0003180901007387 */ /* 0x000fe80000100800 */
[----:B------:R5:W-:Y:S04]  /*1d390*/  LDGSTS.E [R6+0x20a00], desc[UR22][R4.64], P1 ;  /* 0x20a0000004067fae */ /* 0x000be800089a1016 */
[----:B-1----:R-:W4:Y:S04]  /*1d3a0*/  LDL.LU R14, [R1+0x260] ;  /* 0x00026000010e7983 */ /* 0x002f280000300800 */
[----:B------:R1:W-:Y:S04]  /*1d3b0*/  STL [R1+0x314], R15 ;  /* 0x0003140f01007387 */ /* 0x0003e80000100800 */
[----:B------:R-:W4:Y:S01]  /*1d3c0*/  LDL.LU R8, [R1+0x2a0] ;  /* 0x0002a00001087983 */ /* 0x000f220000300800 */
[----:B-----5:R-:W-:Y:S01]  /*1d3d0*/  MOV R5, R15 ;  /* 0x0000000f00057202 */ /* 0x020fe20000000f00 */
[----:B------:R-:W-:-:S02]  /*1d3e0*/  IMAD.MOV.U32 R4, RZ, RZ, R9 ;  /* 0x000000ffff047224 */ /* 0x000fc400078e0009 */
[----:B-1----:R-:W5:Y:S04]  /*1d3f0*/  LDL.LU R15, [R1+0x25c] ;  /* 0x00025c00010f7983 */ /* 0x002f680000300800 */
[----:B------:R-:W5:Y:S04]  /*1d400*/  LDL.LU R9, [R1+0x29c] ;  /* 0x00029c0001097983 */ /* 0x000f680000300800 */
[----:B------:R1:W-:Y:S01]  /*1d410*/  LDGSTS.E [R6+0x20e00], desc[UR22][R4.64], P1 ;  /* 0x20e0000004067fae */ /* 0x0003e200089a1016 */
[-C--:B------:R-:W-:Y:S02]  /*1d420*/  IADD3 R17, P4, PT, R17, R135.reuse, RZ ;  /* 0x0000008711117210 */ /* 0x080fe40007f9e0ff */
[----:B------:R-:W-:-:S03]  /*1d430*/  IADD3 R10, P5, PT, R10, R135, RZ ;  /* 0x000000870a0a7210 */ /* 0x000fc60007fbe0ff */
[----:B------:R-:W-:Y:S01]  /*1d440*/  STL [R1+0x358], R17 ;  /* 0x0003581101007387 */ /* 0x000fe20000100800 */
[----:B------:R-:W-:Y:S02]  /*1d450*/  IMAD.X R18, R18, 0x1, R134, P4 ;  /* 0x0000000112127824 */ /* 0x000fe400020e0686 */
[----:B-1----:R-:W-:-:S03]  /*1d460*/  IMAD.MOV.U32 R4, RZ, RZ, R17 ;  /* 0x000000ffff047224 */ /* 0x002fc600078e0011 */
[----:B------:R-:W-:Y:S01]  /*1d470*/  STL [R1+0x354], R18 ;  /* 0x0003541201007387 */ /* 0x000fe20000100800 */
[----:B------:R-:W-:-:S03]  /*1d480*/  IMAD.X R11, R11, 0x1, R134, P5 ;  /* 0x000000010b0b7824 */ /* 0x000fc600028e0686 */
[----:B------:R-:W-:Y:S01]  /*1d490*/  STL [R1+0x398], R10 ;  /* 0x0003980a01007387 */ /* 0x000fe20000100800 */
[----:B------:R-:W-:-:S03]  /*1d4a0*/  IMAD.MOV.U32 R5, RZ, RZ, R18 ;  /* 0x000000ffff057224 */ /* 0x000fc600078e0012 */
[----:B------:R1:W-:Y:S04]  /*1d4b0*/  STL [R1+0x394], R11 ;  /* 0x0003940b01007387 */ /* 0x0003e80000100800 */
[----:B------:R-:W5:Y:S04]  /*1d4c0*/  LDL.LU R20, [R1+0x2dc] ;  /* 0x0002dc0001147983 */ /* 0x000f680000300800 */
[----:B------:R-:W5:Y:S04]  /*1d4d0*/  LDL.LU R19, [R1+0x2e0] ;  /* 0x0002e00001137983 */ /* 0x000f680000300800 */
[----:B------:R1:W-:Y:S01]  /*1d4e0*/  LDGSTS.E [R6+0x21200], desc[UR22][R4.64], P1 ;  /* 0x2120000004067fae */ /* 0x0003e200089a1016 */
[----:B--2---:R-:W-:Y:S01]  /*1d4f0*/  IADD3 R7, P4, PT, R7, R135, RZ ;  /* 0x0000008707077210 */ /* 0x004fe20007f9e0ff */
[----:B-1----:R-:W-:-:S02]  /*1d500*/  IMAD.MOV.U32 R5, RZ, RZ, R11 ;  /* 0x000000ffff057224 */ /* 0x002fc400078e000b */
[----:B------:R-:W-:Y:S01]  /*1d510*/  IMAD.MOV.U32 R4, RZ, RZ, R10 ;  /* 0x000000ffff047224 */ /* 0x000fe200078e000a */
[----:B------:R-:W2:Y:S04]  /*1d520*/  LDL.LU R11, [R1+0x31c] ;  /* 0x00031c00010b7983 */ /* 0x000ea80000300800 */
[----:B------:R-:W2:Y:S01]  /*1d530*/  LDL.LU R10, [R1+0x320] ;  /* 0x00032000010a7983 */ /* 0x000ea20000300800 */
[----:B------:R-:W-:Y:S01]  /*1d540*/  IADD3 R12, P5, PT, R12, R135, RZ ;  /* 0x000000870c0c7210 */ /* 0x000fe20007fbe0ff */
[--C-:B---3--:R-:W-:Y:S02]  /*1d550*/  IMAD.X R16, R16, 0x1, R134.reuse, P4 ;  /* 0x0000000110107824 */ /* 0x108fe400020e0686 */
[----:B------:R1:W-:Y:S02]  /*1d560*/  STL [R1+0x3d8], R7 ;  /* 0x0003d80701007387 */ /* 0x0003e40000100800 */
[----:B----4-:R-:W-:-:S02]  /*1d570*/  IMAD.X R13, R13, 0x1, R134, P5 ;  /* 0x000000010d0d7824 */ /* 0x010fc400028e0686 */
[----:B------:R3:W-:Y:S04]  /*1d580*/  LDGSTS.E [R6+0x21600], desc[UR22][R4.64], P1 ;  /* 0x2160000004067fae */ /* 0x0007e800089a1016 */
[----:B------:R4:W-:Y:S04]  /*1d590*/  STL [R1+0x3d4], R16 ;  /* 0x0003d41001007387 */ /* 0x0009e80000100800 */
[----:B------:R4:W-:Y:S01]  /*1d5a0*/  STL [R1+0x418], R12 ;  /* 0x0004180c01007387 */ /* 0x0009e20000100800 */
[----:B---3--:R-:W-:-:S03]  /*1d5b0*/  IMAD.MOV.U32 R4, RZ, RZ, R7 ;  /* 0x000000ffff047224 */ /* 0x008fc600078e0007 */
[----:B-1----:R-:W3:Y:S01]  /*1d5c0*/  LDL.LU R7, [R1+0x360] ;  /* 0x0003600001077983 */ /* 0x002ee20000300800 */
[----:B------:R-:W-:-:S03]  /*1d5d0*/  IMAD.MOV.U32 R5, RZ, RZ, R16 ;  /* 0x000000ffff057224 */ /* 0x000fc600078e0010 */
[----:B------:R1:W-:Y:S04]  /*1d5e0*/  STL [R1+0x414], R13 ;  /* 0x0004140d01007387 */ /* 0x0003e80000100800 */
[----:B----4-:R-:W4:Y:S04]  /*1d5f0*/  LDL.LU R16, [R1+0x3a0] ;  /* 0x0003a00001107983 */ /* 0x010f280000300800 */
[----:B------:R-:W4:Y:S04]  /*1d600*/  LDL.LU R17, [R1+0x35c] ;  /* 0x00035c0001117983 */ /* 0x000f280000300800 */
[----:B------:R-:W4:Y:S04]  /*1d610*/  LDL.LU R18, [R1+0x39c] ;  /* 0x00039c0001127983 */ /* 0x000f280000300800 */
[----:B------:R1:W-:Y:S02]  /*1d620*/  LDGSTS.E [R6+0x21a00], desc[UR22][R4.64], P1 ;  /* 0x21a0000004067fae */ /* 0x0003e400089a1016 */
[----:B-1----:R-:W-:-:S02]  /*1d630*/  IMAD.MOV.U32 R4, RZ, RZ, R12 ;  /* 0x000000ffff047224 */ /* 0x002fc400078e000c */
[----:B------:R-:W-:Y:S01]  /*1d640*/  IMAD.MOV.U32 R5, RZ, RZ, R13 ;  /* 0x000000ffff057224 */ /* 0x000fe200078e000d */
[----:B------:R-:W4:Y:S04]  /*1d650*/  LDL.LU R12, [R1+0x3e0] ;  /* 0x0003e000010c7983 */ /* 0x000f280000300800 */
[----:B------:R1:W-:Y:S04]  /*1d660*/  LDGSTS.E [R6+0x21e00], desc[UR22][R4.64], P1 ;  /* 0x21e0000004067fae */ /* 0x0003e800089a1016 */
[----:B------:R-:W4:Y:S01]  /*1d670*/  LDL.LU R13, [R1+0x420] ;  /* 0x00042000010d7983 */ /* 0x000f220000300800 */
[----:B------:R-:W-:-:S02]  /*1d680*/  IADD3 R14, P4, PT, R14, R135, RZ ;  /* 0x000000870e0e7210 */ /* 0x000fc40007f9e0ff */
[----:B-1----:R-:W-:Y:S02]  /*1d690*/  LOP3.LUT R6, R3, 0x50, RZ, 0x3c, !PT ;  /* 0x0000005003067812 */ /* 0x002fe400078e3cff */
[----:B------:R-:W-:Y:S01]  /*1d6a0*/  IADD3 R8, P5, PT, R8, R135, RZ ;  /* 0x0000008708087210 */ /* 0x000fe20007fbe0ff */
[----:B------:R1:W-:Y:S01]  /*1d6b0*/  STL [R1+0x260], R14 ;  /* 0x0002600e01007387 */ /* 0x0003e20000100800 */
[----:B-----5:R-:W-:-:S03]  /*1d6c0*/  IMAD.X R15, R15, 0x1, R134, P4 ;  /* 0x000000010f0f7824 */ /* 0x020fc600020e0686 */
[----:B------:R-:W-:Y:S01]  /*1d6d0*/  STL [R1+0x2a0], R8 ;  /* 0x0002a00801007387 */ /* 0x000fe20000100800 */
[----:B------:R-:W-:-:S03]  /*1d6e0*/  IMAD.MOV.U32 R4, RZ, RZ, R14 ;  /* 0x000000ffff047224 */ /* 0x000fc600078e000e */
[----:B------:R5:W-:Y:S01]  /*1d6f0*/  STL [R1+0x25c], R15 ;  /* 0x00025c0f01007387 */ /* 0x000be20000100800 */
[----:B------:R-:W-:Y:S02]  /*1d700*/  VIADD R6, R6, UR14 ;  /* 0x0000000e06067c36 */ /* 0x000fe40008000000 */
[----:B------:R-:W-:Y:S01]  /*1d710*/  IMAD.MOV.U32 R5, RZ, RZ, R15 ;  /* 0x000000ffff057224 */ /* 0x000fe200078e000f */
[----:B-1----:R-:W4:Y:S01]  /*1d720*/  LDL.LU R14, [R1+0x3dc] ;  /* 0x0003dc00010e7983 */ /* 0x002f220000300800 */
[----:B------:R-:W-:-:S03]  /*1d730*/  IMAD.X R9, R9, 0x1, R134, P5 ;  /* 0x0000000109097824 */ /* 0x000fc600028e0686 */
[----:B------:R1:W-:Y:S04]  /*1d740*/  LDGSTS.E [R6+0x20280], desc[UR22][R4.64], P1 ;  /* 0x2028000004067fae */ /* 0x0003e800089a1016 */
[----:B-----5:R-:W5:Y:S01]  /*1d750*/  LDL.LU R15, [R1+0x41c] ;  /* 0x00041c00010f7983 */ /* 0x020f620000300800 */
[----:B-1----:R-:W-:Y:S02]  /*1d760*/  IMAD.MOV.U32 R4, RZ, RZ, R8 ;  /* 0x000000ffff047224 */ /* 0x002fe400078e0008 */
[----:B------:R-:W-:Y:S01]  /*1d770*/  IMAD.MOV.U32 R5, RZ, RZ, R9 ;  /* 0x000000ffff057224 */ /* 0x000fe200078e0009 */
[----:B------:R1:W-:Y:S04]  /*1d780*/  STL [R1+0x29c], R9 ;  /* 0x00029c0901007387 */ /* 0x0003e80000100800 */
[----:B------:R1:W-:Y:S04]  /*1d790*/  LDGSTS.E [R6+0x20680], desc[UR22][R4.64], P1 ;  /* 0x2068000004067fae */ /* 0x0003e800089a1016 */
[----:B------:R-:W5:Y:S04]  /*1d7a0*/  LDL.LU R8, [R1+0x268] ;  /* 0x0002680001087983 */ /* 0x000f680000300800 */
[----:B-1----:R-:W5:Y:S01]  /*1d7b0*/  LDL.LU R9, [R1+0x2a8] ;  /* 0x0002a80001097983 */ /* 0x002f620000300800 */
[----:B------:R-:W-:-:S05]  /*1d7c0*/  IADD3 R19, P4, PT, R19, R135, RZ ;  /* 0x0000008713137210 */ /* 0x000fca0007f9e0ff */
[----:B------:R-:W-:Y:S02]  /*1d7d0*/  IMAD.X R20, R20, 0x1, R134, P4 ;  /* 0x0000000114147824 */ /* 0x000fe400020e0686 */
[----:B------:R-:W-:Y:S02]  /*1d7e0*/  IMAD.MOV.U32 R4, RZ, RZ, R19 ;  /* 0x000000ffff047224 */ /* 0x000fe400078e0013 */
[----:B------:R-:W-:Y:S01]  /*1d7f0*/  IMAD.MOV.U32 R5, RZ, RZ, R20 ;  /* 0x000000ffff057224 */ /* 0x000fe200078e0014 */
[----:B------:R-:W-:Y:S04]  /*1d800*/  STL [R1+0x2e0], R19 ;  /* 0x0002e01301007387 */ /* 0x000fe80000100800 */
[----:B------:R-:W-:Y:S04]  /*1d810*/  STL [R1+0x2dc], R20 ;  /* 0x0002dc1401007387 */ /* 0x000fe80000100800 */
[----:B------:R1:W-:Y:S01]  /*1d820*/  LDGSTS.E [R6+0x20a80], desc[UR22][R4.64], P1 ;  /* 0x20a8000004067fae */ /* 0x0003e200089a1016 */
[----:B--2---:R-:W-:-:S04]  /*1d830*/  IADD3 R10, P5, PT, R10, R135, RZ ;  /* 0x000000870a0a7210 */ /* 0x004fc80007fbe0ff */
[----:B------:R-:W-:Y:S01]  /*1d840*/  IADD3.X R11, PT, PT, R11, R134, RZ, P5, !PT ;  /* 0x000000860b0b7210 */ /* 0x000fe20002ffe4ff */
[----:B------:R2:W-:Y:S01]  /*1d850*/  STL [R1+0x320], R10 ;  /* 0x0003200a01007387 */ /* 0x0005e20000100800 */
[----:B-1----:R-:W-:-:S03]  /*1d860*/  IMAD.MOV.U32 R4, RZ, RZ, R10 ;  /* 0x000000ffff047224 */ /* 0x002fc600078e000a */
[----:B------:R1:W-:Y:S01]  /*1d870*/  STL [R1+0x31c], R11 ;  /* 0x00031c0b01007387 */ /* 0x0003e20000100800 */
[----:B------:R-:W-:-:S03]  /*1d880*/  IMAD.MOV.U32 R5, RZ, RZ, R11 ;  /* 0x000000ffff057224 */ /* 0x000fc600078e000b */
[----:B--2---:R-:W2:Y:S04]  /*1d890*/  LDL.LU R10, [R1+0x264] ;  /* 0x00026400010a7983 */ /* 0x004ea80000300800 */
[----:B-1----:R-:W2:Y:S01]  /*1d8a0*/  LDL.LU R11, [R1+0x2a4] ;  /* 0x0002a400010b7983 */ /* 0x002ea20000300800 */
[----:B---3--:R-:W-:-:S03]  /*1d8b0*/  IADD3 R7, P4, PT, R7, R135, RZ ;  /* 0x0000008707077210 */ /* 0x008fc60007f9e0ff */
[----:B------:R1:W-:Y:S01]  /*1d8c0*/  LDGSTS.E [R6+0x20e80], desc[UR22][R4.64], P1 ;  /* 0x20e8000004067fae */ /* 0x0003e200089a1016 */
[----:B----4-:R-:W-:Y:S01]  /*1d8d0*/  IADD3 R16, P5, PT, R16, R135, RZ ;  /* 0x0000008710107210 */ /* 0x010fe20007fbe0ff */
[--C-:B------:R-:W-:Y:S02]  /*1d8e0*/  IMAD.X R17, R17, 0x1, R134.reuse, P4 ;  /* 0x0000000111117824 */ /* 0x100fe400020e0686 */
[----:B------:R-:W-:Y:S01]  /*1d8f0*/  STL [R1+0x360], R7 ;  /* 0x0003600701007387 */ /* 0x000fe20000100800 */
        /* <DEDUP_REMOVED lines=9> */
[----:B---3--:R-:W-:-:S02]  /*1d990*/  IMAD.MOV.U32 R5, RZ, RZ, R18 ;  /* 0x000000ffff057224 */ /* 0x008fc400078e0012 */
[----:B------:R-:W-:Y:S01]  /*1d9a0*/  IMAD.MOV.U32 R4, RZ, RZ, R16 ;  /* 0x000000ffff047224 */ /* 0x000fe200078e0010 */
[----:B-1----:R-:W3:Y:S04]  /*1d9b0*/  LDL.LU R18, [R1+0x2e4] ;  /* 0x0002e40001127983 */ /* 0x002ee80000300800 */
[----:B------:R-:W3:Y:S01]  /*1d9c0*/  LDL.LU R16, [R1+0x324] ;  /* 0x0003240001107983 */ /* 0x000ee20000300800 */
[-C--:B------:R-:W-:Y:S02]  /*1d9d0*/  IADD3 R12, P4, PT, R12, R135.reuse, RZ ;  /* 0x000000870c0c7210 */ /* 0x080fe40007f9e0ff */
[----:B------:R-:W-:Y:S01]  /*1d9e0*/  IADD3 R13, P5, PT, R13, R135, RZ ;  /* 0x000000870d0d7210 */ /* 0x000fe20007fbe0ff */
[----:B------:R1:W-:Y:S04]  /*1d9f0*/  LDGSTS.E [R6+0x21680], desc[UR22][R4.64], P1 ;  /* 0x2168000004067fae */ /* 0x0003e800089a1016 */
[----:B------:R-:W-:Y:S01]  /*1da00*/  STL [R1+0x3e0], R12 ;  /* 0x0003e00c01007387 */ /* 0x000fe20000100800 */
[----:B-1----:R-:W-:-:S02]  /*1da10*/  IMAD.MOV.U32 R4, RZ, RZ, R12 ;  /* 0x000000ffff047224 */ /* 0x002fc400078e000c */
[----:B------:R-:W-:-:S04]  /*1da20*/  IMAD.X R14, R14, 0x1, R134, P4 ;  /* 0x000000010e0e7824 */ /* 0x000fc800020e0686 */
[----:B------:R-:W-:Y:S01]  /*1da30*/  IMAD.MOV.U32 R5, RZ, RZ, R14 ;  /* 0x000000ffff057224 */ /* 0x000fe200078e000e */
[----:B------:R1:W-:Y:S01]  /*1da40*/  STL [R1+0x3dc], R14 ;  /* 0x0003dc0e01007387 */ /* 0x0003e20000100800 */
[----:B-----5:R-:W-:-:S03]  /*1da50*/  IMAD.X R15, R15, 0x1, R134, P5 ;  /* 0x000000010f0f7824 */ /* 0x020fc600028e0686 */
[----:B------:R-:W-:Y:S04]  /*1da60*/  STL [R1+0x420], R13 ;  /* 0x0004200d01007387 */ /* 0x000fe80000100800 */
[----:B------:R5:W-:Y:S04]  /*1da70*/  LDGSTS.E [R6+0x21a80], desc[UR22][R4.64], P1 ;  /* 0x21a8000004067fae */ /* 0x000be800089a1016 */
[----:B-1----:R-:W3:Y:S04]  /*1da80*/  LDL.LU R14, [R1+0x368] ;  /* 0x00036800010e7983 */ /* 0x002ee80000300800 */
[----:B------:R1:W-:Y:S04]  /*1da90*/  STL [R1+0x41c], R15 ;  /* 0x00041c0f01007387 */ /* 0x0003e80000100800 */
[----:B------:R-:W3:Y:S01]  /*1daa0*/  LDL.LU R12, [R1+0x3a8] ;  /* 0x0003a800010c7983 */ /* 0x000ee20000300800 */
[----:B-----5:R-:W-:Y:S01]  /*1dab0*/  IMAD.MOV.U32 R5, RZ, RZ, R15 ;  /* 0x000000ffff057224 */ /* 0x020fe200078e000f */
[-C--:B------:R-:W-:Y:S01]  /*1dac0*/  IADD3 R8, P4, PT, R8, R135.reuse, RZ ;  /* 0x0000008708087210 */ /* 0x080fe20007f9e0ff */
[----:B------:R-:W-:Y:S01]  /*1dad0*/  IMAD.MOV.U32 R4, RZ, RZ, R13 ;  /* 0x000000ffff047224 */ /* 0x000fe200078e000d */
[----:B-1----:R-:W5:Y:S04]  /*1dae0*/  LDL.LU R15, [R1+0x364] ;  /* 0x00036400010f7983 */ /* 0x002f680000300800 */
[----:B------:R-:W5:Y:S01]  /*1daf0*/  LDL.LU R13, [R1+0x3a4] ;  /* 0x0003a400010d7983 */ /* 0x000f620000300800 */
[----:B------:R-:W-:-:S03]  /*1db00*/  IADD3 R9, P5, PT, R9, R135, RZ ;  /* 0x0000008709097210 */ /* 0x000fc60007fbe0ff */
[----:B------:R1:W-:Y:S04]  /*1db10*/  LDGSTS.E [R6+0x21e80], desc[UR22][R4.64], P1 ;  /* 0x21e8000004067fae */ /* 0x0003e800089a1016 */
[----:B------:R-:W-:Y:S01]  /*1db20*/  STL [R1+0x268], R8 ;  /* 0x0002680801007387 */ /* 0x000fe20000100800 */
[----:B-1----:R-:W-:-:S03]  /*1db30*/  LOP3.LUT R6, R3, 0x60, RZ, 0x3c, !PT ;  /* 0x0000006003067812 */ /* 0x002fc600078e3cff */
[----:B------:R-:W-:Y:S01]  /*1db40*/  STL [R1+0x2a8], R9 ;  /* 0x0002a80901007387 */ /* 0x000fe20000100800 */
[----:B------:R-:W-:Y:S02]  /*1db50*/  IMAD.MOV.U32 R4, RZ, RZ, R8 ;  /* 0x000000ffff047224 */ /* 0x000fe400078e0008 */
[----:B------:R-:W-:Y:S02]  /*1db60*/  VIADD R6, R6, UR14 ;  /* 0x0000000e06067c36 */ /* 0x000fe40008000000 */
[--C-:B--2---:R-:W-:Y:S02]  /*1db70*/  IMAD.X R10, R10, 0x1, R134.reuse, P4 ;  /* 0x000000010a0a7824 */ /* 0x104fe400020e0686 */
[----:B------:R-:W-:-:S03]  /*1db80*/  IMAD.X R11, R11, 0x1, R134, P5 ;  /* 0x000000010b0b7824 */ /* 0x000fc600028e0686 */
[----:B------:R-:W-:Y:S01]  /*1db90*/  MOV R5, R10 ;  /* 0x0000000a00057202 */ /* 0x000fe20000000f00 */
[----:B------:R1:W-:Y:S04]  /*1dba0*/  STL [R1+0x264], R10 ;  /* 0x0002640a01007387 */ /* 0x0003e80000100800 */
[----:B------:R2:W-:Y:S04]  /*1dbb0*/  LDGSTS.E [R6+0x20300], desc[UR22][R4.64], P1 ;  /* 0x2030000004067fae */ /* 0x0005e800089a1016 */
[----:B-1----:R-:W5:Y:S04]  /*1dbc0*/  LDL.LU R10, [R1+0x3e8] ;  /* 0x0003e800010a7983 */ /* 0x002f680000300800 */
[----:B------:R-:W5:Y:S01]  /*1dbd0*/  LDL.LU R8, [R1+0x428] ;  /* 0x0004280001087983 */ /* 0x000f620000300800 */
[----:B--2---:R-:W-:-:S03]  /*1dbe0*/  IMAD.MOV.U32 R5, RZ, RZ, R11 ;  /* 0x000000ffff057224 */ /* 0x004fc600078e000b */
[----:B------:R1:W-:Y:S01]  /*1dbf0*/  STL [R1+0x2a4], R11 ;  /* 0x0002a40b01007387 */ /* 0x0003e20000100800 */
[----:B------:R-:W-:-:S05]  /*1dc00*/  IMAD.MOV.U32 R4, RZ, RZ, R9 ;  /* 0x000000ffff047224 */ /* 0x000fca00078e0009 */
[----:B------:R2:W-:Y:S04]  /*1dc10*/  LDGSTS.E [R6+0x20700], desc[UR22][R4.64], P1 ;  /* 0x2070000004067fae */ /* 0x0005e800089a1016 */
[----:B-1----:R-:W5:Y:S04]  /*1dc20*/  LDL.LU R11, [R1+0x3e4] ;  /* 0x0003e400010b7983 */ /* 0x002f680000300800 */
[----:B------:R-:W5:Y:S01]  /*1dc30*/  LDL.LU R9, [R1+0x424] ;  /* 0x0004240001097983 */ /* 0x000f620000300800 */
[-C--:B----4-:R-:W-:Y:S02]  /*1dc40*/  IADD3 R17, P4, PT, R17, R135.reuse, RZ ;  /* 0x0000008711117210 */ /* 0x090fe40007f9e0ff */
[----:B------:R-:W-:-:S03]  /*1dc50*/  IADD3 R7, P5, PT, R7, R135, RZ ;  /* 0x0000008707077210 */ /* 0x000fc60007fbe0ff */
[----:B--2---:R-:W-:Y:S02]  /*1dc60*/  IMAD.MOV.U32 R4, RZ, RZ, R17 ;  /* 0x000000ffff047224 */ /* 0x004fe400078e0011 */
[--C-:B---3--:R-:W-:Y:S01]  /*1dc70*/  IMAD.X R18, R18, 0x1, R134.reuse, P4 ;  /* 0x0000000112127824 */ /* 0x108fe200020e0686 */
[----:B------:R-:W-:Y:S01]  /*1dc80*/  STL [R1+0x2e8], R17 ;  /* 0x0002e81101007387 */ /* 0x000fe20000100800 */
[----:B------:R-:W-:Y:S02]  /*1dc90*/  IMAD.X R16, R16, 0x1, R134, P5 ;  /* 0x0000000110107824 */ /* 0x000fe400028e0686 */
[----:B------:R-:W-:Y:S01]  /*1dca0*/  IMAD.MOV.U32 R5, RZ, RZ, R18 ;  /* 0x000000ffff057224 */ /* 0x000fe200078e0012 */
[----:B------:R-:W-:Y:S04]  /*1dcb0*/  STL [R1+0x2e4], R18 ;  /* 0x0002e41201007387 */ /* 0x000fe80000100800 */
[----:B------:R1:W-:Y:S04]  /*1dcc0*/  STL [R1+0x328], R7 ;  /* 0x0003280701007387 */ /* 0x0003e80000100800 */
[----:B------:R2:W-:Y:S04]  /*1dcd0*/  LDGSTS.E [R6+0x20b00], desc[UR22][R4.64], P1 ;  /* 0x20b0000004067fae */ /* 0x0005e800089a1016 */
[----:B------:R3:W-:Y:S04]  /*1dce0*/  STL [R1+0x324], R16 ;  /* 0x0003241001007387 */ /* 0x0007e80000100800 */
[----:B------:R-:W4:Y:S01]  /*1dcf0*/  LDL.LU R22, [R1+0x26c] ;  /* 0x00026c0001167983 */ /* 0x000f220000300800 */
[----:B--2---:R-:W-:-:S03]  /*1dd00*/  IMAD.MOV.U32 R4, RZ, RZ, R7 ;  /* 0x000000ffff047224 */ /* 0x004fc600078e0007 */
[----:B-1----:R-:W2:Y:S04]  /*1dd10*/  LDL.LU R7, [R1+0x270] ;  /* 0x0002700001077983 */ /* 0x002ea80000300800 */
[----:B------:R-:W2:Y:S01]  /*1dd20*/  LDL.LU R20, [R1+0x2b0] ;  /* 0x0002b00001147983 */ /* 0x000ea20000300800 */
[-C--:B------:R-:W-:Y:S02]  /*1dd30*/  IADD3 R14, P4, PT, R14, R135.reuse, RZ ;  /* 0x000000870e0e7210 */ /* 0x080fe40007f9e0ff */
[----:B------:R-:W-:-:S03]  /*1dd40*/  IADD3 R12, P5, PT, R12, R135, RZ ;  /* 0x000000870c0c7210 */ /* 0x000fc60007fbe0ff */
[----:B------:R1:W-:Y:S01]  /*1dd50*/  STL [R1+0x368], R14 ;  /* 0x0003680e01007387 */ /* 0x0003e20000100800 */
[--C-:B-----5:R-:W-:Y:S02]  /*1dd60*/  IMAD.X R15, R15, 0x1, R134.reuse, P4 ;  /* 0x000000010f0f7824 */ /* 0x120fe400020e0686 */
[----:B------:R-:W-:-:S03]  /*1dd70*/  IMAD.X R13, R13, 0x1, R134, P5 ;  /* 0x000000010d0d7824 */ /* 0x000fc600028e0686 */
[----:B------:R-:W-:Y:S04]  /*1dd80*/  STL [R1+0x364], R15 ;  /* 0x0003640f01007387 */ /* 0x000fe80000100800 */
[----:B------:R5:W-:Y:S01]  /*1dd90*/  STL [R1+0x3a8], R12 ;  /* 0x0003a80c01007387 */ /* 0x000be20000100800 */
[----:B------:R-:W-:-:S03]  /*1dda0*/  IMAD.MOV.U32 R5, RZ, RZ, R16 ;  /* 0x000000ffff057224 */ /* 0x000fc600078e0010 */
[----:B------:R-:W4:Y:S04]  /*1ddb0*/  LDL.LU R21, [R1+0x2ac] ;  /* 0x0002ac0001157983 */ /* 0x000f280000300800 */
[----:B------:R1:W-:Y:S04]  /*1ddc0*/  STL [R1+0x3a4], R13 ;  /* 0x0003a40d01007387 */ /* 0x0003e80000100800 */
[----:B------:R-:W4:Y:S04]  /*1ddd0*/  LDL.LU R19, [R1+0x2ec] ;  /* 0x0002ec0001137983 */ /* 0x000f280000300800 */
[----:B------:R-:W4:Y:S04]  /*1dde0*/  LDL.LU R18, [R1+0x2f0] ;  /* 0x0002f00001127983 */ /* 0x000f280000300800 */
[----:B------:R1:W-:Y:S04]  /*1ddf0*/  LDGSTS.E [R6+0x20f00], desc[UR22][R4.64], P1 ;  /* 0x20f0000004067fae */ /* 0x0003e800089a1016 */
[----:B------:R-:W4:Y:S04]  /*1de00*/  LDL.LU R17, [R1+0x32c] ;  /* 0x00032c0001117983 */ /* 0x000f280000300800 */
[----:B---3--:R-:W3:Y:S01]  /*1de10*/  LDL.LU R16, [R1+0x330] ;  /* 0x0003300001107983 */ /* 0x008ee20000300800 */
[----:B-1----:R-:W-:-:S02]  /*1de20*/  IMAD.MOV.U32 R4, RZ, RZ, R14 ;  /* 0x000000ffff047224 */ /* 0x002fc400078e000e */
[----:B------:R-:W-:Y:S01]  /*1de30*/  IMAD.MOV.U32 R5, RZ, RZ, R15 ;  /* 0x000000ffff057224 */ /* 0x000fe200078e000f */
[----:B------:R-:W3:Y:S04]  /*1de40*/  LDL.LU R14, [R1+0x370] ;  /* 0x00037000010e7983 */ /* 0x000ee80000300800 */
[----:B------:R1:W-:Y:S02]  /*1de50*/  LDGSTS.E [R6+0x21300], desc[UR22][R4.64], P1 ;  /* 0x2130000004067fae */ /* 0x0003e400089a1016 */
[----:B-1----:R-:W-:Y:S02]  /*1de60*/  IMAD.MOV.U32 R4, RZ, RZ, R12 ;  /* 0x000000ffff047224 */ /* 0x002fe400078e000c */
[----:B-----5:R-:W5:Y:S01]  /*1de70*/  LDL.LU R12, [R1+0x3b0] ;  /* 0x0003b000010c7983 */ /* 0x020f620000300800 */
[----:B------:R-:W-:-:S05]  /*1de80*/  IMAD.MOV.U32 R5, RZ, RZ, R13 ;  /* 0x000000ffff057224 */ /* 0x000fca00078e000d */
[----:B------:R1:W-:Y:S01]  /*1de90*/  LDGSTS.E [R6+0x21700], desc[UR22][R4.64], P1 ;  /* 0x2170000004067fae */ /* 0x0003e200089a1016 */
[-C--:B------:R-:W-:Y:S02]  /*1dea0*/  IADD3 R10, P4, PT, R10, R135.reuse, RZ ;  /* 0x000000870a0a7210 */ /* 0x080fe40007f9e0ff */
[----:B------:R-:W-:-:S03]  /*1deb0*/  IADD3 R8, P5, PT, R8, R135, RZ ;  /* 0x0000008708087210 */ /* 0x000fc60007fbe0ff */
[----:B------:R-:W-:Y:S01]  /*1dec0*/  STL [R1+0x3e8], R10 ;  /* 0x0003e80a01007387 */ /* 0x000fe20000100800 */
[----:B-1----:R-:W-:Y:S02]  /*1ded0*/  IMAD.MOV.U32 R4, RZ, RZ, R10 ;  /* 0x000000ffff047224 */ /* 0x002fe400078e000a */
[--C-:B------:R-:W-:Y:S02]  /*1dee0*/  IMAD.X R11, R11, 0x1, R134.reuse, P4 ;  /* 0x000000010b0b7824 */ /* 0x100fe400020e0686 */
[----:B------:R-:W-:-:S03]  /*1def0*/  IMAD.X R9, R9, 0x1, R134, P5 ;  /* 0x0000000109097824 */ /* 0x000fc600028e0686 */
[----:B------:R1:W-:Y:S04]  /*1df00*/  STL [R1+0x3e4], R11 ;  /* 0x0003e40b01007387 */ /* 0x0003e80000100800 */
[----:B------:R-:W-:Y:S04]  /*1df10*/  STL [R1+0x428], R8 ;  /* 0x0004280801007387 */ /* 0x000fe80000100800 */
[----:B------:R-:W5:Y:S01]  /*1df20*/  LDL.LU R15, [R1+0x36c] ;  /* 0x00036c00010f7983 */ /* 0x000f620000300800 */
[----:B------:R-:W-:-:S03]  /*1df30*/  IMAD.MOV.U32 R5, RZ, RZ, R11 ;  /* 0x000000ffff057224 */ /* 0x000fc600078e000b */
[----:B------:R1:W-:Y:S04]  /*1df40*/  STL [R1+0x424], R9 ;  /* 0x0004240901007387 */ /* 0x0003e80000100800 */
[----:B------:R-:W5:Y:S04]  /*1df50*/  LDL.LU R13, [R1+0x3ac] ;  /* 0x0003ac00010d7983 */ /* 0x000f680000300800 */
[----:B-1----:R-:W5:Y:S04]  /*1df60*/  LDL.LU R11, [R1+0x3ec] ;  /* 0x0003ec00010b7983 */ /* 0x002f680000300800 */
[----:B------:R-:W5:Y:S04]  /*1df70*/  LDL.LU R10, [R1+0x3f0] ;  /* 0x0003f000010a7983 */ /* 0x000f680000300800 */
[----:B------:R1:W-:Y:S02]  /*1df80*/  LDGSTS.E [R6+0x21b00], desc[UR22][R4.64], P1 ;  /* 0x21b0000004067fae */ /* 0x0003e400089a1016 */
[----:B-1----:R-:W-:-:S02]  /*1df90*/  IMAD.MOV.U32 R5, RZ, RZ, R9 ;  /* 0x000000ffff057224 */ /* 0x002fc400078e0009 */
[----:B------:R-:W-:Y:S01]  /*1dfa0*/  IMAD.MOV.U32 R4, RZ, RZ, R8 ;  /* 0x000000ffff047224 */ /* 0x000fe200078e0008 */
[----:B------:R-:W5:Y:S04]  /*1dfb0*/  LDL.LU R9, [R1+0x42c] ;  /* 0x00042c0001097983 */ /* 0x000f680000300800 */
[----:B------:R-:W5:Y:S01]  /*1dfc0*/  LDL.LU R8, [R1+0x430] ;  /* 0x0004300001087983 */ /* 0x000f620000300800 */
[-C--:B--2---:R-:W-:Y:S02]  /*1dfd0*/  IADD3 R7, P4, PT, R7, R135.reuse, RZ ;  /* 0x0000008707077210 */ /* 0x084fe40007f9e0ff */
[----:B------:R-:W-:Y:S01]  /*1dfe0*/  IADD3 R20, P5, PT, R20, R135, RZ ;  /* 0x0000008714147210 */ /* 0x000fe20007fbe0ff */
[----:B------:R1:W-:Y:S01]  /*1dff0*/  LDGSTS.E [R6+0x21f00], desc[UR22][R4.64], P1 ;  /* 0x21f0000004067fae */ /* 0x0003e200089a1016 */
[----:B----4-:R-:W-:-:S03]  /*1e000*/  IADD3.X R22, PT, PT, R22, R134, RZ, P4, !PT ;  /* 0x0000008616167210 */ /* 0x010fc600027fe4ff */
[----:B------:R2:W-:Y:S04]  /*1e010*/  STL [R1+0x270], R7 ;  /* 0x0002700701007387 */ /* 0x0005e80000100800 */
[----:B------:R4:W-:Y:S04]  /*1e020*/  STL [R1+0x2b0], R20 ;  /* 0x0002b01401007387 */ /* 0x0009e80000100800 */
[----:B------:R4:W-:Y:S01]  /*1e030*/  STL [R1+0x26c], R22 ;  /* 0x00026c1601007387 */ /* 0x0009e20000100800 */
[----:B-1----:R-:W-:-:S03]  /*1e040*/  IMAD.MOV.U32 R4, RZ, RZ, R7 ;  /* 0x000000ffff047224 */ /* 0x002fc600078e0007 */
[----:B--2---:R-:W2:Y:S01]  /*1e050*/  LDL R7, [R1+0x434] ;  /* 0x0004340001077983 */ /* 0x004ea20000100800 */
[----:B------:R-:W-:Y:S01]  /*1e060*/  LOP3.LUT R6, R3, 0x70, RZ, 0x3c, !PT ;  /* 0x0000007003067812 */ /* 0x000fe200078e3cff */
[----:B------:R-:W-:-:S04]  /*1e070*/  IMAD.MOV.U32 R5, RZ, RZ, R22 ;  /* 0x000000ffff057224 */ /* 0x000fc800078e0016 */
[----:B------:R-:W-:-:S05]  /*1e080*/  VIADD R6, R6, UR14 ;  /* 0x0000000e06067c36 */ /* 0x000fca0008000000 */
[----:B------:R1:W-:Y:S01]  /*1e090*/  LDGSTS.E [R6+0x20380], desc[UR22][R4.64], P1 ;  /* 0x2038000004067fae */ /* 0x0003e200089a1016 */
[----:B------:R-:W-:Y:S02]  /*1e0a0*/  IMAD.X R21, R21, 0x1, R134, P5 ;  /* 0x0000000115157824 */ /* 0x000fe400028e0686 */
[----:B-1----:R-:W-:Y:S02]  /*1e0b0*/  IMAD.MOV.U32 R4, RZ, RZ, R20 ;  /* 0x000000ffff047224 */ /* 0x002fe400078e0014 */
[----:B------:R-:W-:Y:S01]  /*1e0c0*/  IMAD.MOV.U32 R5, RZ, RZ, R21 ;  /* 0x000000ffff057224 */ /* 0x000fe200078e0015 */
[----:B------:R-:W-:-:S04]  /*1e0d0*/  IADD3 R18, P4, PT, R18, R135, RZ ;  /* 0x0000008712127210 */ /* 0x000fc80007f9e0ff */
[----:B------:R1:W-:Y:S01]  /*1e0e0*/  LDGSTS.E [R6+0x20780], desc[UR22][R4.64], P1 ;  /* 0x2078000004067fae */ /* 0x0003e200089a1016 */
[----:B------:R-:W-:Y:S01]  /*1e0f0*/  IMAD.X R19, R19, 0x1, R134, P4 ;  /* 0x0000000113137824 */ /* 0x000fe200020e0686 */
[-C--:B---3--:R-:W-:Y:S01]  /*1e100*/  IADD3 R16, P5, PT, R16, R135.reuse, RZ ;  /* 0x0000008710107210 */ /* 0x088fe20007fbe0ff */
[----:B-1----:R-:W-:Y:S02]  /*1e110*/  IMAD.MOV.U32 R4, RZ, RZ, R18 ;  /* 0x000000ffff047224 */ /* 0x002fe400078e0012 */
[----:B------:R-:W-:Y:S02]  /*1e120*/  IMAD.MOV.U32 R5, RZ, RZ, R19 ;  /* 0x000000ffff057224 */ /* 0x000fe400078e0013 */
[----:B------:R-:W-:Y:S01]  /*1e130*/  IMAD.X R17, R17, 0x1, R134, P5 ;  /* 0x0000000111117824 */ /* 0x000fe200028e0686 */
[----:B------:R-:W-:Y:S02]  /*1e140*/  IADD3 R14, P4, PT, R14, R135, RZ ;  /* 0x000000870e0e7210 */ /* 0x000fe40007f9e0ff */
[----:B------:R1:W-:Y:S02]  /*1e150*/  LDGSTS.E [R6+0x20b80], desc[UR22][R4.64], P1 ;  /* 0x20b8000004067fae */ /* 0x0003e400089a1016 */
[----:B-1----:R-:W-:-:S02]  /*1e160*/  IMAD.MOV.U32 R4, RZ, RZ, R16 ;  /* 0x000000ffff047224 */ /* 0x002fc400078e0010 */
[----:B------:R-:W-:Y:S01]  /*1e170*/  IMAD.MOV.U32 R5, RZ, RZ, R17 ;  /* 0x000000ffff057224 */ /* 0x000fe200078e0011 */
[----:B-----5:R-:W-:-:S04]  /*1e180*/  IADD3 R12, P5, PT, R12, R135, RZ ;  /* 0x000000870c0c7210 */ /* 0x020fc80007fbe0ff */
[----:B------:R1:W-:Y:S04]  /*1e190*/  LDGSTS.E [R6+0x20f80], desc[UR22][R4.64], P1 ;  /* 0x20f8000004067fae */ /* 0x0003e800089a1016 */
[----:B------:R4:W-:Y:S01]  /*1e1a0*/  STL [R1+0x2ac], R21 ;  /* 0x0002ac1501007387 */ /* 0x0009e20000100800 */
[----:B-1----:R-:W-:-:S03]  /*1e1b0*/  IMAD.MOV.U32 R4, RZ, RZ, R14 ;  /* 0x000000ffff047224 */ /* 0x002fc600078e000e */
[----:B------:R4:W-:Y:S04]  /*1e1c0*/  STL [R1+0x2f0], R18 ;  /* 0x0002f01201007387 */ /* 0x0009e80000100800 */
[----:B------:R4:W-:Y:S04]  /*1e1d0*/  STL [R1+0x2ec], R19 ;  /* 0x0002ec1301007387 */ /* 0x0009e80000100800 */
[----:B------:R4:W-:Y:S04]  /*1e1e0*/  STL [R1+0x330], R16 ;  /* 0x0003301001007387 */ /* 0x0009e80000100800 */
[----:B------:R4:W-:Y:S04]  /*1e1f0*/  STL [R1+0x32c], R17 ;  /* 0x00032c1101007387 */ /* 0x0009e80000100800 */
[----:B------:R4:W-:Y:S01]  /*1e200*/  STL [R1+0x370], R14 ;  /* 0x0003700e01007387 */ /* 0x0009e20000100800 */
[----:B------:R-:W-:-:S04]  /*1e210*/  UIADD3 UR12, UPT, UPT, UR12, 0x1, URZ ;  /* 0x000000010c0c7890 */ /* 0x000fc8000fffe0ff */
[----:B------:R-:W-:-:S04]  /*1e220*/  UISETP.GT.AND UP1, UPT, UR12, 0x1, UPT ;  /* 0x000000010c00788c */ /* 0x000fc8000bf24270 */
[----:B------:R-:W-:Y:S02]  /*1e230*/  USEL UR14, URZ, 0x1, !UP1 ;  /* 0x00000001ff0e7887 */ /* 0x000fe4000c800000 */
[----:B------:R-:W-:Y:S02]  /*1e240*/  USEL UR12, UR12, URZ, !UP1 ;  /* 0x000000ff0c0c7287 */ /* 0x000fe4000c800000 */
[----:B------:R-:W-:Y:S01]  /*1e250*/  ULOP3.LUT UR14, UR4, UR14, URZ, 0x3c, !UPT ;  /* 0x0000000e040e7292 */ /* 0x000fe2000f8e3cff */
[----:B------:R-:W-:-:S04]  /*1e260*/  IMAD.X R15, R15, 0x1, R134, P4 ;  /* 0x000000010f0f7824 */ /* 0x000fc800020e0686 */
[----:B------:R-:W-:Y:S02]  /*1e270*/  IMAD.MOV.U32 R5, RZ, RZ, R15 ;  /* 0x000000ffff057224 */ /* 0x000fe400078e000f */
[----:B------:R-:W-:-:S03]  /*1e280*/  IMAD.X R13, R13, 0x1, R134, P5 ;  /* 0x000000010d0d7824 */ /* 0x000fc600028e0686 */
[----:B------:R1:W-:Y:S01]  /*1e290*/  LDGSTS.E [R6+0x21380], desc[UR22][R4.64], P1 ;  /* 0x2138000004067fae */ /* 0x0003e200089a1016 */
[-C--:B------:R-:W-:Y:S01]  /*1e2a0*/  IADD3 R10, P4, PT, R10, R135.reuse, RZ ;  /* 0x000000870a0a7210 */ /* 0x080fe20007f9e0ff */
[----:B-1----:R-:W-:Y:S02]  /*1e2b0*/  IMAD.MOV.U32 R4, RZ, RZ, R12 ;  /* 0x000000ffff047224 */ /* 0x002fe400078e000c */
[----:B------:R-:W-:Y:S02]  /*1e2c0*/  IMAD.MOV.U32 R5, RZ, RZ, R13 ;  /* 0x000000ffff057224 */ /* 0x000fe400078e000d */
[----:B------:R-:W-:Y:S01]  /*1e2d0*/  IMAD.X R11, R11, 0x1, R134, P4 ;  /* 0x000000010b0b7824 */ /* 0x000fe200020e0686 */
[----:B------:R4:W-:Y:S04]  /*1e2e0*/  STL [R1+0x36c], R15 ;  /* 0x00036c0f01007387 */ /* 0x0009e80000100800 */
[----:B------:R1:W-:Y:S04]  /*1e2f0*/  LDGSTS.E [R6+0x21780], desc[UR22][R4.64], P1 ;  /* 0x2178000004067fae */ /* 0x0003e800089a1016 */
[----:B------:R4:W-:Y:S01]  /*1e300*/  STL [R1+0x3b0], R12 ;  /* 0x0003b00c01007387 */ /* 0x0009e20000100800 */
[----:B------:R-:W-:-:S02]  /*1e310*/  IADD3 R8, P5, PT, R8, R135, RZ ;  /* 0x0000008708087210 */ /* 0x000fc40007fbe0ff */
[----:B-1----:R-:W-:Y:S01]  /*1e320*/  MOV R4, R10 ;  /* 0x0000000a00047202 */ /* 0x002fe20000000f00 */
[----:B------:R-:W-:Y:S01]  /*1e330*/  IMAD.MOV.U32 R5, RZ, RZ, R11 ;  /* 0x000000ffff057224 */ /* 0x000fe200078e000b */
[----:B------:R4:W-:Y:S01]  /*1e340*/  STL [R1+0x3ac], R13 ;  /* 0x0003ac0d01007387 */ /* 0x0009e20000100800 */
[----:B------:R-:W-:-:S03]  /*1e350*/  IMAD.X R9, R9, 0x1, R134, P5 ;  /* 0x0000000109097824 */ /* 0x000fc600028e0686 */
[----:B------:R4:W-:Y:S04]  /*1e360*/  STL [R1+0x3f0], R10 ;  /* 0x0003f00a01007387 */ /* 0x0009e80000100800 */
[----:B------:R4:W-:Y:S04]  /*1e370*/  STL [R1+0x3ec], R11 ;  /* 0x0003ec0b01007387 */ /* 0x0009e80000100800 */
[----:B------:R1:W-:Y:S04]  /*1e380*/  LDGSTS.E [R6+0x21b80], desc[UR22][R4.64], P1 ;  /* 0x21b8000004067fae */ /* 0x0003e800089a1016 */
[----:B------:R4:W-:Y:S04]  /*1e390*/  STL [R1+0x430], R8 ;  /* 0x0004300801007387 */ /* 0x0009e80000100800 */
[----:B------:R4:W-:Y:S01]  /*1e3a0*/  STL [R1+0x42c], R9 ;  /* 0x00042c0901007387 */ /* 0x0009e20000100800 */
[----:B-1----:R-:W-:-:S02]  /*1e3b0*/  IMAD.MOV.U32 R4, RZ, RZ, R8 ;  /* 0x000000ffff047224 */ /* 0x002fc400078e0008 */
[----:B------:R-:W-:-:S05]  /*1e3c0*/  IMAD.MOV.U32 R5, RZ, RZ, R9 ;  /* 0x000000ffff057224 */ /* 0x000fca00078e0009 */
[----:B------:R1:W-:Y:S01]  /*1e3d0*/  LDGSTS.E [R6+0x21f80], desc[UR22][R4.64], P1 ;  /* 0x21f8000004067fae */ /* 0x0003e200089a1016 */
[----:B--2---:R-:W-:-:S03]  /*1e3e0*/  ISETP.NE.U32.AND P1, PT, R250, R7, PT ;  /* 0x00000007fa00720c */ /* 0x004fc60003f25070 */
[----:B------:R-:W0:Y:S01]  /*1e3f0*/  LDGDEPBAR ;  /* 0x00000000000079af */ /* 0x000e220000000000 */
[----:B------:R-:W-:Y:S02]  /*1e400*/  VIADD R250, R250, 0x1 ;  /* 0x00000001fafa7836 */ /* 0x000fe40000000000 */
[----:B-1----:R-:W-:-:S07]  /*1e410*/  IMAD.U32 R4, RZ, RZ, UR4 ;  /* 0x00000004ff047e24 */ /* 0x002fce000f8e00ff */
[----:B----4-:R-:W-:Y:S05]  /*1e420*/  @P1 BRA `(.L_x_17) ;  /* 0xffffff7400601947 */ /* 0x010fea000383ffff */
.L_x_14:
[----:B------:R-:W2:Y:S01]  /*1e430*/  LDL.LU R8, [R1+0x658] ;  /* 0x0006580001087983 */ /* 0x000ea20000300800 */
[----:B------:R-:W1:Y:S01]  /*1e440*/  LDCU UR5, c[0x0][0x3b8] ;  /* 0x00007700ff0577ac */ /* 0x000e620008000800 */
[C---:B------:R-:W-:Y:S02]  /*1e450*/  VIADD R2, R133.reuse, 0x3 ;  /* 0x0000000385027836 */ /* 0x040fe40000000000 */
[C---:B------:R-:W-:Y:S01]  /*1e460*/  VIADD R6, R133.reuse, 0x1 ;  /* 0x0000000185067836 */ /* 0x040fe20000000000 */
[----:B------:R-:W2:Y:S01]  /*1e470*/  LDCU.128 UR12, c[0x0][0x390] ;  /* 0x00007200ff0c77ac */ /* 0x000ea20008000c00 */
[C---:B------:R-:W-:Y:S02]  /*1e480*/  VIADD R4, R133.reuse, 0x2 ;  /* 0x0000000285047836 */ /* 0x040fe40000000000 */
[C---:B------:R-:W-:Y:S01]  /*1e490*/  VIADD R196, R133.reuse, 0x4 ;  /* 0x0000000485c47836 */ /* 0x040fe20000000000 */
[----:B------:R-:W3:Y:S01]  /*1e4a0*/  LDCU UR6, c[0x0][0x3b4] ;  /* 0x00007680ff0677ac */ /* 0x000ee20008000800 */
[----:B-1----:R-:W-:-:S04]  /*1e4b0*/  IMAD R3, R133, UR5, RZ ;  /* 0x0000000585037c24 */ /* 0x002fc8000f8e02ff */
[----:B------:R-:W-:-:S04]  /*1e4c0*/  VIADD R5, R3, UR5 ;  /* 0x0000000503057c36 */ /* 0x000fc80008000000 */
[----:B------:R-:W-:-:S04]  /*1e4d0*/  VIADD R7, R5, UR5 ;  /* 0x0000000505077c36 */ /* 0x000fc80008000000 */
[----:B------:R-:W-:-:S04]  /*1e4e0*/  VIADD R9, R7, UR5 ;  /* 0x0000000507097c36 */ /* 0x000fc80008000000 */
[----:B------:R-:W-:-:S04]  /*1e4f0*/  VIADD R11, R9, UR5 ;  /* 0x00000005090b7c36 */ /* 0x000fc80008000000 */
[----:B------:R-:W-:-:S04]  /*1e500*/  VIADD R145, R11, UR5 ;  /* 0x000000050b917c36 */ /* 0x000fc80008000000 */
[----:B------:R-:W-:-:S04]  /*1e510*/  VIADD R147, R145, UR5 ;  /* 0x0000000591937c36 */ /* 0x000fc80008000000 */
[----:B------:R-:W-:-:S04]  /*1e520*/  VIADD R149, R147, UR5 ;  /* 0x0000000593957c36 */ /* 0x000fc80008000000 */
[----:B------:R-:W-:Y:S01]  /*1e530*/  VIADD R151, R149, UR5 ;  /* 0x0000000595977c36 */ /* 0x000fe20008000000 */
[C---:B--2---:R-:W-:Y:S01]  /*1e540*/  ISETP.GE.AND P0, PT, R8.reuse, UR14, PT ;  /* 0x0000000e08007c0c */ /* 0x044fe2000bf06270 */
[----:B---3--:R-:W-:-:S03]  /*1e550*/  IMAD R0, R8, UR6, RZ ;  /* 0x0000000608007c24 */ /* 0x008fc6000f8e02ff */
[----:B------:R-:W-:Y:S02]  /*1e560*/  ISETP.LT.AND P4, PT, R2, UR15, !P0 ;  /* 0x0000000f02007c0c */ /* 0x000fe4000c781270 */
[----:B------:R-:W-:Y:S02]  /*1e570*/  ISETP.LT.AND P1, PT, R6, UR15, !P0 ;  /* 0x0000000f06007c0c */ /* 0x000fe4000c721270 */
[----:B------:R-:W-:Y:S02]  /*1e580*/  ISETP.LT.AND P5, PT, R4, UR15, !P0 ;  /* 0x0000000f04007c0c */ /* 0x000fe4000c7a1270 */
[----:B------:R-:W-:Y:S01]  /*1e590*/  LEA R2, P6, R0, UR12, 0x2 ;  /* 0x0000000c00027c11 */ /* 0x000fe2000f8c10ff */
[----:B------:R-:W-:-:S12]  /*1e5a0*/  @!P3 BRA `(.L_x_18) ;  /* 0x000000000010b947 */ /* 0x000fd80003800000 */
[----:B------:R-:W-:-:S06]  /*1e5b0*/  USHF.L.U32 UR4, UR4, 0x1f, URZ ;  /* 0x0000001f04047899 */ /* 0x000fcc00080006ff */
[----:B------:R-:W-:-:S04]  /*1e5c0*/  IMAD.U32 R4, RZ, RZ, UR4 ;  /* 0x00000004ff047e24 */ /* 0x000fc8000f8e00ff */
[----:B------:R-:W1:Y:S02]  /*1e5d0*/  SYNCS.PHASECHK.TRANS64.TRYWAIT P3, [UR10], R4 ;  /* 0x00000004ff0075a7 */ /* 0x000e64000806110a */
[----:B-1----:R-:W-:Y:S05]  /*1e5e0*/  @!P3 BRA `(.L_x_19) ;  /* 0x000000380080b947 */ /* 0x002fea0003800000 */
.L_x_18:
[----:B------:R-:W-:-:S04]  /*1e5f0*/  DEPBAR.LE SB0, 0x0 ;  /* 0x000080000000791a */ /* 0x000fc80000000000 */
[----:B------:R-:W-:Y:S01]  /*1e600*/  BAR.SYNC.DEFER_BLOCKING 0x0 ;  /* 0x0000000000007b1d */ /* 0x000fe20000010000 */
[----:B------:R-:W-:Y:S01]  /*1e610*/  VIADD R153, R151, UR5 ;  /* 0x0000000597997c36 */ /* 0x000fe20008000000 */
[----:B------:R-:W-:Y:S01]  /*1e620*/  LEA.HI.X.SX32 R0, R0, UR13, 0x2, P6 ;  /* 0x0000000d00007c11 */ /* 0x000fe2000b0f16ff */
[----:B------:R-:W-:Y:S01]  /*1e630*/  VIADD R132, R133, 0x5 ;  /* 0x0000000585847836 */ /* 0x000fe20000000000 */
[-C--:B------:R-:W-:Y:S01]  /*1e640*/  LEA R134, P6, R3, R2.reuse, 0x2 ;  /* 0x0000000203867211 */ /* 0x080fe200078c10ff */
[----:B------:R-:W-:Y:S01]  /*1e650*/  VIADD R155, R153, UR5 ;  /* 0x00000005999b7c36 */ /* 0x000fe20008000000 */
[----:B------:R-:W-:Y:S01]  /*1e660*/  LEA R136, P3, R5, R2, 0x2 ;  /* 0x0000000205887211 */ /* 0x000fe200078610ff */
[----:B------:R-:W1:Y:S01]  /*1e670*/  LDCU UR4, c[0x0][0x39c] ;  /* 0x00007380ff0477ac */ /* 0x000e620008000800 */
[-C--:B------:R-:W-:Y:S02]  /*1e680*/  LEA.HI.X.SX32 R135, R3, R0.reuse, 0x2, P6 ;  /* 0x0000000003877211 */ /* 0x080fe400030f16ff */
[----:B------:R-:W-:Y:S01]  /*1e690*/  IADD3 R3, PT, PT, R155, UR5, RZ ;  /* 0x000000059b037c10 */ /* 0x000fe2000fffe0ff */
[----:B------:R-:W2:Y:S01]  /*1e6a0*/  LDCU UR6, c[0x0][0x39c] ;  /* 0x00007380ff0677ac */ /* 0x000ea20008000800 */
[----:B------:R-:W-:-:S02]  /*1e6b0*/  LEA.HI.X.SX32 R137, R5, R0, 0x2, P3 ;  /* 0x0000000005897211 */ /* 0x000fc400018f16ff */
[-C--:B------:R-:W-:Y:S01]  /*1e6c0*/  LEA R140, P3, R9, R2.reuse, 0x2 ;  /* 0x00000002098c7211 */ /* 0x080fe200078610ff */
[----:B------:R-:W-:Y:S01]  /*1e6d0*/  VIADD R157, R3, UR5 ;  /* 0x00000005039d7c36 */ /* 0x000fe20008000000 */
[----:B------:R-:W-:Y:S01]  /*1e6e0*/  LEA R138, P6, R7, R2, 0x2 ;  /* 0x00000002078a7211 */ /* 0x000fe200078c10ff */
[----:B------:R-:W3:Y:S01]  /*1e6f0*/  LDCU UR10, c[0x0][0x39c] ;  /* 0x00007380ff0a77ac */ /* 0x000ee20008000800 */
[----:B------:R-:W-:Y:S01]  /*1e700*/  LEA.HI.X.SX32 R141, R9, R0, 0x2, P3 ;  /* 0x00000000098d7211 */ /* 0x000fe200018f16ff */
[----:B------:R-:W-:Y:S01]  /*1e710*/  VIADD R159, R157, UR5 ;  /* 0x000000059d9f7c36 */ /* 0x000fe20008000000 */
[----:B------:R-:W-:Y:S02]  /*1e720*/  LEA R194, P3, R145, R2, 0x2 ;  /* 0x0000000291c27211 */ /* 0x000fe400078610ff */
[-C--:B------:R-:W-:Y:S01]  /*1e730*/  LEA.HI.X.SX32 R139, R7, R0.reuse, 0x2, P6 ;  /* 0x00000000078b7211 */ /* 0x080fe200030f16ff */
[----:B------:R-:W-:Y:S01]  /*1e740*/  VIADD R161, R159, UR5 ;  /* 0x000000059fa17c36 */ /* 0x000fe20008000000 */
[----:B------:R-:W4:Y:S02]  /*1e750*/  @!P2 SYNCS.CCTL.IV [UR7+0x38000] ;  /* 0x03800000ff00a9b1 */ /* 0x000f240008000007 */
[----:B----4-:R-:W-:Y:S01]  /*1e760*/  BAR.SYNC.DEFER_BLOCKING 0x0 ;  /* 0x0000000000007b1d */ /* 0x010fe20000010000 */
[----:B------:R-:W-:Y:S01]  /*1e770*/  LEA.HI.X.SX32 R195, R145, R0, 0x2, P3 ;  /* 0x0000000091c37211 */ /* 0x000fe200018f16ff */
[----:B------:R-:W-:Y:S01]  /*1e780*/  VIADD R163, R161, UR5 ;  /* 0x00000005a1a37c36 */ /* 0x000fe20008000000 */
[----:B------:R-:W-:-:S02]  /*1e790*/  LEA R188, P3, R149, R2, 0x2 ;  /* 0x0000000295bc7211 */ /* 0x000fc400078610ff */
[----:B------:R-:W-:Y:S01]  /*1e7a0*/  ISETP.LT.AND P6, PT, R133, UR15, !P0 ;  /* 0x0000000f85007c0c */ /* 0x000fe2000c7c1270 */
[----:B------:R-:W-:Y:S01]  /*1e7b0*/  VIADD R145, R163, UR5 ;  /* 0x00000005a3917c36 */ /* 0x000fe20008000000 */
[----:B------:R-:W-:Y:S02]  /*1e7c0*/  LEA.HI.X.SX32 R189, R149, R0, 0x2, P3 ;  /* 0x0000000095bd7211 */ /* 0x000fe400018f16ff */
[----:B------:R-:W-:-:S04]  /*1e7d0*/  LEA R186, P3, R153, R2, 0x2 ;  /* 0x0000000299ba7211 */ /* 0x000fc800078610ff */
[----:B------:R-:W-:Y:S02]  /*1e7e0*/  LEA.HI.X.SX32 R187, R153, R0, 0x2, P3 ;  /* 0x0000000099bb7211 */ /* 0x000fe400018f16ff */
[----:B------:R-:W-:-:S04]  /*1e7f0*/  LEA R182, P3, R3, R2, 0x2 ;  /* 0x0000000203b67211 */ /* 0x000fc800078610ff */
[----:B------:R-:W-:Y:S02]  /*1e800*/  LEA.HI.X.SX32 R183, R3, R0, 0x2, P3 ;  /* 0x0000000003b77211 */ /* 0x000fe400018f16ff */
[-C--:B------:R-:W-:Y:S01]  /*1e810*/  LEA R178, P3, R159, R2.reuse, 0x2 ;  /* 0x000000029fb27211 */ /* 0x080fe200078610ff */
[----:B------:R-:W4:Y:S01]  /*1e820*/  @!P2 SYNCS.CCTL.IV [UR7+0x38008] ;  /* 0x03800800ff00a9b1 */ /* 0x000f220008000007 */
[----:B------:R-:W-:Y:S01]  /*1e830*/  LEA R142, P2, R11, R2, 0x2 ;  /* 0x000000020b8e7211 */ /* 0x000fe200078410ff */
[----:B------:R-:W5:Y:S01]  /*1e840*/  LDCU UR7, c[0x0][0x39c] ;  /* 0x00007380ff0777ac */ /* 0x000f620008000800 */
[-C--:B------:R-:W-:Y:S02]  /*1e850*/  LEA.HI.X.SX32 R179, R159, R0.reuse, 0x2, P3 ;  /* 0x000000009fb37211 */ /* 0x080fe400018f16ff */
[----:B------:R-:W-:Y:S02]  /*1e860*/  LEA.HI.X.SX32 R143, R11, R0, 0x2, P2 ;  /* 0x000000000b8f7211 */ /* 0x000fe400010f16ff */
[-C--:B------:R-:W-:Y:S01]  /*1e870*/  LEA R192, P2, R147, R2.reuse, 0x2 ;  /* 0x0000000293c07211 */ /* 0x080fe200078410ff */
[----:B------:R-:W1:Y:S01]  /*1e880*/  LDTM.x128 R4, tmem[UR9] ;  /* 0x00000009000479ee */ /* 0x000e6200083c0000 */
[----:B------:R-:W-:Y:S01]  /*1e890*/  LEA R174, P3, R163, R2, 0x2 ;  /* 0x00000002a3ae7211 */ /* 0x000fe200078610ff */
[----:B------:R-:W-:Y:S01]  /*1e8a0*/  NOP ;  /* 0x0000000000007918 */ /* 0x000fe20000000000 */
[----:B------:R-:W-:Y:S01]  /*1e8b0*/  LEA.HI.X.SX32 R193, R147, R0, 0x2, P2 ;  /* 0x0000000093c17211 */ /* 0x000fe200010f16ff */
[----:B------:R-:W-:Y:S01]  /*1e8c0*/  VIADD R147, R145, UR5 ;  /* 0x0000000591937c36 */ /* 0x000fe20008000000 */
[----:B------:R-:W-:Y:S01]  /*1e8d0*/  LEA R190, P2, R151, R2, 0x2 ;  /* 0x0000000297be7211 */ /* 0x000fe200078410ff */
[----:B------:R-:W1:Y:S01]  /*1e8e0*/  LDCU UR9, c[0x0][0x39c] ;  /* 0x00007380ff0977ac */ /* 0x000e620008000800 */
[-C--:B------:R-:W-:Y:S01]  /*1e8f0*/  LEA.HI.X.SX32 R175, R163, R0.reuse, 0x2, P3 ;  /* 0x00000000a3af7211 */ /* 0x080fe200018f16ff */
[----:B------:R-:W-:Y:S01]  /*1e900*/  VIADD R149, R147, UR5 ;  /* 0x0000000593957c36 */ /* 0x000fe20008000000 */
[----:B------:R-:W-:-:S02]  /*1e910*/  LEA.HI.X.SX32 R191, R151, R0, 0x2, P2 ;  /* 0x0000000097bf7211 */ /* 0x000fc400010f16ff */
[-C--:B------:R-:W-:Y:S01]  /*1e920*/  LEA R184, P2, R155, R2.reuse, 0x2 ;  /* 0x000000029bb87211 */ /* 0x080fe200078410ff */
[----:B------:R-:W-:Y:S01]  /*1e930*/  VIADD R151, R149, UR5 ;  /* 0x0000000595977c36 */ /* 0x000fe20008000000 */
[----:B------:R-:W-:Y:S02]  /*1e940*/  LEA R170, P3, R147, R2, 0x2 ;  /* 0x0000000293aa7211 */ /* 0x000fe400078610ff */
[----:B------:R-:W-:Y:S01]  /*1e950*/  LEA.HI.X.SX32 R185, R155, R0, 0x2, P2 ;  /* 0x000000009bb97211 */ /* 0x000fe200010f16ff */
[----:B------:R-:W-:Y:S01]  /*1e960*/  VIADD R3, R151, UR5 ;  /* 0x0000000597037c36 */ /* 0x000fe20008000000 */
[----:B------:R-:W-:Y:S02]  /*1e970*/  LEA R180, P2, R157, R2, 0x2 ;  /* 0x000000029db47211 */ /* 0x000fe400078410ff */
[-C--:B------:R-:W-:Y:S01]  /*1e980*/  LEA.HI.X.SX32 R171, R147, R0.reuse, 0x2, P3 ;  /* 0x0000000093ab7211 */ /* 0x080fe200018f16ff */
[----:B------:R-:W-:Y:S01]  /*1e990*/  VIADD R153, R3, UR5 ;  /* 0x0000000503997c36 */ /* 0x000fe20008000000 */
[----:B------:R-:W-:-:S02]  /*1e9a0*/  LEA.HI.X.SX32 R181, R157, R0, 0x2, P2 ;  /* 0x000000009db57211 */ /* 0x000fc400010f16ff */
[-C--:B------:R-:W-:Y:S01]  /*1e9b0*/  LEA R176, P2, R161, R2.reuse, 0x2 ;  /* 0x00000002a1b07211 */ /* 0x080fe200078410ff */
[----:B------:R-:W-:Y:S01]  /*1e9c0*/  VIADD R155, R153, UR5 ;  /* 0x00000005999b7c36 */ /* 0x000fe20008000000 */
[----:B------:R-:W-:Y:S01]  /*1e9d0*/  LEA R166, P3, R151, R2, 0x2 ;  /* 0x0000000297a67211 */ /* 0x000fe200078610ff */
[----:B-1----:R1:W-:Y:S01]  /*1e9e0*/  @P6 STG.E desc[UR22][R134.64], R4 ;  /* 0x0000000486006986 */ /* 0x0023e2000c101916 */
[----:B------:R-:W-:Y:S02]  /*1e9f0*/  LEA.HI.X.SX32 R177, R161, R0, 0x2, P2 ;  /* 0x00000000a1b17211 */ /* 0x000fe400010f16ff */
[----:B------:R-:W-:Y:S01]  /*1ea00*/  LEA R172, P2, R145, R2, 0x2 ;  /* 0x0000000291ac7211 */ /* 0x000fe200078410ff */
[----:B------:R2:W-:Y:S01]  /*1ea10*/  @P1 STG.E desc[UR22][R136.64], R5 ;  /* 0x0000000588001986 */ /* 0x0005e2000c101916 */
[-C--:B------:R-:W-:Y:S02]  /*1ea20*/  LEA.HI.X.SX32 R167, R151, R0.reuse, 0x2, P3 ;  /* 0x0000000097a77211 */ /* 0x080fe400018f16ff */
[----:B------:R-:W-:Y:S01]  /*1ea30*/  LEA.HI.X.SX32 R173, R145, R0, 0x2, P2 ;  /* 0x0000000091ad7211 */ /* 0x000fe200010f16ff */
[----:B------:R-:W-:Y:S01]  /*1ea40*/  VIADD R145, R155, UR5 ;  /* 0x000000059b917c36 */ /* 0x000fe20008000000 */
[-C--:B------:R-:W-:Y:S01]  /*1ea50*/  LEA R168, P2, R149, R2.reuse, 0x2 ;  /* 0x0000000295a87211 */ /* 0x080fe200078410ff */
[----:B------:R-:W-:Y:S01]  /*1ea60*/  @P5 STG.E desc[UR22][R138.64], R6 ;  /* 0x000000068a005986 */ /* 0x000fe2000c101916 */
[----:B------:R-:W-:Y:S01]  /*1ea70*/  LEA R162, P3, R153, R2, 0x2 ;  /* 0x0000000299a27211 */ /* 0x000fe200078610ff */
[----:B------:R-:W-:Y:S01]  /*1ea80*/  VIADD R147, R145, UR5 ;  /* 0x0000000591937c36 */ /* 0x000fe20008000000 */
[----:B------:R-:W-:Y:S01]  /*1ea90*/  LEA.HI.X.SX32 R169, R149, R0, 0x2, P2 ;  /* 0x0000000095a97211 */ /* 0x000fe200010f16ff */
[----:B-1----:R-:W-:Y:S01]  /*1eaa0*/  VIADD R4, R133, 0xc ;  /* 0x0000000c85047836 */ /* 0x002fe20000000000 */
[----:B------:R-:W-:Y:S01]  /*1eab0*/  LEA R164, P2, R3, R2, 0x2 ;  /* 0x0000000203a47211 */ /* 0x000fe200078410ff */
[----:B------:R-:W-:Y:S01]  /*1eac0*/  VIADD R149, R147, UR5 ;  /* 0x0000000593957c36 */ /* 0x000fe20008000000 */
[-C--:B------:R-:W-:Y:S01]  /*1ead0*/  LEA.HI.X.SX32 R163, R153, R0.reuse, 0x2, P3 ;  /* 0x0000000099a37211 */ /* 0x080fe200018f16ff */
[----:B------:R1:W-:Y:S01]  /*1eae0*/  @P4 STG.E desc[UR22][R140.64], R7 ;  /* 0x000000078c004986 */ /* 0x0003e2000c101916 */
[----:B------:R-:W-:Y:S01]  /*1eaf0*/  LEA.HI.X.SX32 R165, R3, R0, 0x2, P2 ;  /* 0x0000000003a57211 */ /* 0x000fe200010f16ff */
[----:B------:R-:W-:Y:S01]  /*1eb00*/  VIADD R3, R149, UR5 ;  /* 0x0000000595037c36 */ /* 0x000fe20008000000 */
[-C--:B------:R-:W-:Y:S01]  /*1eb10*/  LEA R158, P2, R155, R2.reuse, 0x2 ;  /* 0x000000029b9e7211 */ /* 0x080fe200078410ff */
[----:B--2---:R-:W-:Y:S01]  /*1eb20*/  VIADD R5, R133, 0xb ;  /* 0x0000000b85057836 */ /* 0x004fe20000000000 */
[----:B------:R-:W-:Y:S01]  /*1eb30*/  LEA R160, P3, R145, R2, 0x2 ;  /* 0x0000000291a07211 */ /* 0x000fe200078610ff */
[----:B------:R-:W-:Y:S01]  /*1eb40*/  VIADD R151, R3, UR5 ;  /* 0x0000000503977c36 */ /* 0x000fe20008000000 */
[----:B------:R-:W-:-:S02]  /*1eb50*/  LEA.HI.X.SX32 R159, R155, R0, 0x2, P2 ;  /* 0x000000009b9f7211 */ /* 0x000fc400010f16ff */
[----:B------:R-:W-:Y:S02]  /*1eb60*/  LEA R156, P2, R147, R2, 0x2 ;  /* 0x00000002939c7211 */ /* 0x000fe400078410ff */
[----:B------:R-:W-:Y:S01]  /*1eb70*/  LEA.HI.X.SX32 R161, R145, R0, 0x2, P3 ;  /* 0x0000000091a17211 */ /* 0x000fe200018f16ff */
[----:B------:R-:W-:Y:S01]  /*1eb80*/  VIADD R145, R151, UR5 ;  /* 0x0000000597917c36 */ /* 0x000fe20008000000 */
[----:B------:R-:W-:Y:S01]  /*1eb90*/  LEA R152, P3, R149, R2, 0x2 ;  /* 0x0000000295987211 */ /* 0x000fe200078610ff */
[----:B-1----:R-:W-:Y:S01]  /*1eba0*/  VIADD R7, R133, 0x23 ;  /* 0x0000002385077836 */ /* 0x002fe20000000000 */
[----:B------:R-:W-:Y:S01]  /*1ebb0*/  LEA.HI.X.SX32 R157, R147, R0, 0x2, P2 ;  /* 0x00000000939d7211 */ /* 0x000fe200010f16ff */
[----:B------:R-:W-:Y:S01]  /*1ebc0*/  VIADD R147, R145, UR5 ;  /* 0x0000000591937c36 */ /* 0x000fe20008000000 */
[----:B------:R-:W-:Y:S02]  /*1ebd0*/  LEA R154, P2, R3, R2, 0x2 ;  /* 0x00000002039a7211 */ /* 0x000fe400078410ff */
[----:B------:R-:W-:-:S02]  /*1ebe0*/  LEA.HI.X.SX32 R153, R149, R0, 0x2, P3 ;  /* 0x0000000095997211 */ /* 0x000fc400018f16ff */
[----:B------:R-:W-:Y:S02]  /*1ebf0*/  LEA R148, P3, R151, R2, 0x2 ;  /* 0x0000000297947211 */ /* 0x000fe400078610ff */
[----:B------:R-:W-:Y:S01]  /*1ec00*/  LEA.HI.X.SX32 R155, R3, R0, 0x2, P2 ;  /* 0x00000000039b7211 */ /* 0x000fe200010f16ff */
[----:B------:R-:W-:Y:S01]  /*1ec10*/  VIADD R3, R147, UR5 ;  /* 0x0000000593037c36 */ /* 0x000fe20008000000 */
[----:B------:R-:W-:Y:S02]  /*1ec20*/  LEA R150, P2, R145, R2, 0x2 ;  /* 0x0000000291967211 */ /* 0x000fe400078410ff */
[-C--:B------:R-:W-:Y:S02]  /*1ec30*/  LEA.HI.X.SX32 R149, R151, R0.reuse, 0x2, P3 ;  /* 0x0000000097957211 */ /* 0x080fe400018f16ff */
[----:B------:R-:W-:Y:S02]  /*1ec40*/  LEA.HI.X.SX32 R151, R145, R0, 0x2, P2 ;  /* 0x0000000091977211 */ /* 0x000fe400010f16ff */
[----:B------:R-:W-:-:S02]  /*1ec50*/  LEA R144, P2, R3, R2, 0x2 ;  /* 0x0000000203907211 */ /* 0x000fc400078410ff */
[----:B------:R-:W-:Y:S02]  /*1ec60*/  LEA R146, P3, R147, R2, 0x2 ;  /* 0x0000000293927211 */ /* 0x000fe400078610ff */
[CC--:B------:R-:W-:Y:S01]  /*1ec70*/  LEA.HI.X.SX32 R145, R3.reuse, R0.reuse, 0x2, P2 ;  /* 0x0000000003917211 */ /* 0x0c0fe200010f16ff */
[----:B------:R-:W-:Y:S01]  /*1ec80*/  VIADD R3, R3, UR5 ;  /* 0x0000000503037c36 */ /* 0x000fe20008000000 */
[----:B------:R-:W-:Y:S02]  /*1ec90*/  ISETP.LT.AND P2, PT, R132, UR15, !P0 ;  /* 0x0000000f84007c0c */ /* 0x000fe4000c741270 */
[----:B------:R-:W-:Y:S02]  /*1eca0*/  IADD3 R132, PT, PT, R133, 0x6, RZ ;  /* 0x0000000685847810 */ /* 0x000fe40007ffe0ff */
[----:B------:R-:W-:Y:S02]  /*1ecb0*/  LEA.HI.X.SX32 R147, R147, R0, 0x2, P3 ;  /* 0x0000000093937211 */ /* 0x000fe400018f16ff */
[----:B------:R-:W-:Y:S01]  /*1ecc0*/  ISETP.LT.AND P3, PT, R196, UR15, !P0 ;  /* 0x0000000fc4007c0c */ /* 0x000fe2000c761270 */
[C---:B------:R-:W-:Y:S01]  /*1ecd0*/  VIADD R196, R133.reuse, 0x7 ;  /* 0x0000000785c47836 */ /* 0x040fe20000000000 */
[----:B------:R-:W-:Y:S01]  /*1ece0*/  ISETP.LT.AND P6, PT, R132, UR15, !P0 ;  /* 0x0000000f84007c0c */ /* 0x000fe2000c7c1270 */
[----:B------:R-:W-:-:S03]  /*1ecf0*/  VIADD R132, R133, 0x8 ;  /* 0x0000000885847836 */ /* 0x000fc60000000000 */
[----:B------:R-:W-:Y:S01]  /*1ed00*/  ISETP.LT.AND P1, PT, R196, UR15, !P0 ;  /* 0x0000000fc4007c0c */ /* 0x000fe2000c721270 */
[C---:B------:R-:W-:Y:S01]  /*1ed10*/  VIADD R196, R133.reuse, 0x9 ;  /* 0x0000000985c47836 */ /* 0x040fe20000000000 */
[----:B------:R-:W-:Y:S01]  /*1ed20*/  ISETP.LT.AND P5, PT, R132, UR15, !P0 ;  /* 0x0000000f84007c0c */ /* 0x000fe2000c7a1270 */
[----:B------:R-:W-:-:S03]  /*1ed30*/  VIADD R132, R133, 0xa ;  /* 0x0000000a85847836 */ /* 0x000fc60000000000 */
[----:B------:R-:W-:Y:S01]  /*1ed40*/  ISETP.LT.AND P4, PT, R196, UR15, !P0 ;  /* 0x0000000fc4007c0c */ /* 0x000fe2000c781270 */
[----:B------:R-:W-:Y:S01]  /*1ed50*/  @P3 STG.E desc[UR22][R142.64], R8 ;  /* 0x000000088e003986 */ /* 0x000fe2000c101916 */
[----:B------:R-:W-:-:S03]  /*1ed60*/  ISETP.LT.AND P3, PT, R132, UR15, !P0 ;  /* 0x0000000f84007c0c */ /* 0x000fc6000c761270 */
[----:B------:R1:W-:Y:S01]  /*1ed70*/  @P2 STG.E desc[UR22][R194.64], R9 ;  /* 0x00000009c2002986 */ /* 0x0003e2000c101916 */
[----:B------:R-:W-:Y:S01]  /*1ed80*/  ISETP.LT.AND P2, PT, R5, UR15, !P0 ;  /* 0x0000000f05007c0c */ /* 0x000fe2000c741270 */
[C---:B------:R-:W-:Y:S02]  /*1ed90*/  VIADD R5, R133.reuse, 0xd ;  /* 0x0000000d85057836 */ /* 0x040fe40000000000 */
[----:B------:R2:W-:Y:S01]  /*1eda0*/  @P6 STG.E desc[UR22][R192.64], R10 ;  /* 0x0000000ac0006986 */ /* 0x0005e2000c101916 */
[----:B------:R-:W-:Y:S01]  /*1edb0*/  ISETP.LT.AND P6, PT, R4, UR15, !P0 ;  /* 0x0000000f04007c0c */ /* 0x000fe2000c7c1270 */
[----:B------:R-:W-:Y:S02]  /*1edc0*/  VIADD R4, R133, 0xe ;  /* 0x0000000e85047836 */ /* 0x000fe40000000000 */
[----:B------:R-:W-:Y:S01]  /*1edd0*/  @P1 STG.E desc[UR22][R188.64], R11 ;  /* 0x0000000bbc001986 */ /* 0x000fe2000c101916 */
[----:B------:R-:W-:Y:S01]  /*1ede0*/  ISETP.LT.AND P1, PT, R5, UR15, !P0 ;  /* 0x0000000f05007c0c */ /* 0x000fe2000c721270 */
[----:B------:R-:W-:-:S02]  /*1edf0*/  VIADD R5, R133, 0x1c ;  /* 0x0000001c85057836 */ /* 0x000fc40000000000 */
[----:B------:R3:W-:Y:S01]  /*1ee00*/  @P5 STG.E desc[UR22][R190.64], R12 ;  /* 0x0000000cbe005986 */ /* 0x0007e2000c101916 */
[----:B------:R-:W-:Y:S01]  /*1ee10*/  ISETP.LT.AND P5, PT, R4, UR15, !P0 ;  /* 0x0000000f04007c0c */ /* 0x000fe2000c7a1270 */
[----:B------:R-:W-:Y:S02]  /*1ee20*/  VIADD R4, R133, 0xf ;  /* 0x0000000f85047836 */ /* 0x000fe40000000000 */
[----:B------:R-:W-:Y:S01]  /*1ee30*/  @P4 STG.E desc[UR22][R186.64], R13 ;  /* 0x0000000dba004986 */ /* 0x000fe2000c101916 */
[----:B-1----:R-:W-:Y:S02]  /*1ee40*/  VIADD R9, R3, UR5 ;  /* 0x0000000503097c36 */ /* 0x002fe40008000000 */
[----:B------:R-:W-:Y:S01]  /*1ee50*/  ISETP.LT.AND P4, PT, R4, UR15, !P0 ;  /* 0x0000000f04007c0c */ /* 0x000fe2000c781270 */
[C---:B------:R-:W-:Y:S01]  /*1ee60*/  VIADD R4, R133.reuse, 0x10 ;  /* 0x0000001085047836 */ /* 0x040fe20000000000 */
[----:B------:R1:W-:Y:S01]  /*1ee70*/  @P3 STG.E desc[UR22][R184.64], R14 ;  /* 0x0000000eb8003986 */ /* 0x0003e2000c101916 */
[----:B--2---:R-:W-:-:S02]  /*1ee80*/  VIADD R10, R133, 0x25 ;  /* 0x00000025850a7836 */ /* 0x004fc40000000000 */
[C---:B---3--:R-:W-:Y:S01]  /*1ee90*/  VIADD R12, R133.reuse, 0x27 ;  /* 0x00000027850c7836 */ /* 0x048fe20000000000 */
[----:B------:R-:W-:Y:S01]  /*1eea0*/  ISETP.LT.AND P3, PT, R4, UR15, !P0 ;  /* 0x0000000f04007c0c */ /* 0x000fe2000c761270 */
[C---:B------:R-:W-:Y:S01]  /*1eeb0*/  VIADD R4, R133.reuse, 0x11 ;  /* 0x0000001185047836 */ /* 0x040fe20000000000 */
[----:B------:R-:W-:Y:S04]  /*1eec0*/  @P2 STG.E desc[UR22][R182.64], R15 ;  /* 0x0000000fb6002986 */ /* 0x000fe8000c101916 */
[----:B------:R-:W-:Y:S01]  /*1eed0*/  ISETP.LT.AND P2, PT, R4, UR15, !P0 ;  /* 0x0000000f04007c0c */ /* 0x000fe2000c741270 */
[C---:B------:R-:W-:Y:S01]  /*1eee0*/  VIADD R4, R133.reuse, 0x12 ;  /* 0x0000001285047836 */ /* 0x040fe20000000000 */
[----:B------:R-:W-:Y:S01]  /*1eef0*/  @P6 STG.E desc[UR22][R180.64], R16 ;  /* 0x00000010b4006986 */ /* 0x000fe2000c101916 */
[----:B-1----:R-:W-:-:S03]  /*1ef00*/  VIADD R14, R133, 0x7e ;  /* 0x0000007e850e7836 */ /* 0x002fc60000000000 */
[----:B------:R-:W-:Y:S01]  /*1ef10*/  ISETP.LT.AND P6, PT, R4, UR4, !P0 ;  /* 0x0000000404007c0c */ /* 0x000fe2000c7c1270 */
[C---:B------:R-:W-:Y:S01]  /*1ef20*/  VIADD R4, R133.reuse, 0x13 ;  /* 0x0000001385047836 */ /* 0x040fe20000000000 */
[----:B------:R-:W-:Y:S01]  /*1ef30*/  @P1 STG.E desc[UR22][R178.64], R17 ;  /* 0x00000011b2001986 */ /* 0x000fe2000c101916 */
[----:B------:R-:W1:Y:S03]  /*1ef40*/  LDCU UR4, c[0x0][0x39c] ;  /* 0x00007380ff0477ac */ /* 0x000e660008000800 */
[----:B------:R-:W-:Y:S01]  /*1ef50*/  ISETP.LT.AND P1, PT, R4, UR6, !P0 ;  /* 0x0000000604007c0c */ /* 0x000fe2000c721270 */
[C---:B------:R-:W-:Y:S01]  /*1ef60*/  VIADD R4, R133.reuse, 0x14 ;  /* 0x0000001485047836 */ /* 0x040fe20000000000 */
[----:B------:R-:W-:Y:S01]  /*1ef70*/  @P5 STG.E desc[UR22][R176.64], R18 ;  /* 0x00000012b0005986 */ /* 0x000fe2000c101916 */
[----:B------:R-:W2:Y:S03]  /*1ef80*/  LDCU UR6, c[0x0][0x39c] ;  /* 0x00007380ff0677ac */ /* 0x000ea60008000800 */
[----:B-----5:R-:W-:Y:S01]  /*1ef90*/  ISETP.LT.AND P5, PT, R4, UR7, !P0 ;  /* 0x0000000704007c0c */ /* 0x020fe2000c7a1270 */
[C---:B------:R-:W-:Y:S01]  /*1efa0*/  VIADD R4, R133.reuse, 0x15 ;  /* 0x0000001585047836 */ /* 0x040fe20000000000 */
[----:B------:R-:W-:Y:S01]  /*1efb0*/  @P4 STG.E desc[UR22][R174.64], R19 ;  /* 0x00000013ae004986 */ /* 0x000fe2000c101916 */
[----:B------:R-:W3:Y:S03]  /*1efc0*/  LDCU UR7, c[0x0][0x39c] ;  /* 0x00007380ff0777ac */ /* 0x000ee60008000800 */
[----:B------:R-:W-:Y:S01]  /*1efd0*/  ISETP.LT.AND P4, PT, R4, UR9, !P0 ;  /* 0x0000000904007c0c */ /* 0x000fe2000c781270 */
[C---:B------:R-:W-:Y:S01]  /*1efe0*/  VIADD R4, R133.reuse, 0x16 ;  /* 0x0000001685047836 */ /* 0x040fe20000000000 */
[----:B------:R-:W-:Y:S01]  /*1eff0*/  @P3 STG.E desc[UR22][R172.64], R20 ;  /* 0x00000014ac003986 */ /* 0x000fe2000c101916 */
[----:B------:R-:W5:Y:S03]  /*1f000*/  LDCU UR9, c[0x0][0x39c] ;  /* 0x00007380ff0977ac */ /* 0x000f660008000800 */
[----:B-1----:R-:W-:Y:S01]  /*1f010*/  ISETP.LT.AND P3, PT, R4, UR4, !P0 ;  /* 0x0000000404007c0c */ /* 0x002fe2000c761270 */
[C---:B------:R-:W-:Y:S01]  /*1f020*/  VIADD R4, R133.reuse, 0x17 ;  /* 0x0000001785047836 */ /* 0x040fe20000000000 */
[----:B------:R-:W-:Y:S01]  /*1f030*/  @P2 STG.E desc[UR22][R170.64], R21 ;  /* 0x00000015aa002986 */ /* 0x000fe2000c101916 */
[----:B------:R-:W1:Y:S03]  /*1f040*/  LDCU UR4, c[0x0][0x39c] ;  /* 0x00007380ff0477ac */ /* 0x000e660008000800 */
[----:B--2---:R-:W-:Y:S01]  /*1f050*/  ISETP.LT.AND P2, PT, R4, UR6, !P0 ;  /* 0x0000000604007c0c */ /* 0x004fe2000c741270 */
[C---:B------:R-:W-:Y:S01]  /*1f060*/  VIADD R4, R133.reuse, 0x18 ;  /* 0x0000001885047836 */ /* 0x040fe20000000000 */
[----:B------:R-:W-:Y:S01]  /*1f070*/  @P6 STG.E desc[UR22][R168.64], R22 ;  /* 0x00000016a8006986 */ /* 0x000fe2000c101916 */
[----:B------:R-:W2:Y:S03]  /*1f080*/  LDCU UR6, c[0x0][0x39c] ;  /* 0x00007380ff0677ac */ /* 0x000ea60008000800 */
[----:B---3--:R-:W-:Y:S01]  /*1f090*/  ISETP.LT.AND P6, PT, R4, UR7, !P0 ;  /* 0x0000000704007c0c */ /* 0x008fe2000c7c1270 */
[C---:B------:R-:W-:Y:S01]  /*1f0a0*/  VIADD R4, R133.reuse, 0x19 ;  /* 0x0000001985047836 */ /* 0x040fe20000000000 */
[----:B------:R-:W-:Y:S01]  /*1f0b0*/  @P1 STG.E desc[UR22][R166.64], R23 ;  /* 0x00000017a6001986 */ /* 0x000fe2000c101916 */
[----:B------:R-:W3:Y:S03]  /*1f0c0*/  LDCU UR7, c[0x0][0x39c] ;  /* 0x00007380ff0777ac */ /* 0x000ee60008000800 */
[----:B-----5:R-:W-:Y:S01]  /*1f0d0*/  ISETP.LT.AND P1, PT, R4, UR9, !P0 ;  /* 0x0000000904007c0c */ /* 0x020fe2000c721270 */
[C---:B------:R-:W-:Y:S01]  /*1f0e0*/  VIADD R4, R133.reuse, 0x1a ;  /* 0x0000001a85047836 */ /* 0x040fe20000000000 */
[----:B------:R-:W5:Y:S01]  /*1f0f0*/  LDCU UR9, c[0x0][0x39c] ;  /* 0x00007380ff0977ac */ /* 0x000f620008000800 */
[----:B------:R-:W-:Y:S03]  /*1f100*/  @P5 STG.E desc[UR22][R164.64], R24 ;  /* 0x00000018a4005986 */ /* 0x000fe6000c101916 */
[----:B-1----:R-:W-:Y:S01]  /*1f110*/  ISETP.LT.AND P5, PT, R4, UR4, !P0 ;  /* 0x0000000404007c0c */ /* 0x002fe2000c7a1270 */
[----:B------:R-:W1:Y:S01]  /*1f120*/  LDCU UR4, c[0x0][0x39c] ;  /* 0x00007380ff0477ac */ /* 0x000e620008000800 */
[C---:B------:R-:W-:Y:S01]  /*1f130*/  IADD3 R4, PT, PT, R133.reuse, 0x1b, RZ ;  /* 0x0000001b85047810 */ /* 0x040fe20007ffe0ff */
[----:B------:R-:W-:Y:S03]  /*1f140*/  @P4 STG.E desc[UR22][R162.64], R25 ;  /* 0x00000019a2004986 */ /* 0x000fe6000c101916 */
[----:B--2---:R-:W-:Y:S01]  /*1f150*/  ISETP.LT.AND P4, PT, R4, UR6, !P0 ;  /* 0x0000000604007c0c */ /* 0x004fe2000c781270 */
[----:B------:R-:W2:Y:S01]  /*1f160*/  LDCU UR6, c[0x0][0x39c] ;  /* 0x00007380ff0677ac */ /* 0x000ea20008000800 */
[----:B------:R-:W-:Y:S01]  /*1f170*/  VIADD R4, R133, 0x1d ;  /* 0x0000001d85047836 */ /* 0x000fe20000000000 */
[----:B------:R-:W-:Y:S01]  /*1f180*/  @P3 STG.E desc[UR22][R158.64], R26 ;  /* 0x0000001a9e003986 */ /* 0x000fe2000c101916 */
[----:B---3--:R-:W-:Y:S01]  /*1f190*/  ISETP.LT.AND P3, PT, R5, UR7, !P0 ;  /* 0x0000000705007c0c */ /* 0x008fe2000c761270 */
[----:B------:R-:W3:Y:S01]  /*1f1a0*/  LDCU UR7, c[0x0][0x39c] ;  /* 0x00007380ff0777ac */ /* 0x000ee20008000800 */
[C---:B------:R-:W-:Y:S01]  /*1f1b0*/  VIADD R5, R133.reuse, 0x1f ;  /* 0x0000001f85057836 */ /* 0x040fe20000000000 */
[----:B------:R-:W-:Y:S01]  /*1f1c0*/  @P2 STG.E desc[UR22][R160.64], R27 ;  /* 0x0000001ba0002986 */ /* 0x000fe2000c101916 */
[----:B-----5:R-:W-:Y:S01]  /*1f1d0*/  ISETP.LT.AND P2, PT, R4, UR9, !P0 ;  /* 0x0000000904007c0c */ /* 0x020fe2000c741270 */
[C---:B------:R-:W-:Y:S01]  /*1f1e0*/  VIADD R4, R133.reuse, 0x1e ;  /* 0x0000001e85047836 */ /* 0x040fe20000000000 */
[----:B------:R-:W5:Y:S01]  /*1f1f0*/  LDCU UR9, c[0x0][0x39c] ;  /* 0x00007380ff0977ac */ /* 0x000f620008000800 */
[----:B------:R-:W-:Y:S03]  /*1f200*/  @P6 STG.E desc[UR22][R156.64], R28 ;  /* 0x0000001c9c006986 */ /* 0x000fe6000c101916 */
[----:B-1----:R-:W-:Y:S01]  /*1f210*/  ISETP.LT.AND P6, PT, R4, UR4, !P0 ;  /* 0x0000000404007c0c */ /* 0x002fe2000c7c1270 */
[----:B------:R-:W1:Y:S01]  /*1f220*/  LDCU UR4, c[0x0][0x39c] ;  /* 0x00007380ff0477ac */ /* 0x000e620008000800 */
[----:B------:R-:W-:Y:S01]  /*1f230*/  VIADD R4, R133, 0x20 ;  /* 0x0000002085047836 */ /* 0x000fe20000000000 */
[----:B------:R-:W-:Y:S01]  /*1f240*/  @P1 STG.E desc[UR22][R152.64], R29 ;  /* 0x0000001d98001986 */ /* 0x000fe2000c101916 */
[----:B--2---:R-:W-:Y:S01]  /*1f250*/  ISETP.LT.AND P1, PT, R5, UR6, !P0 ;  /* 0x0000000605007c0c */ /* 0x004fe2000c721270 */
[----:B------:R-:W-:-:S02]  /*1f260*/  VIADD R5, R133, 0x21 ;  /* 0x0000002185057836 */ /* 0x000fc40000000000 */
[----:B------:R-:W-:Y:S01]  /*1f270*/  @P5 STG.E desc[UR22][R154.64], R30 ;  /* 0x0000001e9a005986 */ /* 0x000fe2000c101916 */
[----:B------:R-:W-:Y:S01]  /*1f280*/  ISETP.LT.AND P5, PT, R4, UR10, !P0 ;  /* 0x0000000a04007c0c */ /* 0x000fe2000c7a1270 */
[----:B------:R-:W-:Y:S01]  /*1f290*/  VIADD R4, R133, 0x22 ;  /* 0x0000002285047836 */ /* 0x000fe20000000000 */
[----:B------:R-:W2:Y:S01]  /*1f2a0*/  LDCU UR6, c[0x0][0x39c] ;  /* 0x00007380ff0677ac */ /* 0x000ea20008000800 */
[----:B------:R-:W-:Y:S01]  /*1f2b0*/  @P4 STG.E desc[UR22][R148.64], R31 ;  /* 0x0000001f94004986 */ /* 0x000fe2000c101916 */
[----:B---3--:R-:W-:Y:S01]  /*1f2c0*/  ISETP.LT.AND P4, PT, R5, UR7, !P0 ;  /* 0x0000000705007c0c */ /* 0x008fe2000c781270 */
[----:B------:R-:W3:Y:S02]  /*1f2d0*/  LDCU UR7, c[0x0][0x39c] ;  /* 0x00007380ff0777ac */ /* 0x000ee40008000800 */
[----:B------:R-:W-:Y:S01]  /*1f2e0*/  @P3 STG.E desc[UR22][R150.64], R32 ;  /* 0x0000002096003986 */ /* 0x000fe2000c101916 */
[----:B-----5:R-:W-:-:S03]  /*1f2f0*/  ISETP.LT.AND P3, PT, R4, UR9, !P0 ;  /* 0x0000000904007c0c */ /* 0x020fc6000c761270 */
[----:B------:R-:W-:Y:S01]  /*1f300*/  @P2 STG.E desc[UR22][R146.64], R33 ;  /* 0x0000002192002986 */ /* 0x000fe2000c101916 */
[----:B------:R-:W-:-:S03]  /*1f310*/  LEA R4, P2, R3, R2, 0x2 ;  /* 0x0000000203047211 */ /* 0x000fc600078410ff */
[----:B------:R-:W-:Y:S01]  /*1f320*/  @P6 STG.E desc[UR22][R144.64], R34 ;  /* 0x0000002290006986 */ /* 0x000fe2000c101916 */
[----:B------:R-:W-:Y:S02]  /*1f330*/  LEA R6, P6, R9, R2, 0x2 ;  /* 0x0000000209067211 */ /* 0x000fe400078c10ff */
[-C--:B------:R-:W-:Y:S01]  /*1f340*/  LEA.HI.X.SX32 R5, R3, R0.reuse, 0x2, P2 ;  /* 0x0000000003057211 */ /* 0x080fe200010f16ff */
[----:B------:R-:W-:Y:S01]  /*1f350*/  VIADD R3, R133, 0x24 ;  /* 0x0000002485037836 */ /* 0x000fe20000000000 */
[----:B-1----:R-:W-:Y:S01]  /*1f360*/  ISETP.LT.AND P2, PT, R7, UR4, !P0 ;  /* 0x0000000407007c0c */ /* 0x002fe2000c741270 */
[----:B------:R-:W1:Y:S01]  /*1f370*/  LDCU UR4, c[0x0][0x39c] ;  /* 0x00007380ff0477ac */ /* 0x000e620008000800 */
[C---:B------:R-:W-:Y:S01]  /*1f380*/  LEA.HI.X.SX32 R7, R9.reuse, R0, 0x2, P6 ;  /* 0x0000000009077211 */ /* 0x040fe200030f16ff */
[----:B------:R-:W-:Y:S01]  /*1f390*/  VIADD R9, R9, UR5 ;  /* 0x0000000509097c36 */ /* 0x000fe20008000000 */
[----:B------:R5:W-:Y:S01]  /*1f3a0*/  @P1 STG.E desc[UR22][R4.64], R35 ;  /* 0x0000002304001986 */ /* 0x000be2000c101916 */
[----:B--2---:R-:W-:Y:S01]  /*1f3b0*/  ISETP.LT.AND P1, PT, R3, UR6, !P0 ;  /* 0x0000000603007c0c */ /* 0x004fe2000c721270 */
[----:B------:R-:W2:Y:S01]  /*1f3c0*/  LDCU UR6, c[0x0][0x39c] ;  /* 0x00007380ff0677ac */ /* 0x000ea20008000800 */
[C---:B------:R-:W-:Y:S01]  /*1f3d0*/  VIADD R3, R9.reuse, UR5 ;  /* 0x0000000509037c36 */ /* 0x040fe20008000000 */
[----:B------:R-:W-:Y:S01]  /*1f3e0*/  LEA R8, P6, R9, R2, 0x2 ;  /* 0x0000000209087211 */ /* 0x000fe200078c10ff */
[----:B------:R4:W-:Y:S01]  /*1f3f0*/  @P5 STG.E desc[UR22][R6.64], R36 ;  /* 0x0000002406005986 */ /* 0x0009e2000c101916 */
[----:B---3--:R-:W-:Y:S01]  /*1f400*/  ISETP.LT.AND P5, PT, R10, UR7, !P0 ;  /* 0x000000070a007c0c */ /* 0x008fe2000c7a1270 */
[----:B------:R-:W-:Y:S01]  /*1f410*/  VIADD R11, R3, UR5 ;  /* 0x00000005030b7c36 */ /* 0x000fe20008000000 */
[----:B------:R-:W-:Y:S01]  /*1f420*/  LEA.HI.X.SX32 R9, R9, R0, 0x2, P6 ;  /* 0x0000000009097211 */ /* 0x000fe200030f16ff */
[----:B------:R-:W-:Y:S01]  /*1f430*/  VIADD R10, R133, 0x26 ;  /* 0x00000026850a7836 */ /* 0x000fe20000000000 */
[----:B------:R-:W3:Y:S01]  /*1f440*/  LDCU UR7, c[0x0][0x39c] ;  /* 0x00007380ff0777ac */ /* 0x000ee20008000800 */
[----:B-----5:R-:W-:-:S02]  /*1f450*/  LEA R4, P6, R3, R2, 0x2 ;  /* 0x0000000203047211 */ /* 0x020fc400078c10ff */
[----:B------:R5:W-:Y:S01]  /*1f460*/  @P4 STG.E desc[UR22][R8.64], R37 ;  /* 0x0000002508004986 */ /* 0x000be2000c101916 */
[----:B-1----:R-:W-:Y:S01]  /*1f470*/  ISETP.LT.AND P4, PT, R10, UR4, !P0 ;  /* 0x000000040a007c0c */ /* 0x002fe2000c781270 */
[----:B------:R-:W1:Y:S01]  /*1f480*/  LDCU UR4, c[0x0][0x39c] ;  /* 0x00007380ff0477ac */ /* 0x000e620008000800 */
[----:B------:R-:W-:Y:S01]  /*1f490*/  LEA.HI.X.SX32 R5, R3, R0, 0x2, P6 ;  /* 0x0000000003057211 */ /* 0x000fe200030f16ff */
[C---:B------:R-:W-:Y:S01]  /*1f4a0*/  VIADD R3, R11.reuse, UR5 ;  /* 0x000000050b037c36 */ /* 0x040fe20008000000 */
[----:B----4-:R-:W-:-:S03]  /*1f4b0*/  LEA R6, P6, R11, R2, 0x2 ;  /* 0x000000020b067211 */ /* 0x010fc600078c10ff */
[----:B------:R4:W-:Y:S01]  /*1f4c0*/  @P3 STG.E desc[UR22][R4.64], R38 ;  /* 0x0000002604003986 */ /* 0x0009e2000c101916 */
[----:B------:R-:W-:Y:S02]  /*1f4d0*/  LEA.HI.X.SX32 R7, R11, R0, 0x2, P6 ;  /* 0x000000000b077211 */ /* 0x000fe400030f16ff */
[----:B------:R-:W-:Y:S01]  /*1f4e0*/  LEA R10, P6, R3, R2, 0x2 ;  /* 0x00000002030a7211 */ /* 0x000fe200078c10ff */
[C---:B-----5:R-:W-:Y:S01]  /*1f4f0*/  VIADD R9, R133.reuse, 0x29 ;  /* 0x0000002985097836 */ /* 0x060fe20000000000 */
[----:B--2---:R-:W-:Y:S01]  /*1f500*/  ISETP.LT.AND P3, PT, R12, UR6, !P0 ;  /* 0x000000060c007c0c */ /* 0x004fe2000c761270 */
[----:B------:R-:W-:Y:S01]  /*1f510*/  VIADD R12, R133, 0x28 ;  /* 0x00000028850c7836 */ /* 0x000fe20000000000 */
[C---:B------:R-:W-:Y:S01]  /*1f520*/  LEA.HI.X.SX32 R11, R3.reuse, R0, 0x2, P6 ;  /* 0x00000000030b7211 */ /* 0x040fe200030f16ff */
[----:B------:R-:W-:Y:S01]  /*1f530*/  VIADD R3, R3, UR5 ;  /* 0x0000000503037c36 */ /* 0x000fe20008000000 */
[----:B------:R-:W2:Y:S01]  /*1f540*/  LDCU UR6, c[0x0][0x39c] ;  /* 0x00007380ff0677ac */ /* 0x000ea20008000800 */
[----:B------:R-:W-:Y:S01]  /*1f550*/  @P2 STG.E desc[UR22][R6.64], R39 ;  /* 0x0000002706002986 */ /* 0x000fe2000c101916 */
[----:B---3--:R-:W-:Y:S01]  /*1f560*/  ISETP.LT.AND P2, PT, R12, UR7, !P0 ;  /* 0x000000070c007c0c */ /* 0x008fe2000c741270 */
[----:B------:R-:W-:Y:S01]  /*1f570*/  VIADD R12, R133, 0x41 ;  /* 0x00000041850c7836 */ /* 0x000fe20000000000 */
[C---:B------:R-:W-:Y:S01]  /*1f580*/  IADD3 R13, PT, PT, R3.reuse, UR5, RZ ;  /* 0x00000005030d7c10 */ /* 0x040fe2000fffe0ff */
[----:B------:R3:W-:Y:S01]  /*1f590*/  @P1 STG.E desc[UR22][R10.64], R40 ;  /* 0x000000280a001986 */ /* 0x0007e2000c101916 */
[-C--:B----4-:R-:W-:Y:S01]  /*1f5a0*/  LEA R4, P1, R3, R2.reuse, 0x2 ;  /* 0x0000000203047211 */ /* 0x090fe200078210ff */
[----:B------:R-:W4:Y:S01]  /*1f5b0*/  LDCU UR7, c[0x0][0x39c] ;  /* 0x00007380ff0777ac */ /* 0x000f220008000800 */
[----:B------:R-:W-:-:S02]  /*1f5c0*/  LEA R8, P6, R13, R2, 0x2 ;  /* 0x000000020d087211 */ /* 0x000fc400078c10ff */
[-C--:B------:R-:W-:Y:S01]  /*1f5d0*/  LEA.HI.X.SX32 R5, R3, R0.reuse, 0x2, P1 ;  /* 0x0000000003057211 */ /* 0x080fe200008f16ff */
[----:B------:R-:W-:Y:S01]  /*1f5e0*/  VIADD R3, R133, 0x2a ;  /* 0x0000002a85037836 */ /* 0x000fe20000000000 */
[----:B-1----:R-:W-:Y:S01]  /*1f5f0*/  ISETP.LT.AND P1, PT, R9, UR4, !P0 ;  /* 0x0000000409007c0c */ /* 0x002fe2000c721270 */
[----:B------:R-:W1:Y:S01]  /*1f600*/  LDCU UR4, c[0x0][0x39c] ;  /* 0x00007380ff0477ac */ /* 0x000e620008000800 */
[C---:B------:R-:W-:Y:S01]  /*1f610*/  LEA.HI.X.SX32 R9, R13.reuse, R0, 0x2, P6 ;  /* 0x000000000d097211 */ /* 0x040fe200030f16ff */
[----:B------:R-:W-:Y:S01]  /*1f620*/  VIADD R13, R13, UR5 ;  /* 0x000000050d0d7c36 */ /* 0x000fe20008000000 */
[----:B------:R5:W-:Y:S01]  /*1f630*/  @P5 STG.E desc[UR22][R4.64], R41 ;  /* 0x0000002904005986 */ /* 0x000be2000c101916 */
[----:B---3--:R-:W-:Y:S01]  /*1f640*/  VIADD R10, R133, 0x2b ;  /* 0x0000002b850a7836 */ /* 0x008fe20000000000 */
[----:B--2---:R-:W-:Y:S01]  /*1f650*/  ISETP.LT.AND P5, PT, R3, UR6, !P0 ;  /* 0x0000000603007c0c */ /* 0x004fe2000c7a1270 */
[----:B------:R-:W2:Y:S01]  /*1f660*/  LDCU UR6, c[0x0][0x39c] ;  /* 0x00007380ff0677ac */ /* 0x000ea20008000800 */
[----:B------:R3:W-:Y:S01]  /*1f670*/  @P4 STG.E desc[UR22][R8.64], R42 ;  /* 0x0000002a08004986 */ /* 0x0007e2000c101916 */
[C---:B------:R-:W-:Y:S01]  /*1f680*/  LEA R6, P4, R13.reuse, R2, 0x2 ;  /* 0x000000020d067211 */ /* 0x040fe200078810ff */
[----:B------:R-:W-:-:S02]  /*1f690*/  VIADD R3, R13, UR5 ;  /* 0x000000050d037c36 */ /* 0x000fc40008000000 */
[----:B------:R-:W-:Y:S01]  /*1f6a0*/  VIADD R11, R133, 0x2d ;  /* 0x0000002d850b7836 */ /* 0x000fe20000000000 */
[----:B------:R-:W-:Y:S02]  /*1f6b0*/  LEA.HI.X.SX32 R7, R13, R0, 0x2, P4 ;  /* 0x000000000d077211 */ /* 0x000fe400020f16ff */
[----:B----4-:R-:W-:Y:S01]  /*1f6c0*/  ISETP.LT.AND P4, PT, R10, UR7, !P0 ;  /* 0x000000070a007c0c */ /* 0x010fe2000c781270 */
[----:B-----5:R-:W-:Y:S01]  /*1f6d0*/  VIADD R5, R133, 0x2c ;  /* 0x0000002c85057836 */ /* 0x020fe20000000000 */
[----:B------:R-:W4:Y:S01]  /*1f6e0*/  LDCU UR7, c[0x0][0x39c] ;  /* 0x00007380ff0777ac */ /* 0x000f220008000800 */
[C---:B------:R-:W-:Y:S01]  /*1f6f0*/  LEA R4, P6, R3.reuse, R2, 0x2 ;  /* 0x0000000203047211 */ /* 0x040fe200078c10ff */
[----:B------:R5:W-:Y:S01]  /*1f700*/  @P3 STG.E desc[UR22][R6.64], R43 ;  /* 0x0000002b06003986 */ /* 0x000be2000c101916 */
[----:B---3--:R-:W-:Y:S01]  /*1f710*/  VIADD R9, R3, UR5 ;  /* 0x0000000503097c36 */ /* 0x008fe20008000000 */
[----:B-1----:R-:W-:Y:S01]  /*1f720*/  ISETP.LT.AND P3, PT, R5, UR4, !P0 ;  /* 0x0000000405007c0c */ /* 0x002fe2000c761270 */
[----:B------:R-:W1:Y:S01]  /*1f730*/  LDCU UR4, c[0x0][0x39c] ;  /* 0x00007380ff0477ac */ /* 0x000e620008000800 */
[----:B------:R-:W-:Y:S01]  /*1f740*/  LEA.HI.X.SX32 R5, R3, R0, 0x2, P6 ;  /* 0x0000000003057211 */ /* 0x000fe200030f16ff */
[C---:B------:R-:W-:Y:S01]  /*1f750*/  VIADD R3, R9.reuse, UR5 ;  /* 0x0000000509037c36 */ /* 0x040fe20008000000 */
[----:B------:R-:W-:-:S03]  /*1f760*/  LEA R8, P6, R9, R2, 0x2 ;  /* 0x0000000209087211 */ /* 0x000fc600078c10ff */
[----:B------:R3:W-:Y:S01]  /*1f770*/  @P2 STG.E desc[UR22][R4.64], R44 ;  /* 0x0000002c04002986 */ /* 0x0007e2000c101916 */
[----:B------:R-:W-:Y:S02]  /*1f780*/  LEA.HI.X.SX32 R9, R9, R0, 0x2, P6 ;  /* 0x0000000009097211 */ /* 0x000fe400030f16ff */
[----:B------:R-:W-:Y:S01]  /*1f790*/  LEA R10, P6, R3, R2, 0x2 ;  /* 0x00000002030a7211 */ /* 0x000fe200078c10ff */
[----:B-----5:R-:W-:Y:S01]  /*1f7a0*/  VIADD R6, R133, 0x2e ;  /* 0x0000002e85067836 */ /* 0x020fe20000000000 */
[----:B--2---:R-:W-:Y:S01]  /*1f7b0*/  ISETP.LT.AND P2, PT, R11, UR6, !P0 ;  /* 0x000000060b007c0c */ /* 0x004fe2000c741270 */
[----:B------:R-:W2:Y:S01]  /*1f7c0*/  LDCU UR6, c[0x0][0x39c] ;  /* 0x00007380ff0677ac */ /* 0x000ea20008000800 */
[C---:B------:R-:W-:Y:S01]  /*1f7d0*/  LEA.HI.X.SX32 R11, R3.reuse, R0, 0x2, P6 ;  /* 0x00000000030b7211 */ /* 0x040fe200030f16ff */
[----:B------:R-:W-:Y:S01]  /*1f7e0*/  VIADD R3, R3, UR5 ;  /* 0x0000000503037c36 */ /* 0x000fe20008000000 */
[----:B------:R5:W-:Y:S01]  /*1f7f0*/  @P1 STG.E desc[UR22][R8.64], R45 ;  /* 0x0000002d08001986 */ /* 0x000be2000c101916 */
[----:B----4-:R-:W-:Y:S01]  /*1f800*/  ISETP.LT.AND P1, PT, R6, UR7, !P0 ;  /* 0x0000000706007c0c */ /* 0x010fe2000c721270 */
[----:B------:R-:W-:Y:S01]  /*1f810*/  VIADD R6, R133, 0x2f ;  /* 0x0000002f85067836 */ /* 0x000fe20000000000 */
[----:B------:R-:W4:Y:S01]  /*1f820*/  LDCU UR7, c[0x0][0x39c] ;  /* 0x00007380ff0777ac */ /* 0x000f220008000800 */
[C---:B---3--:R-:W-:Y:S01]  /*1f830*/  LEA R4, P6, R3.reuse, R2, 0x2 ;  /* 0x0000000203047211 */ /* 0x048fe200078c10ff */
[C---:B------:R-:W-:Y:S01]  /*1f840*/  VIADD R7, R3.reuse, UR5 ;  /* 0x0000000503077c36 */ /* 0x040fe20008000000 */
[----:B------:R3:W-:Y:S01]  /*1f850*/  @P5 STG.E desc[UR22][R10.64], R46 ;  /* 0x0000002e0a005986 */ /* 0x0007e2000c101916 */
[----:B-1----:R-:W-:Y:S01]  /*1f860*/  ISETP.LT.AND P5, PT, R6, UR4, !P0 ;  /* 0x0000000406007c0c */ /* 0x002fe2000c7a1270 */
[----:B------:R-:W1:Y:S01]  /*1f870*/  LDCU UR4, c[0x0][0x39c] ;  /* 0x00007380ff0477ac */ /* 0x000e620008000800 */
[----:B------:R-:W-:Y:S01]  /*1f880*/  LEA.HI.X.SX32 R5, R3, R0, 0x2, P6 ;  /* 0x0000000003057211 */ /* 0x000fe200030f16ff */
[C---:B------:R-:W-:Y:S01]  /*1f890*/  VIADD R3, R7.reuse, UR5 ;  /* 0x0000000507037c36 */ /* 0x040fe20008000000 */
[----:B------:R-:W-:Y:S01]  /*1f8a0*/  LEA R6, P6, R7, R2, 0x2 ;  /* 0x0000000207067211 */ /* 0x000fe200078c10ff */
[----:B-----5:R-:W-:-:S02]  /*1f8b0*/  VIADD R9, R133, 0x30 ;  /* 0x0000003085097836 */ /* 0x020fc40000000000 */
[----:B------:R5:W-:Y:S01]  /*1f8c0*/  @P4 STG.E desc[UR22][R4.64], R47 ;  /* 0x0000002f04004986 */ /* 0x000be2000c101916 */
[----:B------:R-:W-:Y:S02]  /*1f8d0*/  LEA.HI.X.SX32 R7, R7, R0, 0x2, P6 ;  /* 0x0000000007077211 */ /* 0x000fe400030f16ff */
[----:B------:R-:W-:Y:S01]  /*1f8e0*/  LEA R8, P6, R3, R2, 0x2 ;  /* 0x0000000203087211 */ /* 0x000fe200078c10ff */
[----:B---3--:R-:W-:Y:S01]  /*1f8f0*/  VIADD R10, R133, 0x31 ;  /* 0x00000031850a7836 */ /* 0x008fe20000000000 */
        /* <DEDUP_REMOVED lines=8> */
[C---:B-----5:R-:W-:Y:S01]  /*1f980*/  LEA R4, P6, R3.reuse, R2, 0x2 ;  /* 0x0000000203047211 */ /* 0x060fe200078c10ff */
[C---:B------:R-:W-:Y:S01]  /*1f990*/  VIADD R11, R3.reuse, UR5 ;  /* 0x00000005030b7c36 */ /* 0x040fe20008000000 */
[----:B------:R5:W-:Y:S01]  /*1f9a0*/  @P2 STG.E desc[UR22][R8.64], R49 ;  /* 0x0000003108002986 */ /* 0x000be2000c101916 */
[----:B-1----:R-:W-:Y:S01]  /*1f9b0*/  ISETP.LT.AND P2, PT, R10, UR4, !P0 ;  /* 0x000000040a007c0c */ /* 0x002fe2000c741270 */
[----:B------:R-:W1:Y:S01]  /*1f9c0*/  LDCU UR4, c[0x0][0x39c] ;  /* 0x00007380ff0477ac */ /* 0x000e620008000800 */
[----:B------:R-:W-:Y:S01]  /*1f9d0*/  LEA.HI.X.SX32 R5, R3, R0, 0x2, P6 ;  /* 0x0000000003057211 */ /* 0x000fe200030f16ff */
[----:B------:R-:W-:Y:S01]  /*1f9e0*/  VIADD R10, R133, 0x33 ;  /* 0x00000033850a7836 */ /* 0x000fe20000000000 */
[----:B------:R-:W-:-:S02]  /*1f9f0*/  IADD3 R3, PT, PT, R11, UR5, RZ ;  /* 0x000000050b037c10 */ /* 0x000fc4000fffe0ff */
[----:B---3--:R-:W-:Y:S01]  /*1fa00*/  LEA R6, P6, R11, R2, 0x2 ;  /* 0x000000020b067211 */ /* 0x008fe200078c10ff */
[----:B------:R3:W-:Y:S01]  /*1fa10*/  @P1 STG.E desc[UR22][R4.64], R50 ;  /* 0x0000003204001986 */ /* 0x0007e2000c101916 */
[----:B--2---:R-:W-:Y:S01]  /*1fa20*/  ISETP.LT.AND P1, PT, R10, UR6, !P0 ;  /* 0x000000060a007c0c */ /* 0x004fe2000c721270 */
[----:B------:R-:W-:Y:S01]  /*1fa30*/  VIADD R13, R3, UR5 ;  /* 0x00000005030d7c36 */ /* 0x000fe20008000000 */
[----:B------:R-:W-:Y:S01]  /*1fa40*/  LEA.HI.X.SX32 R7, R11, R0, 0x2, P6 ;  /* 0x000000000b077211 */ /* 0x000fe200030f16ff */
[----:B------:R-:W-:Y:S01]  /*1fa50*/  VIADD R11, R133, 0x34 ;  /* 0x00000034850b7836 */ /* 0x000fe20000000000 */
[C---:B-----5:R-:W-:Y:S01]  /*1fa60*/  LEA R8, P6, R3.reuse, R2, 0x2 ;  /* 0x0000000203087211 */ /* 0x060fe200078c10ff */
[----:B------:R-:W2:Y:S02]  /*1fa70*/  LDCU UR6, c[0x0][0x39c] ;  /* 0x00007380ff0677ac */ /* 0x000ea40008000800 */
[----:B------:R5:W-:Y:S01]  /*1fa80*/  @P5 STG.E desc[UR22][R6.64], R51 ;  /* 0x0000003306005986 */ /* 0x000be2000c101916 */
[----:B------:R-:W-:Y:S01]  /*1fa90*/  LEA.HI.X.SX32 R9, R3, R0, 0x2, P6 ;  /* 0x0000000003097211 */ /* 0x000fe200030f16ff */
[----:B------:R-:W-:Y:S01]  /*1faa0*/  VIADD R3, R133, 0x35 ;  /* 0x0000003585037836 */ /* 0x000fe20000000000 */
[----:B------:R-:W-:-:S02]  /*1fab0*/  LEA R10, P6, R13, R2, 0x2 ;  /* 0x000000020d0a7211 */ /* 0x000fc400078c10ff */
[----:B----4-:R-:W-:Y:S01]  /*1fac0*/  ISETP.LT.AND P5, PT, R11, UR7, !P0 ;  /* 0x000000070b007c0c */ /* 0x010fe2000c7a1270 */
[----:B------:R-:W4:Y:S01]  /*1fad0*/  LDCU UR7, c[0x0][0x39c] ;  /* 0x00007380ff0777ac */ /* 0x000f220008000800 */
[C---:B------:R-:W-:Y:S01]  /*1fae0*/  LEA.HI.X.SX32 R11, R13.reuse, R0, 0x2, P6 ;  /* 0x000000000d0b7211 */ /* 0x040fe200030f16ff */
[----:B------:R-:W-:Y:S01]  /*1faf0*/  VIADD R13, R13, UR5 ;  /* 0x000000050d0d7c36 */ /* 0x000fe20008000000 */
[----:B------:R2:W-:Y:S01]  /*1fb00*/  @P4 STG.E desc[UR22][R8.64], R52 ;  /* 0x0000003408004986 */ /* 0x0005e2000c101916 */
[----:B-1----:R-:W-:Y:S01]  /*1fb10*/  ISETP.LT.AND P4, PT, R3, UR4, !P0 ;  /* 0x0000000403007c0c */ /* 0x002fe2000c781270 */
[----:B------:R-:W1:Y:S01]  /*1fb20*/  LDCU UR4, c[0x0][0x39c] ;  /* 0x00007380ff0477ac */ /* 0x000e620008000800 */
[C---:B------:R-:W-:Y:S01]  /*1fb30*/  VIADD R3, R13.reuse, UR5 ;  /* 0x000000050d037c36 */ /* 0x040fe20008000000 */
[----:B------:R4:W-:Y:S01]  /*1fb40*/  @P3 STG.E desc[UR22][R10.64], R53 ;  /* 0x000000350a003986 */ /* 0x0009e2000c101916 */
[----:B---3--:R-:W-:Y:S01]  /*1fb50*/  LEA R4, P3, R13, R2, 0x2 ;  /* 0x000000020d047211 */ /* 0x008fe200078610ff */
[----:B-----5:R-:W-:-:S02]  /*1fb60*/  VIADD R7, R133, 0x36 ;  /* 0x0000003685077836 */ /* 0x020fc40000000000 */
[----:B------:R-:W-:Y:S02]  /*1fb70*/  LEA R6, P6, R3, R2, 0x2 ;  /* 0x0000000203067211 */ /* 0x000fe400078c10ff */
[-C--:B------:R-:W-:Y:S02]  /*1fb80*/  LEA.HI.X.SX32 R5, R13, R0.reuse, 0x2, P3 ;  /* 0x000000000d057211 */ /* 0x080fe400018f16ff */
[----:B--2---:R-:W-:Y:S01]  /*1fb90*/  ISETP.LT.AND P3, PT, R7, UR6, !P0 ;  /* 0x0000000607007c0c */ /* 0x004fe2000c761270 */
[----:B------:R-:W2:Y:S01]  /*1fba0*/  LDCU UR6, c[0x0][0x39c] ;  /* 0x00007380ff0677ac */ /* 0x000ea20008000800 */
[----:B------:R-:W-:Y:S01]  /*1fbb0*/  VIADD R8, R133, 0x37 ;  /* 0x0000003785087836 */ /* 0x000fe20000000000 */
[C---:B------:R-:W-:Y:S01]  /*1fbc0*/  LEA.HI.X.SX32 R7, R3.reuse, R0, 0x2, P6 ;  /* 0x0000000003077211 */ /* 0x040fe200030f16ff */
[----:B------:R-:W-:Y:S01]  /*1fbd0*/  VIADD R3, R3, UR5 ;  /* 0x0000000503037c36 */ /* 0x000fe20008000000 */
[----:B------:R3:W-:Y:S01]  /*1fbe0*/  @P2 STG.E desc[UR22][R4.64], R54 ;  /* 0x0000003604002986 */ /* 0x0007e2000c101916 */
[----:B----4-:R-:W-:Y:S01]  /*1fbf0*/  VIADD R10, R133, 0x38 ;  /* 0x00000038850a7836 */ /* 0x010fe20000000000 */
[----:B------:R-:W-:Y:S01]  /*1fc00*/  ISETP.LT.AND P2, PT, R8, UR7, !P0 ;  /* 0x0000000708007c0c */ /* 0x000fe2000c741270 */
[C---:B------:R-:W-:Y:S01]  /*1fc10*/  VIADD R11, R3.reuse, UR5 ;  /* 0x00000005030b7c36 */ /* 0x040fe20008000000 */
[----:B------:R4:W-:Y:S01]  /*1fc20*/  @P1 STG.E desc[UR22][R6.64], R55 ;  /* 0x0000003706001986 */ /* 0x0009e2000c101916 */
[C---:B------:R-:W-:Y:S01]  /*1fc30*/  LEA R8, P1, R3.reuse, R2, 0x2 ;  /* 0x0000000203087211 */ /* 0x040fe200078210ff */
[----:B------:R-:W5:Y:S03]  /*1fc40*/  LDCU UR7, c[0x0][0x39c] ;  /* 0x00007380ff0777ac */ /* 0x000f660008000800 */
[----:B------:R-:W-:Y:S01]  /*1fc50*/  LEA.HI.X.SX32 R9, R3, R0, 0x2, P1 ;  /* 0x0000000003097211 */ /* 0x000fe200008f16ff */
[----:B------:R-:W-:Y:S01]  /*1fc60*/  VIADD R3, R11, UR5 ;  /* 0x000000050b037c36 */ /* 0x000fe20008000000 */
[----:B-1----:R-:W-:Y:S01]  /*1fc70*/  ISETP.LT.AND P1, PT, R10, UR4, !P0 ;  /* 0x000000040a007c0c */ /* 0x002fe2000c721270 */
[----:B------:R-:W1:Y:S01]  /*1fc80*/  LDCU UR4, c[0x0][0x39c] ;  /* 0x00007380ff0477ac */ /* 0x000e620008000800 */
[----:B---3--:R-:W-:Y:S01]  /*1fc90*/  VIADD R5, R133, 0x39 ;  /* 0x0000003985057836 */ /* 0x008fe20000000000 */
[----:B------:R-:W-:Y:S01]  /*1fca0*/  LEA R4, P6, R11, R2, 0x2 ;  /* 0x000000020b047211 */ /* 0x000fe200078c10ff */
[----:B------:R3:W-:Y:S01]  /*1fcb0*/  @P5 STG.E desc[UR22][R8.64], R56 ;  /* 0x0000003808005986 */ /* 0x0007e2000c101916 */
[----:B------:R-:W-:-:S02]  /*1fcc0*/  VIADD R13, R3, UR5 ;  /* 0x00000005030d7c36 */ /* 0x000fc40008000000 */
[----:B--2---:R-:W-:Y:S01]  /*1fcd0*/  ISETP.LT.AND P5, PT, R5, UR6, !P0 ;  /* 0x0000000605007c0c */ /* 0x004fe2000c7a1270 */
[----:B------:R-:W2:Y:S01]  /*1fce0*/  LDCU UR6, c[0x0][0x39c] ;  /* 0x00007380ff0677ac */ /* 0x000ea20008000800 */
[----:B------:R-:W-:Y:S01]  /*1fcf0*/  LEA.HI.X.SX32 R5, R11, R0, 0x2, P6 ;  /* 0x000000000b057211 */ /* 0x000fe200030f16ff */
[----:B------:R-:W-:Y:S01]  /*1fd00*/  VIADD R11, R133, 0x3a ;  /* 0x0000003a850b7836 */ /* 0x000fe20000000000 */
[----:B----4-:R-:W-:-:S03]  /*1fd10*/  LEA R6, P6, R3, R2, 0x2 ;  /* 0x0000000203067211 */ /* 0x010fc600078c10ff */
[----:B------:R4:W-:Y:S01]  /*1fd20*/  @P4 STG.E desc[UR22][R4.64], R57 ;  /* 0x0000003904004986 */ /* 0x0009e2000c101916 */
[----:B------:R-:W-:Y:S01]  /*1fd30*/  LEA.HI.X.SX32 R7, R3, R0, 0x2, P6 ;  /* 0x0000000003077211 */ /* 0x000fe200030f16ff */
[----:B------:R-:W-:Y:S01]  /*1fd40*/  VIADD R3, R133, 0x3b ;  /* 0x0000003b85037836 */ /* 0x000fe20000000000 */
[----:B------:R-:W-:Y:S01]  /*1fd50*/  LEA R10, P6, R13, R2, 0x2 ;  /* 0x000000020d0a7211 */ /* 0x000fe200078c10ff */
[----:B---3--:R-:W-:Y:S01]  /*1fd60*/  VIADD R8, R133, 0x3c ;  /* 0x0000003c85087836 */ /* 0x008fe20000000000 */
[----:B-----5:R-:W-:Y:S01]  /*1fd70*/  ISETP.LT.AND P4, PT, R11, UR7, !P0 ;  /* 0x000000070b007c0c */ /* 0x020fe2000c781270 */
[----:B------:R3:W-:Y:S01]  /*1fd80*/  @P3 STG.E desc[UR22][R6.64], R58 ;  /* 0x0000003a06003986 */ /* 0x0007e2000c101916 */
[C---:B------:R-:W-:Y:S01]  /*1fd90*/  LEA.HI.X.SX32 R11, R13.reuse, R0, 0x2, P6 ;  /* 0x000000000d0b7211 */ /* 0x040fe200030f16ff */
[----:B------:R-:W-:Y:S01]  /*1fda0*/  VIADD R13, R13, UR5 ;  /* 0x000000050d0d7c36 */ /* 0x000fe20008000000 */
[----:B-1----:R-:W-:Y:S01]  /*1fdb0*/  ISETP.LT.AND P3, PT, R3, UR4, !P0 ;  /* 0x0000000403007c0c */ /* 0x002fe2000c761270 */
[----:B------:R-:W1:Y:S01]  /*1fdc0*/  LDCU UR4, c[0x0][0x39c] ;  /* 0x00007380ff0477ac */ /* 0x000e620008000800 */
[----:B------:R-:W-:Y:S01]  /*1fdd0*/  VIADD R9, R133, 0x3d ;  /* 0x0000003d85097836 */ /* 0x000fe20000000000 */
[----:B------:R5:W-:Y:S01]  /*1fde0*/  @P2 STG.E desc[UR22][R10.64], R59 ;  /* 0x0000003b0a002986 */ /* 0x000be2000c101916 */
[C---:B----4-:R-:W-:Y:S01]  /*1fdf0*/  LEA R4, P6, R13.reuse, R2, 0x2 ;  /* 0x000000020d047211 */ /* 0x050fe200078c10ff */
[----:B------:R-:W-:Y:S01]  /*1fe00*/  VIADD R3, R13, UR5 ;  /* 0x000000050d037c36 */ /* 0x000fe20008000000 */
[----:B------:R-:W4:Y:S01]  /*1fe10*/  LDCU UR7, c[0x0][0x39c] ;  /* 0x00007380ff0777ac */ /* 0x000f220008000800 */
[----:B--2---:R-:W-:-:S02]  /*1fe20*/  ISETP.LT.AND P2, PT, R8, UR6, !P0 ;  /* 0x0000000608007c0c */ /* 0x004fc4000c741270 */
[----:B------:R-:W-:Y:S01]  /*1fe30*/  LEA.HI.X.SX32 R5, R13, R0, 0x2, P6 ;  /* 0x000000000d057211 */ /* 0x000fe200030f16ff */
[C---:B------:R-:W-:Y:S01]  /*1fe40*/  VIADD R13, R3.reuse, UR5 ;  /* 0x00000005030d7c36 */ /* 0x040fe20008000000 */
[C---:B---3--:R-:W-:Y:S01]  /*1fe50*/  LEA R6, P6, R3.reuse, R2, 0x2 ;  /* 0x0000000203067211 */ /* 0x048fe200078c10ff */
[----:B------:R-:W2:Y:S02]  /*1fe60*/  LDCU UR6, c[0x0][0x39c] ;  /* 0x00007380ff0677ac */ /* 0x000ea40008000800 */
[----:B------:R3:W-:Y:S01]  /*1fe70*/  @P1 STG.E desc[UR22][R4.64], R60 ;  /* 0x0000003c04001986 */ /* 0x0007e2000c101916 */
[----:B------:R-:W-:Y:S01]  /*1fe80*/  LEA.HI.X.SX32 R7, R3, R0, 0x2, P6 ;  /* 0x0000000003077211 */ /* 0x000fe200030f16ff */
[----:B-----5:R-:W-:Y:S01]  /*1fe90*/  VIADD R10, R133, 0x3f ;  /* 0x0000003f850a7836 */ /* 0x020fe20000000000 */
[----:B------:R-:W-:Y:S02]  /*1fea0*/  LEA R8, P6, R13, R2, 0x2 ;  /* 0x000000020d087211 */ /* 0x000fe400078c10ff */
[----:B-1----:R-:W-:Y:S01]  /*1feb0*/  ISETP.LT.AND P1, PT, R9, UR4, !P0 ;  /* 0x0000000409007c0c */ /* 0x002fe2000c721270 */
[----:B------:R-:W1:Y:S01]  /*1fec0*/  LDCU UR4, c[0x0][0x39c] ;  /* 0x00007380ff0477ac */ /* 0x000e620008000800 */
[C---:B------:R-:W-:Y:S01]  /*1fed0*/  LEA.HI.X.SX32 R9, R13.reuse, R0, 0x2, P6 ;  /* 0x000000000d097211 */ /* 0x040fe200030f16ff */
[----:B------:R-:W-:Y:S01]  /*1fee0*/  VIADD R13, R13, UR5 ;  /* 0x000000050d0d7c36 */ /* 0x000fe20008000000 */
[----:B------:R-:W-:Y:S01]  /*1fef0*/  IADD3 R3, PT, PT, R133, 0x3e, RZ ;  /* 0x0000003e85037810 */ /* 0x000fe20007ffe0ff */
[----:B------:R5:W-:Y:S03]  /*1ff00*/  @P5 STG.E desc[UR22][R6.64], R61 ;  /* 0x0000003d06005986 */ /* 0x000be6000c101916 */
[----:B----4-:R-:W-:Y:S01]  /*1ff10*/  ISETP.LT.AND P5, PT, R3, UR7, !P0 ;  /* 0x0000000703007c0c */ /* 0x010fe2000c7a1270 */
[C---:B------:R-:W-:Y:S01]  /*1ff20*/  VIADD R3, R13.reuse, UR5 ;  /* 0x000000050d037c36 */ /* 0x040fe20008000000 */
[----:B---3--:R-:W-:Y:S01]  /*1ff30*/  LEA R4, P6, R13, R2, 0x2 ;  /* 0x000000020d047211 */ /* 0x008fe200078c10ff */
[----:B------:R-:W3:Y:S01]  /*1ff40*/  LDCU UR7, c[0x0][0x39c] ;  /* 0x00007380ff0777ac */ /* 0x000ee20008000800 */
[----:B------:R4:W-:Y:S01]  /*1ff50*/  @P4 STG.E desc[UR22][R8.64], R62 ;  /* 0x0000003e08004986 */ /* 0x0009e2000c101916 */
[----:B------:R-:W-:Y:S01]  /*1ff60*/  VIADD R11, R3, UR5 ;  /* 0x00000005030b7c36 */ /* 0x000fe20008000000 */
[----:B------:R-:W-:-:S02]  /*1ff70*/  LEA.HI.X.SX32 R5, R13, R0, 0x2, P6 ;  /* 0x000000000d057211 */ /* 0x000fc400030f16ff */
[----:B--2---:R-:W-:Y:S01]  /*1ff80*/  ISETP.LT.AND P4, PT, R10, UR6, !P0 ;  /* 0x000000060a007c0c */ /* 0x004fe2000c781270 */
[----:B------:R-:W2:Y:S01]  /*1ff90*/  LDCU UR6, c[0x0][0x39c] ;  /* 0x00007380ff0677ac */ /* 0x000ea20008000800 */
[----:B-----5:R-:W-:Y:S01]  /*1ffa0*/  LEA R6, P6, R3, R2, 0x2 ;  /* 0x0000000203067211 */ /* 0x020fe200078c10ff */
[----:B------:R-:W-:Y:S01]  /*1ffb0*/  VIADD R10, R133, 0x40 ;  /* 0x00000040850a7836 */ /* 0x000fe20000000000 */
[----:B------:R5:W-:Y:S02]  /*1ffc0*/  @P3 STG.E desc[UR22][R4.64], R63 ;  /* 0x0000003f04003986 */ /* 0x000be4000c101916 */
[----:B------:R-:W-:Y:S01]  /*1ffd0*/  LEA.HI.X.SX32 R7, R3, R0, 0x2, P6 ;  /* 0x0000000003077211 */ /* 0x000fe200030f16ff */
[C---:B------:R-:W-:Y:S01]  /*1ffe0*/  VIADD R3, R11.reuse, UR5 ;  /* 0x000000050b037c36 */ /* 0x040fe20008000000 */
[C---:B----4-:R-:W-:Y:S02]  /*1fff0*/  LEA R8, P6, R11.reuse, R2, 0x2 ;  /* 0x000000020b087211 */ /* 0x050fe400078c10ff */
[----:B-1----:R-:W-:Y:S01]  /*20000*/  ISETP.LT.AND P3, PT, R10, UR4, !P0 ;  /* 0x000000040a007c0c */ /* 0x002fe2000c761270 */
[----:B------:R-:W1:Y:S01]  /*20010*/  LDCU UR4, c[0x0][0x39c] ;  /* 0x00007380ff0477ac */ /* 0x000e620008000800 */
[----:B------:R-:W-:Y:S01]  /*20020*/  LEA.HI.X.SX32 R9, R11, R0, 0x2, P6 ;  /* 0x000000000b097211 */ /* 0x000fe200030f16ff */
[----:B------:R4:W-:Y:S01]  /*20030*/  @P2 STG.E desc[UR22][R6.64], R64 ;  /* 0x0000004006002986 */ /* 0x0009e2000c101916 */
[----:B------:R-:W-:-:S02]  /*20040*/  LEA R10, P6, R3, R2, 0x2 ;  /* 0x00000002030a7211 */ /* 0x000fc400078c10ff */
[----:B---3--:R-:W-:Y:S01]  /*20050*/  ISETP.LT.AND P2, PT, R12, UR7, !P0 ;  /* 0x000000070c007c0c */ /* 0x008fe2000c741270 */
[----:B------:R-:W-:Y:S01]  /*20060*/  VIADD R12, R133, 0x42 ;  /* 0x00000042850c7836 */ /* 0x000fe20000000000 */
[C---:B------:R-:W-:Y:S01]  /*20070*/  LEA.HI.X.SX32 R11, R3.reuse, R0, 0x2, P6 ;  /* 0x00000000030b7211 */ /* 0x040fe200030f16ff */
[----:B------:R-:W-:Y:S01]  /*20080*/  VIADD R3, R3, UR5 ;  /* 0x0000000503037c36 */ /* 0x000fe20008000000 */
[----:B------:R-:W-:Y:S01]  /*20090*/  @P1 STG.E desc[UR22][R8.64], R65 ;  /* 0x0000004108001986 */ /* 0x000fe2000c101916 */
[----:B------:R-:W3:Y:S01]  /*200a0*/  LDCU UR7, c[0x0][0x39c] ;  /* 0x00007380ff0777ac */ /* 0x000ee20008000800 */
[----:B--2---:R-:W-:Y:S01]  /*200b0*/  ISETP.LT.AND P1, PT, R12, UR6, !P0 ;  /* 0x000000060c007c0c */ /* 0x004fe2000c721270 */
[C---:B------:R-:W-:Y:S01]  /*200c0*/  VIADD R13, R3.reuse, UR5 ;  /* 0x00000005030d7c36 */ /* 0x040fe20008000000 */
[----:B------:R2:W-:Y:S01]  /*200d0*/  @P5 STG.E desc[UR22][R10.64], R66 ;  /* 0x000000420a005986 */ /* 0x0005e2000c101916 */
[----:B------:R-:W3:Y:S01]  /*200e0*/  LDCU UR6, c[0x0][0x39c] ;  /* 0x00007380ff0677ac */ /* 0x000ee20008000800 */
[-C--:B-----5:R-:W-:Y:S01]  /*200f0*/  LEA R4, P5, R3, R2.reuse, 0x2 ;  /* 0x0000000203047211 */ /* 0x0a0fe200078a10ff */
[----:B----4-:R-:W-:Y:S01]  /*20100*/  VIADD R7, R133, 0x43 ;  /* 0x0000004385077836 */ /* 0x010fe20000000000 */
[----:B------:R-:W-:Y:S01]  /*20110*/  LEA R6, P6, R13, R2, 0x2 ;  /* 0x000000020d067211 */ /* 0x000fe200078c10ff */
[----:B------:R-:W-:Y:S01]  /*20120*/  VIADD R12, R133, 0x4a ;  /* 0x0000004a850c7836 */ /* 0x000fe20000000000 */
[-C--:B------:R-:W-:Y:S01]  /*20130*/  LEA.HI.X.SX32 R5, R3, R0.reuse, 0x2, P5 ;  /* 0x0000000003057211 */ /* 0x080fe200028f16ff */
[----:B------:R-:W-:Y:S01]  /*20140*/  VIADD R3, R133, 0x44 ;  /* 0x0000004485037836 */ /* 0x000fe20000000000 */
[----:B-1----:R-:W-:Y:S01]  /*20150*/  ISETP.LT.AND P5, PT, R7, UR4, !P0 ;  /* 0x0000000407007c0c */ /* 0x002fe2000c7a1270 */
[----:B------:R-:W1:Y:S01]  /*20160*/  LDCU UR4, c[0x0][0x39c] ;  /* 0x00007380ff0477ac */ /* 0x000e620008000800 */
[C---:B------:R-:W-:Y:S01]  /*20170*/  LEA.HI.X.SX32 R7, R13.reuse, R0, 0x2, P6 ;  /* 0x000000000d077211 */ /* 0x040fe200030f16ff */
[----:B------:R-:W-:Y:S01]  /*20180*/  VIADD R13, R13, UR5 ;  /* 0x000000050d0d7c36 */ /* 0x000fe20008000000 */
[----:B------:R4:W-:Y:S01]  /*20190*/  @P4 STG.E desc[UR22][R4.64], R67 ;  /* 0x0000004304004986 */ /* 0x0009e2000c101916 */
[----:B--2---:R-:W-:Y:S01]  /*201a0*/  VIADD R10, R133, 0x45 ;  /* 0x00000045850a7836 */ /* 0x004fe20000000000 */
[----:B---3--:R-:W-:-:S02]  /*201b0*/  ISETP.LT.AND P4, PT, R3, UR7, !P0 ;  /* 0x0000000703007c0c */ /* 0x008fc4000c781270 */
[----:B------:R2:W-:Y:S01]  /*201c0*/  @P3 STG.E desc[UR22][R6.64], R68 ;  /* 0x0000004406003986 */ /* 0x0005e2000c101916 */
[C---:B------:R-:W-:Y:S01]  /*201d0*/  LEA R8, P3, R13.reuse, R2, 0x2 ;  /* 0x000000020d087211 */ /* 0x040fe200078610ff */
[----:B------:R-:W3:Y:S01]  /*201e0*/  LDCU UR7, c[0x0][0x39c] ;  /* 0x00007380ff0777ac */ /* 0x000ee20008000800 */
[C---:B------:R-:W-:Y:S02]  /*201f0*/  VIADD R3, R13.reuse, UR5 ;  /* 0x000000050d037c36 */ /* 0x040fe40008000000 */
[----:B------:R-:W-:Y:S01]  /*20200*/  LEA.HI.X.SX32 R9, R13, R0, 0x2, P3 ;  /* 0x000000000d097211 */ /* 0x000fe200018f16ff */
[C---:B------:R-:W-:Y:S01]  /*20210*/  VIADD R11, R133.reuse, 0x47 ;  /* 0x00000047850b7836 */ /* 0x040fe20000000000 */
[----:B------:R-:W-:Y:S01]  /*20220*/  ISETP.LT.AND P3, PT, R10, UR6, !P0 ;  /* 0x000000060a007c0c */ /* 0x000fe2000c761270 */
[----:B------:R-:W5:Y:S01]  /*20230*/  LDCU UR6, c[0x0][0x39c] ;  /* 0x00007380ff0677ac */ /* 0x000f620008000800 */
[----:B----4-:R-:W-:Y:S01]  /*20240*/  VIADD R5, R133, 0x46 ;  /* 0x0000004685057836 */ /* 0x010fe20000000000 */
[C---:B------:R-:W-:Y:S01]  /*20250*/  LEA R4, P6, R3.reuse, R2, 0x2 ;  /* 0x0000000203047211 */ /* 0x040fe200078c10ff */
[----:B------:R4:W-:Y:S01]  /*20260*/  @P2 STG.E desc[UR22][R8.64], R69 ;  /* 0x0000004508002986 */ /* 0x0009e2000c101916 */
[----:B--2---:R-:W-:-:S02]  /*20270*/  VIADD R7, R3, UR5 ;  /* 0x0000000503077c36 */ /* 0x004fc40008000000 */
[----:B-1----:R-:W-:Y:S01]  /*20280*/  ISETP.LT.AND P2, PT, R5, UR4, !P0 ;  /* 0x0000000405007c0c */ /* 0x002fe2000c741270 */
[----:B------:R-:W1:Y:S01]  /*20290*/  LDCU UR4, c[0x0][0x39c] ;  /* 0x00007380ff0477ac */ /* 0x000e620008000800 */
[----:B------:R-:W-:Y:S01]  /*202a0*/  LEA.HI.X.SX32 R5, R3, R0, 0x2, P6 ;  /* 0x0000000003057211 */ /* 0x000fe200030f16ff */
[C---:B------:R-:W-:Y:S01]  /*202b0*/  VIADD R3, R7.reuse, UR5 ;  /* 0x0000000507037c36 */ /* 0x040fe20008000000 */
[----:B------:R-:W-:-:S03]  /*202c0*/  LEA R6, P6, R7, R2, 0x2 ;  /* 0x0000000207067211 */ /* 0x000fc600078c10ff */
[----:B------:R2:W-:Y:S01]  /*202d0*/  @P1 STG.E desc[UR22][R4.64], R70 ;  /* 0x0000004604001986 */ /* 0x0005e2000c101916 */
[----:B------:R-:W-:Y:S01]  /*202e0*/  LEA.HI.X.SX32 R7, R7, R0, 0x2, P6 ;  /* 0x0000000007077211 */ /* 0x000fe200030f16ff */
[----:B----4-:R-:W-:Y:S01]  /*202f0*/  VIADD R8, R133, 0x48 ;  /* 0x0000004885087836 */ /* 0x010fe20000000000 */
[----:B------:R-:W-:Y:S02]  /*20300*/  LEA R10, P6, R3, R2, 0x2 ;  /* 0x00000002030a7211 */ /* 0x000fe400078c10ff */
[----:B---3--:R-:W-:Y:S01]  /*20310*/  ISETP.LT.AND P1, PT, R11, UR7, !P0 ;  /* 0x000000070b007c0c */ /* 0x008fe2000c721270 */
[----:B------:R3:W-:Y:S01]  /*20320*/  @P5 STG.E desc[UR22][R6.64], R71 ;  /* 0x0000004706005986 */ /* 0x0007e2000c101916 */
[----:B------:R-:W-:Y:S01]  /*20330*/  LEA.HI.X.SX32 R11, R3, R0, 0x2, P6 ;  /* 0x00000000030b7211 */ /* 0x000fe200030f16ff */
[----:B------:R-:W4:Y:S01]  /*20340*/  LDCU UR7, c[0x0][0x39c] ;  /* 0x00007380ff0777ac */ /* 0x000f220008000800 */
[----:B-----5:R-:W-:Y:S01]  /*20350*/  ISETP.LT.AND P5, PT, R8, UR6, !P0 ;  /* 0x0000000608007c0c */ /* 0x020fe2000c7a1270 */
[----:B------:R-:W-:Y:S01]  /*20360*/  VIADD R8, R133, 0x49 ;  /* 0x0000004985087836 */ /* 0x000fe20000000000 */
[----:B------:R-:W-:Y:S01]  /*20370*/  IADD3 R3, PT, PT, R3, UR5, RZ ;  /* 0x0000000503037c10 */ /* 0x000fe2000fffe0ff */
[----:B------:R-:W5:Y:S01]  /*20380*/  LDCU UR6, c[0x0][0x39c] ;  /* 0x00007380ff0677ac */ /* 0x000f620008000800 */
[----:B------:R4:W-:Y:S02]  /*20390*/  @P4 STG.E desc[UR22][R10.64], R72 ;  /* 0x000000480a004986 */ /* 0x0009e4000c101916 */
[C---:B--2---:R-:W-:Y:S01]  /*203a0*/  LEA R4, P6, R3.reuse, R2, 0x2 ;  /* 0x0000000203047211 */ /* 0x044fe200078c10ff */
[C---:B------:R-:W-:Y:S01]  /*203b0*/  VIADD R9, R3.reuse, UR5 ;  /* 0x0000000503097c36 */ /* 0x040fe20008000000 */
[----:B-1----:R-:W-:Y:S01]  /*203c0*/  ISETP.LT.AND P4, PT, R8, UR4, !P0 ;  /* 0x0000000408007c0c */ /* 0x002fe2000c781270 */
[----:B------:R-:W1:Y:S01]  /*203d0*/  LDCU UR4, c[0x0][0x39c] ;  /* 0x00007380ff0477ac */ /* 0x000e620008000800 */
[----:B------:R-:W-:Y:S01]  /*203e0*/  LEA.HI.X.SX32 R5, R3, R0, 0x2, P6 ;  /* 0x0000000003057211 */ /* 0x000fe200030f16ff */
[C---:B------:R-:W-:Y:S01]  /*203f0*/  VIADD R3, R9.reuse, UR5 ;  /* 0x0000000509037c36 */ /* 0x040fe20008000000 */
[----:B---3--:R-:W-:-:S03]  /*20400*/  LEA R6, P6, R9, R2, 0x2 ;  /* 0x0000000209067211 */ /* 0x008fc600078c10ff */
[----:B------:R2:W-:Y:S01]  /*20410*/  @P3 STG.E desc[UR22][R4.64], R73 ;  /* 0x0000004904003986 */ /* 0x0005e2000c101916 */
[----:B------:R-:W-:Y:S01]  /*20420*/  LEA.HI.X.SX32 R7, R9, R0, 0x2, P6 ;  /* 0x0000000009077211 */ /* 0x000fe200030f16ff */
[----:B----4-:R-:W-:Y:S01]  /*20430*/  VIADD R10, R133, 0x4b ;  /* 0x0000004b850a7836 */ /* 0x010fe20000000000 */
[C---:B------:R-:W-:Y:S02]  /*20440*/  LEA R8, P6, R3.reuse, R2, 0x2 ;  /* 0x0000000203087211 */ /* 0x040fe400078c10ff */
[----:B-----5:R-:W-:Y:S01]  /*20450*/  ISETP.LT.AND P3, PT, R12, UR6, !P0 ;  /* 0x000000060c007c0c */ /* 0x020fe2000c761270 */
[----:B------:R-:W3:Y:S01]  /*20460*/  LDCU UR6, c[0x0][0x39c] ;  /* 0x00007380ff0677ac */ /* 0x000ee20008000800 */
[C---:B------:R-:W-:Y:S01]  /*20470*/  LEA.HI.X.SX32 R9, R3.reuse, R0, 0x2, P6 ;  /* 0x0000000003097211 */ /* 0x040fe200030f16ff */
[----:B------:R-:W-:Y:S01]  /*20480*/  VIADD R3, R3, UR5 ;  /* 0x0000000503037c36 */ /* 0x000fe20008000000 */
[----:B------:R4:W-:Y:S01]  /*20490*/  @P2 STG.E desc[UR22][R6.64], R74 ;  /* 0x0000004a06002986 */ /* 0x0009e2000c101916 */
[----:B------:R-:W-:Y:S01]  /*204a0*/  ISETP.LT.AND P2, PT, R10, UR7, !P0 ;  /* 0x000000070a007c0c */ /* 0x000fe2000c741270 */
[----:B------:R-:W-:Y:S01]  /*204b0*/  VIADD R10, R133, 0x4c ;  /* 0x0000004c850a7836 */ /* 0x000fe20000000000 */
[----:B------:R-:W5:Y:S01]  /*204c0*/  LDCU UR7, c[0x0][0x39c] ;  /* 0x00007380ff0777ac */ /* 0x000f620008000800 */
[C---:B--2---:R-:W-:Y:S01]  /*204d0*/  LEA R4, P6, R3.reuse, R2, 0x2 ;  /* 0x0000000203047211 */ /* 0x044fe200078c10ff */
[C---:B------:R-:W-:Y:S01]  /*204e0*/  VIADD R11, R3.reuse, UR5 ;  /* 0x00000005030b7c36 */ /* 0x040fe20008000000 */
[----:B------:R2:W-:Y:S01]  /*204f0*/  @P1 STG.E desc[UR22][R8.64], R75 ;  /* 0x0000004b08001986 */ /* 0x0005e2000c101916 */
[----:B-1----:R-:W-:Y:S01]  /*20500*/  ISETP.LT.AND P1, PT, R10, UR4, !P0 ;  /* 0x000000040a007c0c */ /* 0x002fe2000c721270 */
[----:B------:R-:W1:Y:S01]  /*20510*/  LDCU UR4, c[0x0][0x39c] ;  /* 0x00007380ff0477ac */ /* 0x000e620008000800 */
[----:B------:R-:W-:Y:S01]  /*20520*/  LEA.HI.X.SX32 R5, R3, R0, 0x2, P6 ;  /* 0x0000000003057211 */ /* 0x000fe200030f16ff */
[C---:B------:R-:W-:Y:S01]  /*20530*/  VIADD R3, R11.reuse, UR5 ;  /* 0x000000050b037c36 */ /* 0x040fe20008000000 */
[----:B----4-:R-:W-:Y:S01]  /*20540*/  LEA R6, P6, R11, R2, 0x2 ;  /* 0x000000020b067211 */ /* 0x010fe200078c10ff */
[----:B------:R-:W-:-:S02]  /*20550*/  VIADD R10, R133, 0x4d ;  /* 0x0000004d850a7836 */ /* 0x000fc40000000000 */
[----:B------:R4:W-:Y:S01]  /*20560*/  @P5 STG.E desc[UR22][R4.64], R76 ;  /* 0x0000004c04005986 */ /* 0x0009e2000c101916 */
[----:B------:R-:W-:Y:S01]  /*20570*/  VIADD R13, R3, UR5 ;  /* 0x00000005030d7c36 */ /* 0x000fe20008000000 */
[----:B------:R-:W-:Y:S01]  /*20580*/  LEA.HI.X.SX32 R7, R11, R0, 0x2, P6 ;  /* 0x000000000b077211 */ /* 0x000fe200030f16ff */
[----:B------:R-:W-:Y:S01]  /*20590*/  VIADD R11, R133, 0x4e ;  /* 0x0000004e850b7836 */ /* 0x000fe20000000000 */
[----:B--2---:R-:W-:Y:S01]  /*205a0*/  LEA R8, P6, R3, R2, 0x2 ;  /* 0x0000000203087211 */ /* 0x004fe200078c10ff */
[----:B------:R-:W-:Y:S01]  /*205b0*/  VIADD R12, R133, 0x5b ;  /* 0x0000005b850c7836 */ /* 0x000fe20000000000 */
[----:B---3--:R-:W-:Y:S01]  /*205c0*/  ISETP.LT.AND P5, PT, R10, UR6, !P0 ;  /* 0x000000060a007c0c */ /* 0x008fe2000c7a1270 */
[----:B------:R-:W2:Y:S01]  /*205d0*/  LDCU UR6, c[0x0][0x39c] ;  /* 0x00007380ff0677ac */ /* 0x000ea20008000800 */
[----:B------:R-:W-:Y:S01]  /*205e0*/  LEA.HI.X.SX32 R9, R3, R0, 0x2, P6 ;  /* 0x0000000003097211 */ /* 0x000fe200030f16ff */
[----:B------:R3:W-:Y:S01]  /*205f0*/  @P4 STG.E desc[UR22][R6.64], R77 ;  /* 0x0000004d06004986 */ /* 0x0007e2000c101916 */
[----:B------:R-:W-:Y:S01]  /*20600*/  LEA R10, P6, R13, R2, 0x2 ;  /* 0x000000020d0a7211 */ /* 0x000fe200078c10ff */
[----:B------:R-:W-:Y:S01]  /*20610*/  VIADD R3, R133, 0x4f ;  /* 0x0000004f85037836 */ /* 0x000fe20000000000 */
[----:B-----5:R-:W-:Y:S01]  /*20620*/  ISETP.LT.AND P4, PT, R11, UR7, !P0 ;  /* 0x000000070b007c0c */ /* 0x020fe2000c781270 */
[----:B------:R-:W5:Y:S01]  /*20630*/  LDCU UR7, c[0x0][0x39c] ;  /* 0x00007380ff0777ac */ /* 0x000f620008000800 */
[C---:B------:R-:W-:Y:S01]  /*20640*/  LEA.HI.X.SX32 R11, R13.reuse, R0, 0x2, P6 ;  /* 0x000000000d0b7211 */ /* 0x040fe200030f16ff */
[----:B------:R-:W-:Y:S01]  /*20650*/  VIADD R13, R13, UR5 ;  /* 0x000000050d0d7c36 */ /* 0x000fe20008000000 */
[----:B------:R2:W-:Y:S01]  /*20660*/  @P3 STG.E desc[UR22][R8.64], R78 ;  /* 0x0000004e08003986 */ /* 0x0005e2000c101916 */
[----:B-1----:R-:W-:Y:S01]  /*20670*/  ISETP.LT.AND P3, PT, R3, UR4, !P0 ;  /* 0x0000000403007c0c */ /* 0x002fe2000c761270 */
[----:B------:R-:W1:Y:S01]  /*20680*/  LDCU UR4, c[0x0][0x39c] ;  /* 0x00007380ff0477ac */ /* 0x000e620008000800 */
[C---:B------:R-:W-:Y:S01]  /*20690*/  VIADD R3, R13.reuse, UR5 ;  /* 0x000000050d037c36 */ /* 0x040fe20008000000 */
[----:B------:R5:W-:Y:S01]  /*206a0*/  @P2 STG.E desc[UR22][R10.64], R79 ;  /* 0x0000004f0a002986 */ /* 0x000be2000c101916 */
[----:B----4-:R-:W-:Y:S01]  /*206b0*/  LEA R4, P2, R13, R2, 0x2 ;  /* 0x000000020d047211 */ /* 0x010fe200078410ff */
[----:B---3--:R-:W-:-:S02]  /*206c0*/  VIADD R7, R133, 0x50 ;  /* 0x0000005085077836 */ /* 0x008fc40000000000 */
        /* <DEDUP_REMOVED lines=8> */
[----:B-----5:R-:W-:Y:S01]  /*20750*/  VIADD R10, R133, 0x52 ;  /* 0x00000052850a7836 */ /* 0x020fe20000000000 */
        /* <DEDUP_REMOVED lines=9> */
[----:B---3--:R-:W-:Y:S01]  /*207f0*/  IADD3 R5, PT, PT, R133, 0x53, RZ ;  /* 0x0000005385057810 */ /* 0x008fe20007ffe0ff */
[----:B------:R3:W-:Y:S01]  /*20800*/  @P4 STG.E desc[UR22][R8.64], R82 ;  /* 0x0000005208004986 */ /* 0x0007e2000c101916 */
[----:B------:R-:W-:Y:S01]  /*20810*/  LEA R4, P6, R11, R2, 0x2 ;  /* 0x000000020b047211 */ /* 0x000fe200078c10ff */
[----:B------:R-:W-:Y:S01]  /*20820*/  VIADD R13, R3, UR5 ;  /* 0x00000005030d7c36 */ /* 0x000fe20008000000 */
        /* <DEDUP_REMOVED lines=28> */
[----:B------:R-:W-:Y:S01]  /*209f0*/  VIADD R3, R133, 0x58 ;  /* 0x0000005885037836 */ /* 0x000fe20000000000 */
[----:B------:R-:W-:Y:S01]  /*20a00*/  LEA R8, P6, R13, R2, 0x2 ;  /* 0x000000020d087211 */ /* 0x000fe200078c10ff */
[----:B-----5:R-:W-:Y:S01]  /*20a10*/  VIADD R10, R133, 0x59 ;  /* 0x00000059850a7836 */ /* 0x020fe20000000000 */
[----:B-1----:R-:W-:Y:S01]  /*20a20*/  ISETP.LT.AND P5, PT, R9, UR4, !P0 ;  /* 0x0000000409007c0c */ /* 0x002fe2000c7a1270 */
[----:B------:R-:W1:Y:S01]  /*20a30*/  LDCU UR4, c[0x0][0x39c] ;  /* 0x00007380ff0477ac */ /* 0x000e620008000800 */
[C---:B------:R-:W-:Y:S01]  /*20a40*/  LEA.HI.X.SX32 R9, R13.reuse, R0, 0x2, P6 ;  /* 0x000000000d097211 */ /* 0x040fe200030f16ff */
[----:B------:R-:W-:Y:S01]  /*20a50*/  VIADD R13, R13, UR5 ;  /* 0x000000050d0d7c36 */ /* 0x000fe20008000000 */
[----:B------:R5:W-:Y:S01]  /*20a60*/  @P4 STG.E desc[UR22][R6.64], R87 ;  /* 0x0000005706004986 */ /* 0x000be2000c101916 */
[----:B----4-:R-:W-:Y:S01]  /*20a70*/  ISETP.LT.AND P4, PT, R3, UR7, !P0 ;  /* 0x0000000703007c0c */ /* 0x010fe2000c781270 */
[----:B------:R-:W4:Y:S01]  /*20a80*/  LDCU UR7, c[0x0][0x39c] ;  /* 0x00007380ff0777ac */ /* 0x000f220008000800 */
[C---:B------:R-:W-:Y:S01]  /*20a90*/  VIADD R3, R13.reuse, UR5 ;  /* 0x000000050d037c36 */ /* 0x040fe20008000000 */
[----:B---3--:R-:W-:Y:S01]  /*20aa0*/  LEA R4, P6, R13, R2, 0x2 ;  /* 0x000000020d047211 */ /* 0x008fe200078c10ff */
[----:B------:R3:W-:Y:S02]  /*20ab0*/  @P3 STG.E desc[UR22][R8.64], R88 ;  /* 0x0000005808003986 */ /* 0x0007e4000c101916 */
        /* <DEDUP_REMOVED lines=9> */
[C---:B---3--:R-:W-:Y:S02]  /*20b50*/  LEA R8, P6, R11.reuse, R2, 0x2 ;  /* 0x000000020b087211 */ /* 0x048fe400078c10ff */
[----:B-1----:R-:W-:Y:S01]  /*20b60*/  ISETP.LT.AND P2, PT, R10, UR4, !P0 ;  /* 0x000000040a007c0c */ /* 0x002fe2000c741270 */
[----:B------:R-:W1:Y:S01]  /*20b70*/  LDCU UR4, c[0x0][0x39c] ;  /* 0x00007380ff0477ac */ /* 0x000e620008000800 */
[----:B------:R-:W-:Y:S01]  /*20b80*/  LEA.HI.X.SX32 R9, R11, R0, 0x2, P6 ;  /* 0x000000000b097211 */ /* 0x000fe200030f16ff */
[----:B------:R3:W-:Y:S01]  /*20b90*/  @P1 STG.E desc[UR22][R6.64], R90 ;  /* 0x0000005a06001986 */ /* 0x0007e2000c101916 */
[----:B------:R-:W-:-:S02]  /*20ba0*/  LEA R10, P6, R3, R2, 0x2 ;  /* 0x00000002030a7211 */ /* 0x000fc400078c10ff */
[----:B----4-:R-:W-:Y:S01]  /*20bb0*/  ISETP.LT.AND P1, PT, R12, UR7, !P0 ;  /* 0x000000070c007c0c */ /* 0x010fe2000c721270 */
[----:B------:R-:W-:Y:S01]  /*20bc0*/  VIADD R12, R133, 0x5c ;  /* 0x0000005c850c7836 */ /* 0x000fe20000000000 */
[C---:B------:R-:W-:Y:S01]  /*20bd0*/  LEA.HI.X.SX32 R11, R3.reuse, R0, 0x2, P6 ;  /* 0x00000000030b7211 */ /* 0x040fe200030f16ff */
[----:B------:R-:W-:Y:S01]  /*20be0*/  VIADD R3, R3, UR5 ;  /* 0x0000000503037c36 */ /* 0x000fe20008000000 */
[----:B------:R-:W-:Y:S01]  /*20bf0*/  @P5 STG.E desc[UR22][R8.64], R91 ;  /* 0x0000005b08005986 */ /* 0x000fe2000c101916 */
[----:B------:R-:W4:Y:S01]  /*20c00*/  LDCU UR7, c[0x0][0x39c] ;  /* 0x00007380ff0777ac */ /* 0x000f220008000800 */
[----:B--2---:R-:W-:Y:S01]  /*20c10*/  ISETP.LT.AND P5, PT, R12, UR6, !P0 ;  /* 0x000000060c007c0c */ /* 0x004fe2000c7a1270 */
[C---:B------:R-:W-:Y:S01]  /*20c20*/  VIADD R13, R3.reuse, UR5 ;  /* 0x00000005030d7c36 */ /* 0x040fe20008000000 */
[----:B------:R2:W-:Y:S01]  /*20c30*/  @P4 STG.E desc[UR22][R10.64], R92 ;  /* 0x0000005c0a004986 */ /* 0x0005e2000c101916 */
[----:B------:R-:W4:Y:S01]  /*20c40*/  LDCU UR6, c[0x0][0x39c] ;  /* 0x00007380ff0677ac */ /* 0x000f220008000800 */
[----:B-----5:R-:W-:Y:S01]  /*20c50*/  LEA R4, P4, R3, R2, 0x2 ;  /* 0x0000000203047211 */ /* 0x020fe200078810ff */
[C---:B------:R-:W-:Y:S01]  /*20c60*/  VIADD R12, R133.reuse, 0x64 ;  /* 0x00000064850c7836 */ /* 0x040fe20000000000 */
[----:B---3--:R-:W-:-:S02]  /*20c70*/  IADD3 R7, PT, PT, R133, 0x5d, RZ ;  /* 0x0000005d85077810 */ /* 0x008fc40007ffe0ff */
        /* <DEDUP_REMOVED lines=9> */
[----:B----4-:R-:W-:Y:S01]  /*20d10*/  ISETP.LT.AND P3, PT, R3, UR7, !P0 ;  /* 0x0000000703007c0c */ /* 0x010fe2000c761270 */
[----:B------:R-:W2:Y:S01]  /*20d20*/  LDCU UR7, c[0x0][0x39c] ;  /* 0x00007380ff0777ac */ /* 0x000ea20008000800 */
[----:B------:R4:W-:Y:S01]  /*20d30*/  @P2 STG.E desc[UR22][R6.64], R94 ;  /* 0x0000005e06002986 */ /* 0x0009e2000c101916 */
[C---:B------:R-:W-:Y:S01]  /*20d40*/  LEA R8, P2, R13.reuse, R2, 0x2 ;  /* 0x000000020d087211 */ /* 0x040fe200078410ff */
[----:B------:R-:W-:-:S02]  /*20d50*/  VIADD R3, R13, UR5 ;  /* 0x000000050d037c36 */ /* 0x000fc40008000000 */
[----:B------:R-:W-:Y:S01]  /*20d60*/  VIADD R11, R133, 0x61 ;  /* 0x00000061850b7836 */ /* 0x000fe20000000000 */
[----:B------:R-:W-:Y:S02]  /*20d70*/  LEA.HI.X.SX32 R9, R13, R0, 0x2, P2 ;  /* 0x000000000d097211 */ /* 0x000fe400010f16ff */
[----:B------:R-:W-:Y:S01]  /*20d80*/  ISETP.LT.AND P2, PT, R10, UR6, !P0 ;  /* 0x000000060a007c0c */ /* 0x000fe2000c741270 */
[----:B------:R-:W5:Y:S01]  /*20d90*/  LDCU UR6, c[0x0][0x39c] ;  /* 0x00007380ff0677ac */ /* 0x000f620008000800 */
[----:B---3--:R-:W-:Y:S01]  /*20da0*/  VIADD R5, R133, 0x60 ;  /* 0x0000006085057836 */ /* 0x008fe20000000000 */
[C---:B------:R-:W-:Y:S01]  /*20db0*/  LEA R4, P6, R3.reuse, R2, 0x2 ;  /* 0x0000000203047211 */ /* 0x040fe200078c10ff */
[----:B------:R3:W-:Y:S01]  /*20dc0*/  @P1 STG.E desc[UR22][R8.64], R95 ;  /* 0x0000005f08001986 */ /* 0x0007e2000c101916 */
[----:B----4-:R-:W-:Y:S02]  /*20dd0*/  VIADD R7, R3, UR5 ;  /* 0x0000000503077c36 */ /* 0x010fe40008000000 */
[----:B-1----:R-:W-:Y:S01]  /*20de0*/  ISETP.LT.AND P1, PT, R5, UR4, !P0 ;  /* 0x0000000405007c0c */ /* 0x002fe2000c721270 */
[----:B------:R-:W1:Y:S01]  /*20df0*/  LDCU UR4, c[0x0][0x39c] ;  /* 0x00007380ff0477ac */ /* 0x000e620008000800 */
[----:B------:R-:W-:Y:S01]  /*20e00*/  LEA.HI.X.SX32 R5, R3, R0, 0x2, P6 ;  /* 0x0000000003057211 */ /* 0x000fe200030f16ff */
[C---:B------:R-:W-:Y:S01]  /*20e10*/  VIADD R3, R7.reuse, UR5 ;  /* 0x0000000507037c36 */ /* 0x040fe20008000000 */
[----:B------:R-:W-:-:S03]  /*20e20*/  LEA R6, P6, R7, R2, 0x2 ;  /* 0x0000000207067211 */ /* 0x000fc600078c10ff */
[----:B------:R4:W-:Y:S01]  /*20e30*/  @P5 STG.E desc[UR22][R4.64], R96 ;  /* 0x0000006004005986 */ /* 0x0009e2000c101916 */
[----:B------:R-:W-:Y:S01]  /*20e40*/  LEA.HI.X.SX32 R7, R7, R0, 0x2, P6 ;  /* 0x0000000007077211 */ /* 0x000fe200030f16ff */
[----:B---3--:R-:W-:Y:S01]  /*20e50*/  VIADD R8, R133, 0x62 ;  /* 0x0000006285087836 */ /* 0x008fe20000000000 */
[----:B------:R-:W-:Y:S02]  /*20e60*/  LEA R10, P6, R3, R2, 0x2 ;  /* 0x00000002030a7211 */ /* 0x000fe400078c10ff */
[----:B--2---:R-:W-:Y:S01]  /*20e70*/  ISETP.LT.AND P5, PT, R11, UR7, !P0 ;  /* 0x000000070b007c0c */ /* 0x004fe2000c7a1270 */
[----:B------:R2:W-:Y:S01]  /*20e80*/  @P4 STG.E desc[UR22][R6.64], R97 ;  /* 0x0000006106004986 */ /* 0x0005e2000c101916 */
[C---:B------:R-:W-:Y:S01]  /*20e90*/  LEA.HI.X.SX32 R11, R3.reuse, R0, 0x2, P6 ;  /* 0x00000000030b7211 */ /* 0x040fe200030f16ff */
[----:B------:R-:W-:Y:S01]  /*20ea0*/  VIADD R3, R3, UR5 ;  /* 0x0000000503037c36 */ /* 0x000fe20008000000 */
[----:B-----5:R-:W-:Y:S01]  /*20eb0*/  ISETP.LT.AND P4, PT, R8, UR6, !P0 ;  /* 0x0000000608007c0c */ /* 0x020fe2000c781270 */
[----:B------:R-:W3:Y:S01]  /*20ec0*/  LDCU UR6, c[0x0][0x39c] ;  /* 0x00007380ff0677ac */ /* 0x000ee20008000800 */
[----:B------:R-:W-:Y:S01]  /*20ed0*/  VIADD R8, R133, 0x63 ;  /* 0x0000006385087836 */ /* 0x000fe20000000000 */
[----:B------:R5:W-:Y:S01]  /*20ee0*/  @P3 STG.E desc[UR22][R10.64], R98 ;  /* 0x000000620a003986 */ /* 0x000be2000c101916 */
[C---:B----4-:R-:W-:Y:S01]  /*20ef0*/  LEA R4, P6, R3.reuse, R2, 0x2 ;  /* 0x0000000203047211 */ /* 0x050fe200078c10ff */
[----:B------:R-:W4:Y:S01]  /*20f00*/  LDCU UR7, c[0x0][0x39c] ;  /* 0x00007380ff0777ac */ /* 0x000f220008000800 */
[----:B------:R-:W-:Y:S01]  /*20f10*/  VIADD R9, R3, UR5 ;  /* 0x0000000503097c36 */ /* 0x000fe20008000000 */
[----:B-1----:R-:W-:-:S02]  /*20f20*/  ISETP.LT.AND P3, PT, R8, UR4, !P0 ;  /* 0x0000000408007c0c */ /* 0x002fc4000c761270 */
[----:B------:R-:W-:Y:S01]  /*20f30*/  LEA.HI.X.SX32 R5, R3, R0, 0x2, P6 ;  /* 0x0000000003057211 */ /* 0x000fe200030f16ff */
[C---:B------:R-:W-:Y:S01]  /*20f40*/  VIADD R3, R9.reuse, UR5 ;  /* 0x0000000509037c36 */ /* 0x040fe20008000000 */
[C---:B--2---:R-:W-:Y:S01]  /*20f50*/  LEA R6, P6, R9.reuse, R2, 0x2 ;  /* 0x0000000209067211 */ /* 0x044fe200078c10ff */
[----:B------:R-:W1:Y:S02]  /*20f60*/  LDCU UR4, c[0x0][0x39c] ;  /* 0x00007380ff0477ac */ /* 0x000e640008000800 */
[----:B------:R2:W-:Y:S01]  /*20f70*/  @P2 STG.E desc[UR22][R4.64], R99 ;  /* 0x0000006304002986 */ /* 0x0005e2000c101916 */
[----:B------:R-:W-:Y:S01]  /*20f80*/  LEA.HI.X.SX32 R7, R9, R0, 0x2, P6 ;  /* 0x0000000009077211 */ /* 0x000fe200030f16ff */
[----:B-----5:R-:W-:Y:S01]  /*20f90*/  VIADD R10, R133, 0x65 ;  /* 0x00000065850a7836 */ /* 0x020fe20000000000 */
[C---:B------:R-:W-:Y:S02]  /*20fa0*/  LEA R8, P6, R3.reuse, R2, 0x2 ;  /* 0x0000000203087211 */ /* 0x040fe400078c10ff */
[----:B---3--:R-:W-:Y:S01]  /*20fb0*/  ISETP.LT.AND P2, PT, R12, UR6, !P0 ;  /* 0x000000060c007c0c */ /* 0x008fe2000c741270 */
[----:B------:R-:W3:Y:S01]  /*20fc0*/  LDCU UR6, c[0x0][0x39c] ;  /* 0x00007380ff0677ac */ /* 0x000ee20008000800 */
[C---:B------:R-:W-:Y:S01]  /*20fd0*/  LEA.HI.X.SX32 R9, R3.reuse, R0, 0x2, P6 ;  /* 0x0000000003097211 */ /* 0x040fe200030f16ff */
[----:B------:R-:W-:Y:S01]  /*20fe0*/  VIADD R3, R3, UR5 ;  /* 0x0000000503037c36 */ /* 0x000fe20008000000 */
[----:B------:R5:W-:Y:S01]  /*20ff0*/  @P1 STG.E desc[UR22][R6.64], R100 ;  /* 0x0000006406001986 */ /* 0x000be2000c101916 */
[----:B----4-:R-:W-:Y:S01]  /*21000*/  ISETP.LT.AND P1, PT, R10, UR7, !P0 ;  /* 0x000000070a007c0c */ /* 0x010fe2000c721270 */
[----:B------:R-:W-:Y:S01]  /*21010*/  VIADD R10, R133, 0x66 ;  /* 0x00000066850a7836 */ /* 0x000fe20000000000 */
[----:B------:R-:W4:Y:S01]  /*21020*/  LDCU UR7, c[0x0][0x39c] ;  /* 0x00007380ff0777ac */ /* 0x000f220008000800 */
[C---:B--2---:R-:W-:Y:S01]  /*21030*/  LEA R4, P6, R3.reuse, R2, 0x2 ;  /* 0x0000000203047211 */ /* 0x044fe200078c10ff */
[C---:B------:R-:W-:Y:S01]  /*21040*/  VIADD R11, R3.reuse, UR5 ;  /* 0x00000005030b7c36 */ /* 0x040fe20008000000 */
[----:B------:R2:W-:Y:S01]  /*21050*/  @P5 STG.E desc[UR22][R8.64], R101 ;  /* 0x0000006508005986 */ /* 0x0005e2000c101916 */
[----:B-1----:R-:W-:Y:S01]  /*21060*/  ISETP.LT.AND P5, PT, R10, UR4, !P0 ;  /* 0x000000040a007c0c */ /* 0x002fe2000c7a1270 */
[----:B------:R-:W1:Y:S01]  /*21070*/  LDCU UR4, c[0x0][0x39c] ;  /* 0x00007380ff0477ac */ /* 0x000e620008000800 */
[----:B------:R-:W-:Y:S01]  /*21080*/  LEA.HI.X.SX32 R5, R3, R0, 0x2, P6 ;  /* 0x0000000003057211 */ /* 0x000fe200030f16ff */
[C---:B------:R-:W-:Y:S01]  /*21090*/  VIADD R3, R11.reuse, UR5 ;  /* 0x000000050b037c36 */ /* 0x040fe20008000000 */
[----:B-----5:R-:W-:Y:S01]  /*210a0*/  LEA R6, P6, R11, R2, 0x2 ;  /* 0x000000020b067211 */ /* 0x020fe200078c10ff */
[----:B------:R-:W-:-:S02]  /*210b0*/  VIADD R10, R133, 0x67 ;  /* 0x00000067850a7836 */ /* 0x000fc40000000000 */
[----:B------:R5:W-:Y:S01]  /*210c0*/  @P4 STG.E desc[UR22][R4.64], R102 ;  /* 0x0000006604004986 */ /* 0x000be2000c101916 */
[----:B------:R-:W-:Y:S01]  /*210d0*/  IADD3 R13, PT, PT, R3, UR5, RZ ;  /* 0x00000005030d7c10 */ /* 0x000fe2000fffe0ff */
[----:B------:R-:W-:Y:S01]  /*210e0*/  VIADD R12, R133, 0x75 ;  /* 0x00000075850c7836 */ /* 0x000fe20000000000 */
[----:B------:R-:W-:Y:S01]  /*210f0*/  LEA.HI.X.SX32 R7, R11, R0, 0x2, P6 ;  /* 0x000000000b077211 */ /* 0x000fe200030f16ff */
[----:B------:R-:W-:Y:S01]  /*21100*/  VIADD R11, R133, 0x68 ;  /* 0x00000068850b7836 */ /* 0x000fe20000000000 */
[C---:B--2---:R-:W-:Y:S02]  /*21110*/  LEA R8, P6, R3.reuse, R2, 0x2 ;  /* 0x0000000203087211 */ /* 0x044fe400078c10ff */
[----:B---3--:R-:W-:Y:S01]  /*21120*/  ISETP.LT.AND P4, PT, R10, UR6, !P0 ;  /* 0x000000060a007c0c */ /* 0x008fe2000c781270 */
[----:B------:R-:W2:Y:S01]  /*21130*/  LDCU UR6, c[0x0][0x39c] ;  /* 0x00007380ff0677ac */ /* 0x000ea20008000800 */
[----:B------:R-:W-:Y:S01]  /*21140*/  LEA.HI.X.SX32 R9, R3, R0, 0x2, P6 ;  /* 0x0000000003097211 */ /* 0x000fe200030f16ff */
[----:B------:R3:W-:Y:S01]  /*21150*/  @P3 STG.E desc[UR22][R6.64], R103 ;  /* 0x0000006706003986 */ /* 0x0007e2000c101916 */
[----:B------:R-:W-:Y:S01]  /*21160*/  LEA R10, P6, R13, R2, 0x2 ;  /* 0x000000020d0a7211 */ /* 0x000fe200078c10ff */
[----:B------:R-:W-:Y:S01]  /*21170*/  VIADD R3, R133, 0x69 ;  /* 0x0000006985037836 */ /* 0x000fe20000000000 */
        /* <DEDUP_REMOVED lines=9> */
[----:B-----5:R-:W-:Y:S01]  /*21210*/  LEA R4, P1, R13, R2, 0x2 ;  /* 0x000000020d047211 */ /* 0x020fe200078210ff */
        /* <DEDUP_REMOVED lines=57> */
[----:B------:R5:W-:Y:S01]  /*215b0*/  @P3 STG.E desc[UR22][R6.64], R113 ;  /* 0x0000007106003986 */ /* 0x000be2000c101916 */
[----:B------:R-:W-:-:S02]  /*215c0*/  IADD3 R13, PT, PT, R13, UR5, RZ ;  /* 0x000000050d0d7c10 */ /* 0x000fc4000fffe0ff */
[----:B----4-:R-:W-:Y:S01]  /*215d0*/  ISETP.LT.AND P3, PT, R3, UR7, !P0 ;  /* 0x0000000703007c0c */ /* 0x010fe2000c761270 */
[----:B------:R-:W4:Y:S01]  /*215e0*/  LDCU UR7, c[0x0][0x39c] ;  /* 0x00007380ff0777ac */ /* 0x000f220008000800 */
[C---:B---3--:R-:W-:Y:S01]  /*215f0*/  LEA R4, P6, R13.reuse, R2, 0x2 ;  /* 0x000000020d047211 */ /* 0x048fe200078c10ff */
[C---:B------:R-:W-:Y:S01]  /*21600*/  VIADD R3, R13.reuse, UR5 ;  /* 0x000000050d037c36 */ /* 0x040fe20008000000 */
[----:B------:R3:W-:Y:S01]  /*21610*/  @P2 STG.E desc[UR22][R8.64], R114 ;  /* 0x0000007208002986 */ /* 0x0007e2000c101916 */
[----:B--2---:R-:W-:Y:S01]  /*21620*/  ISETP.LT.AND P2, PT, R10, UR6, !P0 ;  /* 0x000000060a007c0c */ /* 0x004fe2000c741270 */
[----:B------:R-:W2:Y:S01]  /*21630*/  LDCU UR6, c[0x0][0x39c] ;  /* 0x00007380ff0677ac */ /* 0x000ea20008000800 */
[----:B------:R-:W-:Y:S01]  /*21640*/  LEA.HI.X.SX32 R5, R13, R0, 0x2, P6 ;  /* 0x000000000d057211 */ /* 0x000fe200030f16ff */
[C---:B------:R-:W-:Y:S01]  /*21650*/  VIADD R11, R3.reuse, UR5 ;  /* 0x00000005030b7c36 */ /* 0x040fe20008000000 */
[----:B-----5:R-:W-:Y:S01]  /*21660*/  LEA R6, P6, R3, R2, 0x2 ;  /* 0x0000000203067211 */ /* 0x020fe200078c10ff */
[----:B------:R-:W-:-:S02]  /*21670*/  VIADD R10, R133, 0x74 ;  /* 0x00000074850a7836 */ /* 0x000fc40000000000 */
[----:B------:R-:W-:Y:S01]  /*21680*/  @P1 STG.E desc[UR22][R4.64], R115 ;  /* 0x0000007304001986 */ /* 0x000fe2000c101916 */
[----:B------:R-:W-:Y:S01]  /*21690*/  LEA.HI.X.SX32 R7, R3, R0, 0x2, P6 ;  /* 0x0000000003077211 */ /* 0x000fe200030f16ff */
[C---:B------:R-:W-:Y:S01]  /*216a0*/  VIADD R3, R11.reuse, UR5 ;  /* 0x000000050b037c36 */ /* 0x040fe20008000000 */
[----:B-1----:R-:W-:Y:S01]  /*216b0*/  ISETP.LT.AND P1, PT, R10, UR4, !P0 ;  /* 0x000000040a007c0c */ /* 0x002fe2000c721270 */
[----:B------:R-:W1:Y:S01]  /*216c0*/  LDCU UR4, c[0x0][0x39c] ;  /* 0x00007380ff0477ac */ /* 0x000e620008000800 */
[----:B---3--:R-:W-:Y:S01]  /*216d0*/  LEA R8, P6, R11, R2, 0x2 ;  /* 0x000000020b087211 */ /* 0x008fe200078c10ff */
[----:B------:R3:W-:Y:S01]  /*216e0*/  @P5 STG.E desc[UR22][R6.64], R116 ;  /* 0x0000007406005986 */ /* 0x0007e2000c101916 */
[----:B----4-:R-:W-:Y:S01]  /*216f0*/  ISETP.LT.AND P5, PT, R12, UR7, !P0 ;  /* 0x000000070c007c0c */ /* 0x010fe2000c7a1270 */
[----:B------:R-:W-:Y:S01]  /*21700*/  VIADD R12, R133, 0x76 ;  /* 0x00000076850c7836 */ /* 0x000fe20000000000 */
[----:B------:R-:W-:Y:S01]  /*21710*/  LEA.HI.X.SX32 R9, R11, R0, 0x2, P6 ;  /* 0x000000000b097211 */ /* 0x000fe200030f16ff */
[----:B------:R-:W4:Y:S01]  /*21720*/  LDCU UR7, c[0x0][0x39c] ;  /* 0x00007380ff0777ac */ /* 0x000f220008000800 */
[----:B------:R-:W-:-:S03]  /*21730*/  LEA R10, P6, R3, R2, 0x2 ;  /* 0x00000002030a7211 */ /* 0x000fc600078c10ff */
[----:B------:R-:W-:Y:S01]  /*21740*/  @P4 STG.E desc[UR22][R8.64], R117 ;  /* 0x0000007508004986 */ /* 0x000fe2000c101916 */
[C---:B------:R-:W-:Y:S01]  /*21750*/  LEA.HI.X.SX32 R11, R3.reuse, R0, 0x2, P6 ;  /* 0x00000000030b7211 */ /* 0x040fe200030f16ff */
[----:B------:R-:W-:Y:S01]  /*21760*/  VIADD R3, R3, UR5 ;  /* 0x0000000503037c36 */ /* 0x000fe20008000000 */
[----:B--2---:R-:W-:Y:S01]  /*21770*/  ISETP.LT.AND P4, PT, R12, UR6, !P0 ;  /* 0x000000060c007c0c */ /* 0x004fe2000c781270 */
[----:B------:R-:W2:Y:S01]  /*21780*/  LDCU UR6, c[0x0][0x39c] ;  /* 0x00007380ff0677ac */ /* 0x000ea20008000800 */
[----:B---3--:R-:W-:Y:S01]  /*21790*/  VIADD R7, R133, 0x77 ;  /* 0x0000007785077836 */ /* 0x008fe20000000000 */
[----:B------:R3:W-:Y:S01]  /*217a0*/  @P3 STG.E desc[UR22][R10.64], R118 ;  /* 0x000000760a003986 */ /* 0x0007e2000c101916 */
[C---:B------:R-:W-:Y:S01]  /*217b0*/  VIADD R13, R3.reuse, UR5 ;  /* 0x00000005030d7c36 */ /* 0x040fe20008000000 */
[----:B------:R-:W-:-:S04]  /*217c0*/  LEA R4, P3, R3, R2, 0x2 ;  /* 0x0000000203047211 */ /* 0x000fc800078610ff */
        /* <DEDUP_REMOVED lines=9> */
[----:B----4-:R-:W-:Y:S01]  /*21860*/  ISETP.LT.AND P2, PT, R3, UR7, !P0 ;  /* 0x0000000703007c0c */ /* 0x010fe2000c741270 */
[C---:B------:R-:W-:Y:S01]  /*21870*/  VIADD R3, R13.reuse, UR5 ;  /* 0x000000050d037c36 */ /* 0x040fe20008000000 */
[----:B------:R3:W-:Y:S01]  /*21880*/  @P1 STG.E desc[UR22][R6.64], R120 ;  /* 0x0000007806001986 */ /* 0x0007e2000c101916 */
[C---:B------:R-:W-:Y:S01]  /*21890*/  LEA R8, P1, R13.reuse, R2, 0x2 ;  /* 0x000000020d087211 */ /* 0x040fe200078210ff */
[----:B------:R-:W4:Y:S03]  /*218a0*/  LDCU UR7, c[0x0][0x39c] ;  /* 0x00007380ff0777ac */ /* 0x000f260008000800 */
[----:B------:R-:W-:-:S02]  /*218b0*/  LEA.HI.X.SX32 R9, R13, R0, 0x2, P1 ;  /* 0x000000000d097211 */ /* 0x000fc400008f16ff */
[----:B--2---:R-:W-:Y:S01]  /*218c0*/  ISETP.LT.AND P1, PT, R10, UR6, !P0 ;  /* 0x000000060a007c0c */ /* 0x004fe2000c721270 */
[----:B------:R-:W2:Y:S01]  /*218d0*/  LDCU UR6, c[0x0][0x39c] ;  /* 0x00007380ff0677ac */ /* 0x000ea20008000800 */
[----:B-----5:R-:W-:Y:S01]  /*218e0*/  VIADD R5, R133, 0x7a ;  /* 0x0000007a85057836 */ /* 0x020fe20000000000 */
[C---:B------:R-:W-:Y:S01]  /*218f0*/  LEA R4, P6, R3.reuse, R2, 0x2 ;  /* 0x0000000203047211 */ /* 0x040fe200078c10ff */
[----:B------:R5:W-:Y:S01]  /*21900*/  @P5 STG.E desc[UR22][R8.64], R121 ;  /* 0x0000007908005986 */ /* 0x000be2000c101916 */
[----:B---3--:R-:W-:Y:S02]  /*21910*/  VIADD R7, R3, UR5 ;  /* 0x0000000503077c36 */ /* 0x008fe40008000000 */
[----:B-1----:R-:W-:Y:S01]  /*21920*/  ISETP.LT.AND P5, PT, R5, UR4, !P0 ;  /* 0x0000000405007c0c */ /* 0x002fe2000c7a1270 */
[----:B------:R-:W1:Y:S01]  /*21930*/  LDCU UR4, c[0x0][0x39c] ;  /* 0x00007380ff0477ac */ /* 0x000e620008000800 */
[----:B------:R-:W-:Y:S01]  /*21940*/  LEA.HI.X.SX32 R5, R3, R0, 0x2, P6 ;  /* 0x0000000003057211 */ /* 0x000fe200030f16ff */
[C---:B------:R-:W-:Y:S01]  /*21950*/  VIADD R3, R7.reuse, UR5 ;  /* 0x0000000507037c36 */ /* 0x040fe20008000000 */
[----:B------:R-:W-:Y:S01]  /*21960*/  LEA R6, P6, R7, R2, 0x2 ;  /* 0x0000000207067211 */ /* 0x000fe200078c10ff */
[----:B------:R-:W-:-:S02]  /*21970*/  VIADD R10, R133, 0x7b ;  /* 0x0000007b850a7836 */ /* 0x000fc40000000000 */
[----:B------:R-:W-:Y:S01]  /*21980*/  VIADD R11, R3, UR5 ;  /* 0x00000005030b7c36 */ /* 0x000fe20008000000 */
[----:B------:R-:W-:Y:S01]  /*21990*/  LEA.HI.X.SX32 R7, R7, R0, 0x2, P6 ;  /* 0x0000000007077211 */ /* 0x000fe200030f16ff */
[----:B-----5:R-:W-:Y:S01]  /*219a0*/  VIADD R9, R133, 0x7c ;  /* 0x0000007c85097836 */ /* 0x020fe20000000000 */
[----:B------:R-:W-:Y:S01]  /*219b0*/  LEA R8, P6, R3, R2, 0x2 ;  /* 0x0000000203087211 */ /* 0x000fe200078c10ff */
[----:B------:R3:W-:Y:S01]  /*219c0*/  @P4 STG.E desc[UR22][R4.64], R122 ;  /* 0x0000007a04004986 */ /* 0x0007e2000c101916 */
[----:B----4-:R-:W-:-:S03]  /*219d0*/  ISETP.LT.AND P4, PT, R10, UR7, !P0 ;  /* 0x000000070a007c0c */ /* 0x010fc6000c781270 */
[----:B------:R4:W-:Y:S01]  /*219e0*/  @P3 STG.E desc[UR22][R6.64], R123 ;  /* 0x0000007b06003986 */ /* 0x0009e2000c101916 */
[----:B--2---:R-:W-:Y:S01]  /*219f0*/  ISETP.LT.AND P3, PT, R9, UR6, !P0 ;  /* 0x0000000609007c0c */ /* 0x004fe2000c761270 */
[----:B------:R-:W2:Y:S01]  /*21a00*/  LDCU UR6, c[0x0][0x39c] ;  /* 0x00007380ff0677ac */ /* 0x000ea20008000800 */
[----:B------:R-:W-:Y:S02]  /*21a10*/  LEA.HI.X.SX32 R9, R3, R0, 0x2, P6 ;  /* 0x0000000003097211 */ /* 0x000fe400030f16ff */
[C---:B------:R-:W-:Y:S02]  /*21a20*/  IADD3 R3, PT, PT, R11.reuse, UR5, RZ ;  /* 0x000000050b037c10 */ /* 0x040fe4000fffe0ff */
[----:B------:R-:W-:Y:S01]  /*21a30*/  LEA R10, P6, R11, R2, 0x2 ;  /* 0x000000020b0a7211 */ /* 0x000fe200078c10ff */
[----:B---3--:R-:W-:Y:S01]  /*21a40*/  VIADD R4, R133, 0x7d ;  /* 0x0000007d85047836 */ /* 0x008fe20000000000 */
[----:B------:R3:W-:Y:S01]  /*21a50*/  @P2 STG.E desc[UR22][R8.64], R124 ;  /* 0x0000007c08002986 */ /* 0x0007e2000c101916 */
[----:B------:R-:W-:Y:S01]  /*21a60*/  VIADD R13, R3, UR5 ;  /* 0x00000005030d7c36 */ /* 0x000fe20008000000 */
[----:B------:R-:W-:Y:S01]  /*21a70*/  LEA.HI.X.SX32 R11, R11, R0, 0x2, P6 ;  /* 0x000000000b0b7211 */ /* 0x000fe200030f16ff */
[----:B------:R-:W-:Y:S01]  /*21a80*/  VIADD R133, R133, 0x7f ;  /* 0x0000007f85857836 */ /* 0x000fe20000000000 */
[----:B-1----:R-:W-:Y:S01]  /*21a90*/  ISETP.LT.AND P2, PT, R4, UR4, !P0 ;  /* 0x0000000404007c0c */ /* 0x002fe2000c741270 */
[----:B------:R-:W-:Y:S01]  /*21aa0*/  VIADD R15, R13, UR5 ;  /* 0x000000050d0f7c36 */ /* 0x000fe20008000000 */
[----:B------:R-:W1:Y:S01]  /*21ab0*/  LDCU UR4, c[0x0][0x39c] ;  /* 0x00007380ff0477ac */ /* 0x000e620008000800 */
[----:B------:R5:W-:Y:S01]  /*21ac0*/  @P1 STG.E desc[UR22][R10.64], R125 ;  /* 0x0000007d0a001986 */ /* 0x000be2000c101916 */
[-C--:B------:R-:W-:Y:S01]  /*21ad0*/  LEA R4, P1, R3, R2.reuse, 0x2 ;  /* 0x0000000203047211 */ /* 0x080fe200078210ff */
[----:B------:R-:W-:Y:S01]  /*21ae0*/  VIADD R17, R15, UR5 ;  /* 0x000000050f117c36 */ /* 0x000fe20008000000 */
[----:B----4-:R-:W-:-:S02]  /*21af0*/  LEA R6, P6, R13, R2, 0x2 ;  /* 0x000000020d067211 */ /* 0x010fc400078c10ff */
[-C--:B------:R-:W-:Y:S01]  /*21b00*/  LEA.HI.X.SX32 R5, R3, R0.reuse, 0x2, P1 ;  /* 0x0000000003057211 */ /* 0x080fe200008f16ff */
[----:B------:R-:W-:Y:S01]  /*21b10*/  VIADD R19, R17, UR5 ;  /* 0x0000000511137c36 */ /* 0x000fe20008000000 */
[----:B------:R-:W-:Y:S02]  /*21b20*/  LEA.HI.X.SX32 R7, R13, R0, 0x2, P6 ;  /* 0x000000000d077211 */ /* 0x000fe400030f16ff */
[-C--:B---3--:R-:W-:Y:S01]  /*21b30*/  LEA R8, P6, R15, R2.reuse, 0x2 ;  /* 0x000000020f087211 */ /* 0x088fe200078c10ff */
[----:B------:R-:W-:Y:S01]  /*21b40*/  VIADD R3, R19, UR5 ;  /* 0x0000000513037c36 */ /* 0x000fe20008000000 */
[----:B------:R-:W-:Y:S01]  /*21b50*/  LEA R12, P1, R17, R2, 0x2 ;  /* 0x00000002110c7211 */ /* 0x000fe200078210ff */
[----:B------:R3:W-:Y:S01]  /*21b60*/  @P5 STG.E desc[UR22][R4.64], R126 ;  /* 0x0000007e04005986 */ /* 0x0007e2000c101916 */
[----:B------:R-:W-:Y:S02]  /*21b70*/  LEA.HI.X.SX32 R9, R15, R0, 0x2, P6 ;  /* 0x000000000f097211 */ /* 0x000fe400030f16ff */
[----:B-----5:R-:W-:Y:S01]  /*21b80*/  LEA R10, P6, R3, R2, 0x2 ;  /* 0x00000002030a7211 */ /* 0x020fe200078c10ff */
[----:B------:R3:W-:Y:S01]  /*21b90*/  @P4 STG.E desc[UR22][R6.64], R127 ;  /* 0x0000007f06004986 */ /* 0x0007e2000c101916 */
[----:B------:R-:W-:-:S02]  /*21ba0*/  LEA.HI.X.SX32 R13, R17, R0, 0x2, P1 ;  /* 0x00000000110d7211 */ /* 0x000fc400008f16ff */
[----:B--2---:R-:W-:Y:S01]  /*21bb0*/  ISETP.LT.AND P1, PT, R14, UR6, !P0 ;  /* 0x000000060e007c0c */ /* 0x004fe2000c721270 */
[----:B------:R3:W-:Y:S01]  /*21bc0*/  @P3 STG.E desc[UR22][R8.64], R128 ;  /* 0x0000008008003986 */ /* 0x0007e2000c101916 */
[----:B-1----:R-:W-:Y:S02]  /*21bd0*/  ISETP.LT.AND P0, PT, R133, UR4, !P0 ;  /* 0x0000000485007c0c */ /* 0x002fe4000c701270 */
[----:B------:R-:W-:Y:S01]  /*21be0*/  LEA.HI.X.SX32 R11, R3, R0, 0x2, P6 ;  /* 0x00000000030b7211 */ /* 0x000fe200030f16ff */
[----:B------:R3:W-:Y:S01]  /*21bf0*/  @P2 STG.E desc[UR22][R12.64], R129 ;  /* 0x000000810c002986 */ /* 0x0007e2000c101916 */
[----:B------:R-:W-:-:S04]  /*21c00*/  LEA R2, P6, R19, R2, 0x2 ;  /* 0x0000000213027211 */ /* 0x000fc800078c10ff */
[----:B------:R-:W-:-:S05]  /*21c10*/  LEA.HI.X.SX32 R3, R19, R0, 0x2, P6 ;  /* 0x0000000013037211 */ /* 0x000fca00030f16ff */
[----:B------:R3:W-:Y:S04]  /*21c20*/  @P1 STG.E desc[UR22][R2.64], R130 ;  /* 0x0000008202001986 */ /* 0x0007e8000c101916 */
[----:B------:R3:W-:Y:S01]  /*21c30*/  @P0 STG.E desc[UR22][R10.64], R131 ;  /* 0x000000830a000986 */ /* 0x0007e2000c101916 */
[----:B------:R-:W-:Y:S06]  /*21c40*/  BAR.SYNC.DEFER_BLOCKING 0x0 ;  /* 0x0000000000007b1d */ /* 0x000fec0000010000 */
[----:B------:R-:W-:Y:S05]  /*21c50*/  BRA.U UP0, `(.L_x_20) ;  /* 0x0000000100a07547 */ /* 0x000fea000b800000 */
[----:B------:R-:W1:Y:S01]  /*21c60*/  S2UR UR5, SR_CgaCtaId ;  /* 0x00000000000579c3 */ /* 0x000e620000008800 */
[----:B------:R-:W-:Y:S01]  /*21c70*/  NOP ;  /* 0x0000000000007918 */ /* 0x000fe20000000000 */
[----:B------:R-:W-:Y:S01]  /*21c80*/  UMOV UR4, 0x50 ;  /* 0x0000005000047882 */ /* 0x000fe20000000000 */
[----:B------:R-:W-:Y:S02]  /*21c90*/  IMAD.U32 R0, RZ, RZ, UR8 ;  /* 0x00000008ff007e24 */ /* 0x000fe4000f8e00ff */
[----:B---3--:R-:W-:Y:S02]  /*21ca0*/  IMAD.MOV.U32 R3, RZ, RZ, 0xff ;  /* 0x000000ffff037424 */ /* 0x008fe400078e00ff */
[----:B------:R-:W-:Y:S01]  /*21cb0*/  IMAD.MOV.U32 R7, RZ, RZ, 0x1 ;  /* 0x00000001ff077424 */ /* 0x000fe200078e00ff */
[----:B------:R-:W-:-:S04]  /*21cc0*/  LOP3.LUT R0, R0, 0xffff, RZ, 0xc0, !PT ;  /* 0x0000ffff00007812 */ /* 0x000fc800078ec0ff */
[----:B------:R-:W-:-:S05]  /*21cd0*/  SHF.R.U32.HI R0, RZ, 0x5, R0 ;  /* 0x00000005ff007819 */ /* 0x000fca0000011600 */
[----:B------:R-:W-:Y:S01]  /*21ce0*/  VIADD R2, R0, 0x10 ;  /* 0x0000001000027836 */ /* 0x000fe20000000000 */
[----:B------:R-:W-:Y:S01]  /*21cf0*/  SHF.L.U32 R0, R3, R0, RZ ;  /* 0x0000000003007219 */ /* 0x000fe200000006ff */
[----:B-1----:R-:W-:-:S03]  /*21d00*/  ULEA UR6, UR5, UR4, 0x18 ;  /* 0x0000000405067291 */ /* 0x002fc6000f8ec0ff */
[----:B------:R-:W-:-:S04]  /*21d10*/  SHF.L.U32 R3, R7, R2, RZ ;  /* 0x0000000207037219 */ /* 0x000fc800000006ff */
[----:B------:R-:W-:Y:S02]  /*21d20*/  LOP3.LUT R0, R3, R0, RZ, 0xfc, !PT ;  /* 0x0000000003007212 */ /* 0x000fe400078efcff */
[----:B------:R-:W1:Y:S02]  /*21d30*/  LDS R5, [UR6] ;  /* 0x00000006ff057984 */ /* 0x000e640008000800 */
[C---:B------:R-:W-:Y:S02]  /*21d40*/  LOP3.LUT R2, R0.reuse, 0xffff, RZ, 0xc0, !PT ;  /* 0x0000ffff00027812 */ /* 0x040fe400078ec0ff */
[----:B-1----:R-:W-:-:S04]  /*21d50*/  LOP3.LUT R3, R0, 0xffff, R5, 0x80, !PT ;  /* 0x0000ffff00037812 */ /* 0x002fc800078e8005 */
[----:B------:R-:W-:-:S13]  /*21d60*/  ISETP.NE.AND P0, PT, R3, R2, PT ;  /* 0x000000020300720c */ /* 0x000fda0003f05270 */
[----:B------:R-:W-:Y:S05]  /*21d70*/  @P0 BRA `(.L_x_21) ;  /* 0x0000000000500947 */ /* 0x000fea0003800000 */
[----:B------:R-:W-:Y:S02]  /*21d80*/  SHF.R.U32.HI R5, RZ, 0x10, R5 ;  /* 0x00000010ff057819 */ /* 0x000fe40000011605 */
[----:B------:R-:W-:-:S04]  /*21d90*/  SHF.R.U32.HI R2, RZ, 0x10, R0 ;  /* 0x00000010ff027819 */ /* 0x000fc80000011600 */
[----:B------:R-:W-:-:S04]  /*21da0*/  LOP3.LUT R5, R5, R2, RZ, 0xc0, !PT ;  /* 0x0000000205057212 */ /* 0x000fc800078ec0ff */
[----:B------:R-:W-:-:S13]  /*21db0*/  ISETP.NE.AND P0, PT, R5, R2, PT ;  /* 0x000000020500720c */ /* 0x000fda0003f05270 */
[----:B------:R-:W-:Y:S05]  /*21dc0*/  @P0 BRA `(.L_x_22) ;  /* 0x0000000000300947 */ /* 0x000fea0003800000 */
[----:B------:R-:W-:Y:S01]  /*21dd0*/  R2UR UR4, R0 ;  /* 0x00000000000472ca */ /* 0x000fe200000e0000 */
[----:B------:R-:W-:Y:S01]  /*21de0*/  VOTEU.ANY UR5, UPT, PT ;  /* 0x0000000000057886 */ /* 0x000fe200038e0100 */
[----:B------:R-:W1:Y:S01]  /*21df0*/  S2R R0, SR_LANEID ;  /* 0x0000000000007919 */ /* 0x000e620000000000 */
[----:B------:R-:W-:-:S10]  /*21e00*/  UFLO.U32 UR5, UR5 ;  /* 0x00000005000572bd */ /* 0x000fd400080e0000 */
[----:B------:R-:W-:-:S06]  /*21e10*/  ULOP3.LUT UR4, URZ, UR4, URZ, 0x33, !UPT ;  /* 0x00000004ff047292 */ /* 0x000fcc000f8e33ff */
[----:B------:R-:W-:-:S04]  /*21e20*/  IMAD.U32 R2, RZ, RZ, UR4 ;  /* 0x00000004ff027e24 */ /* 0x000fc8000f8e00ff */
[----:B------:R-:W2:Y:S02]  /*21e30*/  REDUX UR7, R2 ;  /* 0x00000000020773c4 */ /* 0x000ea40000000000 */
[----:B------:R4:W-:Y:S01]  /*21e40*/  UTCATOMSWS.AND URZ, UR4 ;  /* 0x0000000400ff79e3 */ /* 0x0009e20008000000 */
[----:B-1----:R-:W-:Y:S01]  /*21e50*/  ISETP.EQ.U32.AND P0, PT, R0, UR5, PT ;  /* 0x0000000500007c0c */ /* 0x002fe2000bf02070 */
[----:B--2---:R-:W-:-:S12]  /*21e60*/  IMAD.U32 R0, RZ, RZ, UR7 ;  /* 0x00000007ff007e24 */ /* 0x004fd8000f8e00ff */
[----:B------:R4:W-:Y:S01]  /*21e70*/  @P0 ATOMS.AND RZ, [UR6], R0 ;  /* 0x00000000ffff098c */ /* 0x0009e2000a800006 */
[----:B------:R-:W-:Y:S05]  /*21e80*/  BRA `(.L_x_20) ;  /* 0x0000000000147947 */ /* 0x000fea0003800000 */
.L_x_22:
[----:B------:R-:W-:-:S07]  /*21e90*/  MOV R2, 0x21eb0 ;  /* 0x00021eb000027802 */ /* 0x000fce0000000f00 */
[----:B------:R-:W-:Y:S05]  /*21ea0*/  CALL.REL.NOINC `($__internal_0_$__cuda_sm10x_tcgen05_guardrail_trap_col_being_dealloced_not_returned_by_alloc) ;  /* 0x00000000005c7944 */ /* 0x000fea0003c00000 */
[----:B------:R-:W-:Y:S05]  /*21eb0*/  BRA `(.L_x_20) ;  /* 0x0000000000087947 */ /* 0x000fea0003800000 */
.L_x_21:
[----:B------:R-:W-:-:S07]  /*21ec0*/  MOV R2, 0x21ee0 ;  /* 0x00021ee000027802 */ /* 0x000fce0000000f00 */
[----:B------:R-:W-:Y:S05]  /*21ed0*/  CALL.REL.NOINC `($__internal_2_$__cuda_sm10x_tcgen05_guardrail_trap_unallocated_columns_being_dealloced) ;  /* 0x0000000000687944 */ /* 0x000fea0003c00000 */
.L_x_20:
[----:B------:R-:W-:Y:S01]  /*21ee0*/  NOP ;  /* 0x0000000000007918 */ /* 0x000fe20000000000 */
[----:B----4-:R-:W-:Y:S05]  /*21ef0*/  EXIT ;  /* 0x000000000000794d */ /* 0x010fea0003800000 */
.L_x_7:
[----:B------:R-:W-:-:S07]  /*21f00*/  IMAD.MOV.U32 R3, RZ, RZ, R2 ;  /* 0x000000ffff037224 */ /* 0x000fce00078e0002 */
.L_x_23:
[----:B-1----:R1:W2:Y:S02]  /*21f10*/  SYNCS.PHASECHK.TRANS64.TRYWAIT P1, [R9+URZ], R3 ;  /* 0x00000003090075a7 */ /* 0x0022a400080211ff */
[----:B--2---:R-:W-:Y:S05]  /*21f20*/  @!P1 NANOSLEEP.SYNCS 0x989680 ;  /* 0x009896800000995d */ /* 0x004fea0003900000 */
[----:B------:R-:W2:Y:S02]  /*21f30*/  @!P1 SYNCS.PHASECHK.TRANS64 P1, [R9+URZ], R3 ;  /* 0x00000003090095a7 */ /* 0x000ea400080210ff */
[----:B--2---:R-:W-:Y:S05]  /*21f40*/  @!P1 BRA `(.L_x_23) ;  /* 0xfffffffc00f09947 */ /* 0x004fea000383ffff */
[----:B------:R-:W-:Y:S05]  /*21f50*/  BRA `(.L_x_6) ;  /* 0xfffffde000f47947 */ /* 0x000fea000383ffff */
.L_x_10:
[----:B------:R-:W-:-:S07]  /*21f60*/  IMAD.MOV.U32 R3, RZ, RZ, R2 ;  /* 0x000000ffff037224 */ /* 0x000fce00078e0002 */
.L_x_24:
[----:B-1----:R1:W2:Y:S02]  /*21f70*/  SYNCS.PHASECHK.TRANS64.TRYWAIT P0, [R9+URZ], R3 ;  /* 0x00000003090075a7 */ /* 0x0022a400080011ff */
[----:B--2---:R-:W-:Y:S05]  /*21f80*/  @!P0 NANOSLEEP.SYNCS 0x989680 ;  /* 0x009896800000895d */ /* 0x004fea0003900000 */
[----:B------:R-:W2:Y:S02]  /*21f90*/  @!P0 SYNCS.PHASECHK.TRANS64 P0, [R9+URZ], R3 ;  /* 0x00000003090085a7 */ /* 0x000ea400080010ff */
[----:B--2---:R-:W-:Y:S05]  /*21fa0*/  @!P0 BRA `(.L_x_24) ;  /* 0xfffffffc00f08947 */ /* 0x004fea000383ffff */
[----:B------:R-:W-:Y:S05]  /*21fb0*/  BRA `(.L_x_9) ;  /* 0xfffffde400587947 */ /* 0x000fea000383ffff */
.L_x_15:
[----:B------:R-:W2:Y:S02]  /*21fc0*/  SYNCS.PHASECHK.TRANS64.TRYWAIT P1, [UR10], R4 ;  /* 0x00000004ff0075a7 */ /* 0x000ea4000802110a */
[----:B--2---:R-:W-:Y:S05]  /*21fd0*/  @!P1 BRA `(.L_x_15) ;  /* 0xfffffffc00f89947 */ /* 0x004fea000383ffff */
[----:B------:R-:W-:Y:S05]  /*21fe0*/  BRA `(.L_x_25) ;  /* 0xffffff38008c7947 */ /* 0x000fea000383ffff */
.L_x_19:
[----:B------:R-:W1:Y:S02]  /*21ff0*/  SYNCS.PHASECHK.TRANS64.TRYWAIT P3, [UR10], R4 ;  /* 0x00000004ff0075a7 */ /* 0x000e64000806110a */
[----:B-1----:R-:W-:Y:S05]  /*22000*/  @!P3 BRA `(.L_x_19) ;  /* 0xfffffffc00f8b947 */ /* 0x002fea000383ffff */
[----:B------:R-:W-:Y:S05]  /*22010*/  BRA `(.L_x_18) ;  /* 0xffffffc400747947 */ /* 0x000fea000383ffff */
        .weak           $__internal_0_$__cuda_sm10x_tcgen05_guardrail_trap_col_being_dealloced_not_returned_by_alloc
        .type           $__internal_0_$__cuda_sm10x_tcgen05_guardrail_trap_col_being_dealloced_not_returned_by_alloc,@function
        .size           $__internal_0_$__cuda_sm10x_tcgen05_guardrail_trap_col_being_dealloced_not_returned_by_alloc,($__internal_1_$__cuda_sm10x_tcgen05_guardrail_trap_phase_invalid_during_alloc - $__internal_0_$__cuda_sm10x_tcgen05_guardrail_trap_col_being_dealloced_not_returned_by_alloc)
$__internal_0_$__cuda_sm10x_tcgen05_guardrail_trap_col_being_dealloced_not_returned_by_alloc:
[----:B------:R-:W-:Y:S05]  /*22020*/  BPT.TRAP 0x1 ;  /* 0x000000040000795c */ /* 0x000fea0000300000 */
[----:B------:R-:W-:-:S04]  /*22030*/  IMAD.MOV.U32 R3, RZ, RZ, 0x0 ;  /* 0x00000000ff037424 */ /* 0x000fc800078e00ff */
[----:B------:R-:W-:Y:S05]  /*22040*/  RET.REL.NODEC R2 `(matmul_kernel) ;  /* 0xfffffddc02ec7950 */ /* 0x000fea0003c3ffff */
        .weak           $__internal_1_$__cuda_sm10x_tcgen05_guardrail_trap_phase_invalid_during_alloc
        .type           $__internal_1_$__cuda_sm10x_tcgen05_guardrail_trap_phase_invalid_during_alloc,@function
        .size           $__internal_1_$__cuda_sm10x_tcgen05_guardrail_trap_phase_invalid_during_alloc,($__internal_2_$__cuda_sm10x_tcgen05_guardrail_trap_unallocated_columns_being_dealloced - $__internal_1_$__cuda_sm10x_tcgen05_guardrail_trap_phase_invalid_during_alloc)
$__internal_1_$__cuda_sm10x_tcgen05_guardrail_trap_phase_invalid_during_alloc:
[----:B------:R-:W-:Y:S05]  /*22050*/  BPT.TRAP 0x1 ;  /* 0x000000040000795c */ /* 0x000fea0000300000 */
[----:B------:R-:W-:-:S04]  /*22060*/  IMAD.MOV.U32 R3, RZ, RZ, 0x0 ;  /* 0x00000000ff037424 */ /* 0x000fc800078e00ff */
[----:B------:R-:W-:Y:S05]  /*22070*/  RET.REL.NODEC R2 `(matmul_kernel) ;  /* 0xfffffddc02e07950 */ /* 0x000fea0003c3ffff */
        .weak           $__internal_2_$__cuda_sm10x_tcgen05_guardrail_trap_unallocated_columns_being_dealloced
        .type           $__internal_2_$__cuda_sm10x_tcgen05_guardrail_trap_unallocated_columns_being_dealloced,@function
        .size           $__internal_2_$__cuda_sm10x_tcgen05_guardrail_trap_unallocated_columns_being_dealloced,(.L_x_29 - $__internal_2_$__cuda_sm10x_tcgen05_guardrail_trap_unallocated_columns_being_dealloced)
$__internal_2_$__cuda_sm10x_tcgen05_guardrail_trap_unallocated_columns_being_dealloced:
[----:B------:R-:W-:Y:S05]  /*22080*/  BPT.TRAP 0x1 ;  /* 0x000000040000795c */ /* 0x000fea0000300000 */
[----:B------:R-:W-:-:S04]  /*22090*/  IMAD.MOV.U32 R3, RZ, RZ, 0x0 ;  /* 0x00000000ff037424 */ /* 0x000fc800078e00ff */
[----:B------:R-:W-:Y:S05]  /*220a0*/  RET.REL.NODEC R2 `(matmul_kernel) ;  /* 0xfffffddc02d47950 */ /* 0x000fea0003c3ffff */
.L_x_26:
[----:B------:R-:W-:-:S00]  /*220b0*/  BRA `(.L_x_26) ;  /* 0xfffffffc00fc7947 */ /* 0x000fc0000383ffff */
[----:B------:R-:W-:-:S00]  /*220c0*/  NOP ;  /* 0x0000000000007918 */ /* 0x000fc00000000000 */
        /* <DEDUP_REMOVED lines=11> */
.L_x_29:


//--------------------- .nv.shared.matmul_kernel  --------------------------
	.section	.nv.shared.matmul_kernel,"aw",@nobits
	.sectionflags	@""
	.align	16
	.zero		1024


//--------------------- .nv.shared.reserved.0     --------------------------
	.section	.nv.shared.reserved.0,"aw",@nobits
	.align	8
	.weak		__nv_reservedSMEM_offset_0_alias
	.size		__nv_reservedSMEM_offset_0_alias, 0, 64
	.other		__nv_reservedSMEM_offset_0_alias,@"STO_CUDA_RESERVED_SHARED STV_DEFAULT"
__nv_reservedSMEM_offset_0_alias:
	.zero		0
.nv.shared.reserved.0:
	.zero		64
	.weak		__nv_reservedSMEM_allocation_phase
	.type		__nv_reservedSMEM_allocation_phase,@object
	.size		__nv_reservedSMEM_allocation_phase,(.L_0 - __nv_reservedSMEM_allocation_phase)
__nv_reservedSMEM_allocation_phase:
	.zero		1
.L_0:
	.zero		7
	.weak		__nv_reservedSMEM_devtool_atexit_pc
	.type		__nv_reservedSMEM_devtool_atexit_pc,@object
	.size		__nv_reservedSMEM_devtool_atexit_pc,(__nv_reservedSMEM_allocation_mask - __nv_reservedSMEM_devtool_atexit_pc)
__nv_reservedSMEM_devtool_atexit_pc:
	.zero		8
	.weak		__nv_reservedSMEM_allocation_mask
	.type		__nv_reservedSMEM_allocation_mask,@object
	.size		__nv_reservedSMEM_allocation_mask,(.L_2 - __nv_reservedSMEM_allocation_mask)
__nv_reservedSMEM_allocation_mask:
	.zero		4
.L_2:
	.zero		4
	.weak		__nv_reservedSMEM_tmem_allocation_pipeline_mbarrier
	.type		__nv_reservedSMEM_tmem_allocation_pipeline_mbarrier,@object
	.size		__nv_reservedSMEM_tmem_allocation_pipeline_mbarrier,(__nv_reservedSMEM_tmem_allocation_pipeline_mbarrier_parity - __nv_reservedSMEM_tmem_allocation_pipeline_mbarrier)
__nv_reservedSMEM_tmem_allocation_pipeline_mbarrier:
	.zero		8
	.weak		__nv_reservedSMEM_tmem_allocation_pipeline_mbarrier_parity
	.type		__nv_reservedSMEM_tmem_allocation_pipeline_mbarrier_parity,@object
	.size		__nv_reservedSMEM_tmem_allocation_pipeline_mbarrier_parity,(.L_4 - __nv_reservedSMEM_tmem_allocation_pipeline_mbarrier_parity)
__nv_reservedSMEM_tmem_allocation_pipeline_mbarrier_parity:
	.zero		4
.L_4:


//--------------------- .nv.constant0.matmul_kernel --------------------------
	.section	.nv.constant0.matmul_kernel,"a",@progbits
	.sectionflags	@""
	.align	4
.nv.constant0.matmul_kernel:
	.zero		976


//--------------------- SYMBOLS --------------------------

	.type		.nv.reservedSmem.offset0,@object
	.size		.nv.reservedSmem.offset0,0x4
	.type		.nv.reservedSmem.cap,@object
	.size		.nv.reservedSmem.cap,0x4
